def matmul_kernel(
    a_ptr,
    b_ptr,
    c_ptr,
    M,
    N,
    K,
    stride_am,
    stride_ak,
    stride_bk,
    stride_bn,
    stride_cm,
    stride_cn,
    BLOCK_M: tl.constexpr,
    BLOCK_N: tl.constexpr,
    BLOCK_K: tl.constexpr,
    GROUP_M: tl.constexpr,
):
    pid = tl.program_id(axis=0)
    num_pid_m = tl.cdiv(M, BLOCK_M)
    num_pid_n = tl.cdiv(N, BLOCK_N)
    num_pid_in_group = GROUP_M * num_pid_n
    group_id = pid // num_pid_in_group
    first_pid_m = group_id * GROUP_M
    group_size_m = min(num_pid_m - first_pid_m, GROUP_M)
    pid_m = first_pid_m + ((pid % num_pid_in_group) % group_size_m)
    pid_n = (pid % num_pid_in_group) // group_size_m

    offs_am = (pid_m * BLOCK_M + tl.arange(0, BLOCK_M)) % M
    offs_bn = (pid_n * BLOCK_N + tl.arange(0, BLOCK_N)) % N
    offs_k = tl.arange(0, BLOCK_K)
    a_ptrs = a_ptr + offs_am[:, None] * stride_am + offs_k[None, :] * stride_ak
    b_ptrs = b_ptr + offs_k[:, None] * stride_bk + offs_bn[None, :] * stride_bn

    acc = tl.zeros((BLOCK_M, BLOCK_N), dtype=tl.float32)
    for kk in range(0, tl.cdiv(K, BLOCK_K)):
        a = tl.load(a_ptrs, mask=offs_k[None, :] < K - kk * BLOCK_K, other=0.0)
        b = tl.load(b_ptrs, mask=offs_k[:, None] < K - kk * BLOCK_K, other=0.0)
        acc = tl.dot(a, b, acc)
        a_ptrs += BLOCK_K * stride_ak
        b_ptrs += BLOCK_K * stride_bk

    c = acc.to(c_ptr.dtype.element_ty)
    offs_cm = pid_m * BLOCK_M + tl.arange(0, BLOCK_M)
    offs_cn = pid_n * BLOCK_N + tl.arange(0, BLOCK_N)
    c_ptrs = c_ptr + offs_cm[:, None] * stride_cm + offs_cn[None, :] * stride_cn
    mask = (offs_cm[:, None] < M) & (offs_cn[None, :] < N)
    tl.store(c_ptrs, c, mask=mask)

# config = {"BLOCK_K": 64, "BLOCK_M": 512, "BLOCK_N": 64, "GROUP_M": 8, "arch": "sm_90", "dtype": "fp8e5m2", "num_ctas": 1, "num_stages": 3, "num_warps": 8}
# arch = sm_90


// ===== COMPILED SASS (sm_90a) =====

	.target	sm_90a

	.elftype	@"ET_EXEC"


//--------------------- .note.nv.tkinfo           --------------------------
	.section	.note.nv.tkinfo,"",@"SHT_NOTE"
	.sectionflags	@"SHF_NOTE_NV_TKINFO"
	.tkinfo
        /*0018*/ 	.word	0x00000002
        /*0030*/ 	.string	""
        /*0030*/ 	.string	"ptxas"
        /*0030*/ 	.string	"Cuda compilation tools, release 13.0, V13.0.88"
        /*0030*/ 	.string	"Build cuda_13.0.r13.0/compiler.36424714_0"
        /*0030*/ 	.string	"-v  -suppress-debug-info  -lineinfo  -arch sm_90a "



//--------------------- .note.nv.cuinfo           --------------------------
	.section	.note.nv.cuinfo,"",@"SHT_NOTE"
	.sectionflags	@"SHF_NOTE_NV_CUINFO"
        /*0018*/ 	.short	0x0002
        /*001a*/ 	.short	0x005a
        /*001c*/ 	.short	0x0082
	.zero		2


//--------------------- .nv.info                  --------------------------
	.section	.nv.info,"",@"SHT_CUDA_INFO"
	.align	4


	//----- nvinfo : EIATTR_REGCOUNT
	.align		4
        /*0000*/ 	.byte	0x04, 0x2f
        /*0002*/ 	.short	(.L_1 - .L_0)
	.align		4
.L_0:
        /*0004*/ 	.word	index@(matmul_kernel)
        /*0008*/ 	.word	0x000000ff


	//----- nvinfo : EIATTR_FRAME_SIZE
	.align		4
.L_1:
        /*000c*/ 	.byte	0x04, 0x11
        /*000e*/ 	.short	(.L_3 - .L_2)
	.align		4
.L_2:
        /*0010*/ 	.word	index@(matmul_kernel)
        /*0014*/ 	.word	0x00000520


	//----- nvinfo : EIATTR_MIN_STACK_SIZE
	.align		4
.L_3:
        /*0018*/ 	.byte	0x04, 0x12
        /*001a*/ 	.short	(.L_5 - .L_4)
	.align		4
.L_4:
        /*001c*/ 	.word	index@(matmul_kernel)
        /*0020*/ 	.word	0x00000520
.L_5:


//--------------------- .nv.compat                --------------------------
	.section	.nv.compat,"",@"SHT_CUDA_COMPAT_INFO"
	.align	4
        /*0000*/ 	.byte	0x02, 0x09, 0x01, 0x00, 0x02, 0x02, 0x04, 0x00, 0x02, 0x05, 0x05, 0x00, 0x03, 0x07, 0x01, 0x01
        /*0010*/ 	.byte	0x02, 0x03, 0x00, 0x00, 0x02, 0x06, 0x01, 0x00, 0x04, 0x0b, 0x08, 0x00, 0x00, 0x00, 0x00, 0x00
        /*0020*/ 	.byte	0x00, 0x00, 0x00, 0x00


//--------------------- .nv.info.matmul_kernel    --------------------------
	.section	.nv.info.matmul_kernel,"",@"SHT_CUDA_INFO"
	.sectionflags	@""
	.align	4


	//----- nvinfo : EIATTR_CUDA_API_VERSION
	.align		4
        /*0000*/ 	.byte	0x04, 0x37
        /*0002*/ 	.short	(.L_7 - .L_6)
.L_6:
        /*0004*/ 	.word	0x00000082


	//----- nvinfo : EIATTR_KPARAM_INFO
	.align		4
.L_7:
        /*0008*/ 	.byte	0x04, 0x17
        /*000a*/ 	.short	(.L_9 - .L_8)
.L_8:
        /*000c*/ 	.word	0x00000000
        /*0010*/ 	.short	0x000d
        /*0012*/ 	.short	0x0048
        /*0014*/ 	.byte	0x00, 0xf4, 0x21, 0x00


	//----- nvinfo : EIATTR_KPARAM_INFO
	.align		4
.L_9:
        /*0018*/ 	.byte	0x04, 0x17
        /*001a*/ 	.short	(.L_11 - .L_10)
.L_10:
        /*001c*/ 	.word	0x00000000
        /*0020*/ 	.short	0x000c
        /*0022*/ 	.short	0x0040
        /*0024*/ 	.byte	0x00, 0xf4, 0x21, 0x00


	//----- nvinfo : EIATTR_KPARAM_INFO
	.align		4
.L_11:
        /*0028*/ 	.byte	0x04, 0x17
        /*002a*/ 	.short	(.L_13 - .L_12)
.L_12:
        /*002c*/ 	.word	0x00000000
        /*0030*/ 	.short	0x000b
        /*0032*/ 	.short	0x0038
        /*0034*/ 	.byte	0x00, 0xf0, 0x11, 0x00


	//----- nvinfo : EIATTR_KPARAM_INFO
	.align		4
.L_13:
        /*0038*/ 	.byte	0x04, 0x17
        /*003a*/ 	.short	(.L_15 - .L_14)
.L_14:
        /*003c*/ 	.word	0x00000000
        /*0040*/ 	.short	0x000a
        /*0042*/ 	.short	0x0034
        /*0044*/ 	.byte	0x00, 0xf0, 0x11, 0x00


	//----- nvinfo : EIATTR_KPARAM_INFO
	.align		4
.L_15:
        /*0048*/ 	.byte	0x04, 0x17
        /*004a*/ 	.short	(.L_17 - .L_16)
.L_16:
        /*004c*/ 	.word	0x00000000
        /*0050*/ 	.short	0x0009
        /*0052*/ 	.short	0x0030
        /*0054*/ 	.byte	0x00, 0xf0, 0x11, 0x00


	//----- nvinfo : EIATTR_KPARAM_INFO
	.align		4
.L_17:
        /*0058*/ 	.byte	0x04, 0x17
        /*005a*/ 	.short	(.L_19 - .L_18)
.L_18:
        /*005c*/ 	.word	0x00000000
        /*0060*/ 	.short	0x0008
        /*0062*/ 	.short	0x002c
        /*0064*/ 	.byte	0x00, 0xf0, 0x11, 0x00


	//----- nvinfo : EIATTR_KPARAM_INFO
	.align		4
.L_19:
        /*0068*/ 	.byte	0x04, 0x17
        /*006a*/ 	.short	(.L_21 - .L_20)
.L_20:
        /*006c*/ 	.word	0x00000000
        /*0070*/ 	.short	0x0007
        /*0072*/ 	.short	0x0028
        /*0074*/ 	.byte	0x00, 0xf0, 0x11, 0x00


	//----- nvinfo : EIATTR_KPARAM_INFO
	.align		4
.L_21:
        /*0078*/ 	.byte	0x04, 0x17
        /*007a*/ 	.short	(.L_23 - .L_22)
.L_22:
        /*007c*/ 	.word	0x00000000
        /*0080*/ 	.short	0x0006
        /*0082*/ 	.short	0x0024
        /*0084*/ 	.byte	0x00, 0xf0, 0x11, 0x00


	//----- nvinfo : EIATTR_KPARAM_INFO
	.align		4
.L_23:
        /*0088*/ 	.byte	0x04, 0x17
        /*008a*/ 	.short	(.L_25 - .L_24)
.L_24:
        /*008c*/ 	.word	0x00000000
        /*0090*/ 	.short	0x0005
        /*0092*/ 	.short	0x0020
        /*0094*/ 	.byte	0x00, 0xf0, 0x11, 0x00


	//----- nvinfo : EIATTR_KPARAM_INFO
	.align		4
.L_25:
        /*0098*/ 	.byte	0x04, 0x17
        /*009a*/ 	.short	(.L_27 - .L_26)
.L_26:
        /*009c*/ 	.word	0x00000000
        /*00a0*/ 	.short	0x0004
        /*00a2*/ 	.short	0x001c
        /*00a4*/ 	.byte	0x00, 0xf0, 0x11, 0x00


	//----- nvinfo : EIATTR_KPARAM_INFO
	.align		4
.L_27:
        /*00a8*/ 	.byte	0x04, 0x17
        /*00aa*/ 	.short	(.L_29 - .L_28)
.L_28:
        /*00ac*/ 	.word	0x00000000
        /*00b0*/ 	.short	0x0003
        /*00b2*/ 	.short	0x0018
        /*00b4*/ 	.byte	0x00, 0xf0, 0x11, 0x00


	//----- nvinfo : EIATTR_KPARAM_INFO
	.align		4
.L_29:
        /*00b8*/ 	.byte	0x04, 0x17
        /*00ba*/ 	.short	(.L_31 - .L_30)
.L_30:
        /*00bc*/ 	.word	0x00000000
        /*00c0*/ 	.short	0x0002
        /*00c2*/ 	.short	0x0010
        /*00c4*/ 	.byte	0x00, 0xf4, 0x21, 0x00


	//----- nvinfo : EIATTR_KPARAM_INFO
	.align		4
.L_31:
        /*00c8*/ 	.byte	0x04, 0x17
        /*00ca*/ 	.short	(.L_33 - .L_32)
.L_32:
        /*00cc*/ 	.word	0x00000000
        /*00d0*/ 	.short	0x0001
        /*00d2*/ 	.short	0x0008
        /*00d4*/ 	.byte	0x00, 0xf4, 0x21, 0x00


	//----- nvinfo : EIATTR_KPARAM_INFO
	.align		4
.L_33:
        /*00d8*/ 	.byte	0x04, 0x17
        /*00da*/ 	.short	(.L_35 - .L_34)
.L_34:
        /*00dc*/ 	.word	0x00000000
        /*00e0*/ 	.short	0x0000
        /*00e2*/ 	.short	0x0000
        /*00e4*/ 	.byte	0x00, 0xf4, 0x21, 0x00


	//----- nvinfo : EIATTR_SPARSE_MMA_MASK
	.align		4
.L_35:
        /*00e8*/ 	.byte	0x03, 0x50
        /*00ea*/ 	.short	0x0000


	//----- nvinfo : EIATTR_MAXREG_COUNT
	.align		4
        /*00ec*/ 	.byte	0x03, 0x1b
        /*00ee*/ 	.short	0x00ff


	//----- nvinfo : EIATTR_NUM_BARRIERS
	.align		4
        /*00f0*/ 	.byte	0x02, 0x4c
        /*00f2*/ 	.byte	0x01
	.zero		1


	//----- nvinfo : EIATTR_ANNOTATIONS
	.align		4
        /*00f4*/ 	.byte	0x04, 0x55
        /*00f6*/ 	.short	(.L_37 - .L_36)


	//   ....[0]....
.L_36:
        /*00f8*/ 	.word	0x00000001
        /*00fc*/ 	.byte	0x90, 0x05, 0x00, 0x00, 0x01, 0x00, 0x00, 0x00, 0xd0, 0x09, 0x00, 0x00, 0x01, 0x00, 0x00, 0x00
        /* <DEDUP_REMOVED lines=599> */
        /*267c*/ 	.byte	0x60, 0xd1, 0x00, 0x00


	//----- nvinfo : EIATTR_MERCURY_ISA_VERSION
	.align		4
.L_37:
        /*2680*/ 	.byte	0x03, 0x5f
        /*2682*/ 	.short	0x0101


	//----- nvinfo : EIATTR_EXIT_INSTR_OFFSETS
	.align		4
        /*2684*/ 	.byte	0x04, 0x1c
        /*2686*/ 	.short	(.L_39 - .L_38)


	//   ....[0]....
.L_38:
        /*2688*/ 	.word	0x000130e0


	//   ....[1]....
        /*268c*/ 	.word	0x00013100


	//----- nvinfo : EIATTR_REQNTID
	.align		4
.L_39:
        /*2690*/ 	.byte	0x04, 0x10
        /*2692*/ 	.short	(.L_41 - .L_40)
.L_40:
        /*2694*/ 	.word	0x00000100
        /*2698*/ 	.word	0x00000001
        /*269c*/ 	.word	0x00000001


	//----- nvinfo : EIATTR_CBANK_PARAM_SIZE
	.align		4
.L_41:
        /*26a0*/ 	.byte	0x03, 0x19
        /*26a2*/ 	.short	0x0050


	//----- nvinfo : EIATTR_PARAM_CBANK
	.align		4
        /*26a4*/ 	.byte	0x04, 0x0a
        /*26a6*/ 	.short	(.L_43 - .L_42)
	.align		4
.L_42:
        /*26a8*/ 	.word	index@(.nv.constant0.matmul_kernel)
        /*26ac*/ 	.short	0x0210
        /*26ae*/ 	.short	0x0050


	//----- nvinfo : EIATTR_SW_WAR
	.align		4
.L_43:
        /*26b0*/ 	.byte	0x04, 0x36
        /*26b2*/ 	.short	(.L_45 - .L_44)
.L_44:
        /*26b4*/ 	.word	0x00000008
.L_45:


//--------------------- .nv.callgraph             --------------------------
	.section	.nv.callgraph,"",@"SHT_CUDA_CALLGRAPH"
	.align	4
	.sectionentsize	8
	.align		4
        /*0000*/ 	.word	0x00000000
	.align		4
        /*0004*/ 	.word	0xffffffff
	.align		4
        /*0008*/ 	.word	0x00000000
	.align		4
        /*000c*/ 	.word	0xfffffffe
	.align		4
        /*0010*/ 	.word	0x00000000
	.align		4
        /*0014*/ 	.word	0xfffffffd
	.align		4
        /*0018*/ 	.word	0x00000000
	.align		4
        /*001c*/ 	.word	0xfffffffc


//--------------------- .text.matmul_kernel       --------------------------
	.section	.text.matmul_kernel,"ax",@progbits
	.align	128
        .global         matmul_kernel
        .type           matmul_kernel,@function
        .size           matmul_kernel,(.L_x_4 - matmul_kernel)
        .other          matmul_kernel,@"STO_CUDA_ENTRY STV_DEFAULT"
matmul_kernel:
.text.matmul_kernel:
[----:B------:R-:W0:Y:S08]  /*0000*/  LDC R1, c[0x0][0x28] ;  /* 0x00000a00ff017b82 */ /* 0x000e300000000800 */
[----:B------:R-:W1:Y:S01]  /*0010*/  LDC.64 R4, c[0x0][0x228] ;  /* 0x00008a00ff047b82 */ /* 0x000e620000000a00 */
[----:B------:R-:W2:Y:S01]  /*0020*/  S2R R7, SR_CTAID.X ;  /* 0x0000000000077919 */ /* 0x000ea20000002500 */
[----:B------:R-:W-:Y:S01]  /*0030*/  UMOV UR7, 0x400 ;  /* 0x0000040000077882 */ /* 0x000fe20000000000 */
[----:B------:R-:W-:Y:S01]  /*0040*/  ULDC.64 UR32, c[0x0][0x208] ;  /* 0x0000820000207ab9 */ /* 0x000fe20000000a00 */
[----:B0-----:R-:W-:Y:S01]  /*0050*/  VIADD R1, R1, 0xfffffae0 ;  /* 0xfffffae001017836 */ /* 0x001fe20000000000 */
[----:B------:R-:W0:Y:S03]  /*0060*/  S2R R153, SR_TID.X ;  /* 0x0000000000997919 */ /* 0x000e260000002100 */
[----:B------:R-:W3:Y:S01]  /*0070*/  S2UR UR4, SR_CgaCtaId ;  /* 0x00000000000479c3 */ /* 0x000ee20000008800 */
[----:B-1----:R-:W-:-:S05]  /*0080*/  VIADD R0, R5, 0x3f ;  /* 0x0000003f05007836 */ /* 0x002fca0000000000 */
[----:B------:R-:W-:Y:S01]  /*0090*/  SHF.R.S32.HI R3, RZ, 0x1f, R0 ;  /* 0x0000001fff037819 */ /* 0x000fe20000011400 */
[----:B---3--:R-:W-:-:S03]  /*00a0*/  ULEA UR7, UR4, UR7, 0x18 ;  /* 0x0000000704077291 */ /* 0x008fc6000f8ec03f */
[----:B------:R-:W-:Y:S02]  /*00b0*/  LEA.HI R3, R3, R0, RZ, 0x6 ;  /* 0x0000000003037211 */ /* 0x000fe400078f30ff */
[----:B--2---:R-:W-:Y:S02]  /*00c0*/  IABS R10, R7 ;  /* 0x00000007000a7213 */ /* 0x004fe40000000000 */
[----:B------:R-:W-:-:S05]  /*00d0*/  SHF.R.S32.HI R3, RZ, 0x6, R3 ;  /* 0x00000006ff037819 */ /* 0x000fca0000011403 */
[----:B------:R-:W-:-:S05]  /*00e0*/  IMAD.SHL.U32 R6, R3, 0x8, RZ ;  /* 0x0000000803067824 */ /* 0x000fca00078e00ff */
[-C--:B------:R-:W-:Y:S02]  /*00f0*/  IABS R9, R6.reuse ;  /* 0x0000000600097213 */ /* 0x080fe40000000000 */
[----:B------:R-:W-:Y:S02]  /*0100*/  IABS R12, R6 ;  /* 0x00000006000c7213 */ /* 0x000fe40000000000 */
[----:B------:R-:W1:Y:S08]  /*0110*/  I2F.RP R0, R9 ;  /* 0x0000000900007306 */ /* 0x000e700000209400 */
[----:B-1----:R-:W1:Y:S02]  /*0120*/  MUFU.RCP R0, R0 ;  /* 0x0000000000007308 */ /* 0x002e640000001000 */
[----:B-1----:R-:W-:-:S02]  /*0130*/  VIADD R2, R0, 0xffffffe ;  /* 0x0ffffffe00027836 */ /* 0x002fc40000000000 */
[----:B------:R-:W-:-:S04]  /*0140*/  IMAD.MOV R0, RZ, RZ, -R12 ;  /* 0x000000ffff007224 */ /* 0x000fc800078e0a0c */
[----:B------:R1:W2:Y:S02]  /*0150*/  F2I.FTZ.U32.TRUNC.NTZ R3, R2 ;  /* 0x0000000200037305 */ /* 0x0002a4000021f000 */
[----:B-1----:R-:W-:Y:S02]  /*0160*/  IMAD.MOV.U32 R2, RZ, RZ, RZ ;  /* 0x000000ffff027224 */ /* 0x002fe400078e00ff */
[----:B--2---:R-:W-:-:S04]  /*0170*/  IMAD.MOV R8, RZ, RZ, -R3 ;  /* 0x000000ffff087224 */ /* 0x004fc800078e0a03 */
[----:B------:R-:W-:Y:S02]  /*0180*/  IMAD R11, R8, R9, RZ ;  /* 0x00000009080b7224 */ /* 0x000fe400078e02ff */
[----:B------:R-:W-:Y:S02]  /*0190*/  IMAD.MOV.U32 R8, RZ, RZ, R10 ;  /* 0x000000ffff087224 */ /* 0x000fe400078e000a */
[----:B------:R-:W-:-:S06]  /*01a0*/  IMAD.HI.U32 R3, R3, R11, R2 ;  /* 0x0000000b03037227 */ /* 0x000fcc00078e0002 */
[----:B------:R-:W-:-:S04]  /*01b0*/  IMAD.HI.U32 R3, R3, R8, RZ ;  /* 0x0000000803037227 */ /* 0x000fc800078e00ff */
[----:B------:R-:W-:-:S05]  /*01c0*/  IMAD R0, R3, R0, R8 ;  /* 0x0000000003007224 */ /* 0x000fca00078e0208 */
[----:B------:R-:W-:-:S13]  /*01d0*/  ISETP.GT.U32.AND P1, PT, R9, R0, PT ;  /* 0x000000000900720c */ /* 0x000fda0003f24070 */
[----:B------:R-:W-:Y:S02]  /*01e0*/  @!P1 IMAD.IADD R0, R0, 0x1, -R9 ;  /* 0x0000000100009824 */ /* 0x000fe400078e0a09 */
[----:B------:R-:W-:Y:S01]  /*01f0*/  @!P1 VIADD R3, R3, 0x1 ;  /* 0x0000000103039836 */ /* 0x000fe20000000000 */
[----:B------:R-:W-:Y:S02]  /*0200*/  ISETP.NE.AND P1, PT, R6, RZ, PT ;  /* 0x000000ff0600720c */ /* 0x000fe40003f25270 */
[----:B------:R-:W-:Y:S02]  /*0210*/  ISETP.GE.U32.AND P0, PT, R0, R9, PT ;  /* 0x000000090000720c */ /* 0x000fe40003f06070 */
[----:B------:R-:W-:-:S04]  /*0220*/  LOP3.LUT R0, R7, R6, RZ, 0x3c, !PT ;  /* 0x0000000607007212 */ /* 0x000fc800078e3cff */
[----:B------:R-:W-:Y:S01]  /*0230*/  ISETP.GE.AND P2, PT, R0, RZ, PT ;  /* 0x000000ff0000720c */ /* 0x000fe20003f46270 */
[----:B------:R-:W-:-:S06]  /*0240*/  VIADD R0, R4, 0x1ff ;  /* 0x000001ff04007836 */ /* 0x000fcc0000000000 */
[----:B------:R-:W-:-:S04]  /*0250*/  @P0 VIADD R3, R3, 0x1 ;  /* 0x0000000103030836 */ /* 0x000fc80000000000 */
[----:B------:R-:W-:Y:S01]  /*0260*/  IMAD.MOV.U32 R2, RZ, RZ, R3 ;  /* 0x000000ffff027224 */ /* 0x000fe200078e0003 */
[----:B------:R-:W-:-:S03]  /*0270*/  SHF.R.S32.HI R3, RZ, 0x1f, R0 ;  /* 0x0000001fff037819 */ /* 0x000fc60000011400 */
[----:B------:R-:W-:Y:S01]  /*0280*/  @!P2 IMAD.MOV R2, RZ, RZ, -R2 ;  /* 0x000000ffff02a224 */ /* 0x000fe200078e0a02 */
[----:B------:R-:W-:Y:S02]  /*0290*/  @!P1 LOP3.LUT R2, RZ, R6, RZ, 0x33, !PT ;  /* 0x00000006ff029212 */ /* 0x000fe400078e33ff */
[----:B------:R-:W-:-:S03]  /*02a0*/  LEA.HI R3, R3, R0, RZ, 0x9 ;  /* 0x0000000003037211 */ /* 0x000fc600078f48ff */
[----:B------:R-:W-:Y:S02]  /*02b0*/  IMAD.SHL.U32 R8, R2, 0x8, RZ ;  /* 0x0000000802087824 */ /* 0x000fe400078e00ff */
[----:B------:R-:W-:-:S03]  /*02c0*/  IMAD.MOV R2, RZ, RZ, -R2 ;  /* 0x000000ffff027224 */ /* 0x000fc600078e0a02 */
[----:B------:R-:W-:Y:S01]  /*02d0*/  LEA.HI.SX32 R3, R3, -R8, 0x17 ;  /* 0x8000000803037211 */ /* 0x000fe200078fbaff */
[----:B------:R-:W-:-:S03]  /*02e0*/  IMAD R6, R6, R2, R7 ;  /* 0x0000000206067224 */ /* 0x000fc600078e0207 */
[----:B------:R-:W-:Y:S02]  /*02f0*/  VIMNMX R13, R3, 0x8, PT ;  /* 0x00000008030d7848 */ /* 0x000fe40003fe0100 */
[----:B------:R-:W-:Y:S02]  /*0300*/  IABS R11, R6 ;  /* 0x00000006000b7213 */ /* 0x000fe40000000000 */
[----:B------:R-:W-:-:S04]  /*0310*/  IABS R9, R13 ;  /* 0x0000000d00097213 */ /* 0x000fc80000000000 */
[----:B------:R-:W1:Y:S08]  /*0320*/  I2F.RP R0, R9 ;  /* 0x0000000900007306 */ /* 0x000e700000209400 */
[----:B-1----:R-:W1:Y:S02]  /*0330*/  MUFU.RCP R0, R0 ;  /* 0x0000000000007308 */ /* 0x002e640000001000 */
[----:B-1----:R-:W-:-:S06]  /*0340*/  VIADD R3, R0, 0xffffffe ;  /* 0x0ffffffe00037836 */ /* 0x002fcc0000000000 */
[----:B------:R-:W1:Y:S02]  /*0350*/  F2I.FTZ.U32.TRUNC.NTZ R3, R3 ;  /* 0x0000000300037305 */ /* 0x000e64000021f000 */
[----:B-1----:R-:W-:-:S04]  /*0360*/  IMAD.MOV R10, RZ, RZ, -R3 ;  /* 0x000000ffff0a7224 */ /* 0x002fc800078e0a03 */
[----:B------:R-:W-:Y:S01]  /*0370*/  IMAD.MOV.U32 R2, RZ, RZ, R10 ;  /* 0x000000ffff027224 */ /* 0x000fe200078e000a */
[----:B------:R-:W-:-:S03]  /*0380*/  IABS R10, R13 ;  /* 0x0000000d000a7213 */ /* 0x000fc60000000000 */
[----:B------:R-:W-:Y:S02]  /*0390*/  IMAD R7, R2, R9, RZ ;  /* 0x0000000902077224 */ /* 0x000fe400078e02ff */
[----:B------:R-:W-:Y:S02]  /*03a0*/  IMAD.MOV.U32 R2, RZ, RZ, RZ ;  /* 0x000000ffff027224 */ /* 0x000fe400078e00ff */
[----:B------:R-:W-:Y:S02]  /*03b0*/  IMAD.MOV R0, RZ, RZ, -R10 ;  /* 0x000000ffff007224 */ /* 0x000fe400078e0a0a */
[----:B------:R-:W-:Y:S01]  /*03c0*/  IMAD.HI.U32 R2, R3, R7, R2 ;  /* 0x0000000703027227 */ /* 0x000fe200078e0002 */
[----:B------:R-:W1:Y:S05]  /*03d0*/  LDC R10, c[0x0][0x230] ;  /* 0x00008c00ff0a7b82 */ /* 0x000e6a0000000800 */
[----:B------:R-:W-:-:S04]  /*03e0*/  IMAD.HI.U32 R2, R2, R11, RZ ;  /* 0x0000000b02027227 */ /* 0x000fc800078e00ff */
[----:B------:R-:W-:Y:S01]  /*03f0*/  IMAD R0, R2, R0, R11 ;  /* 0x0000000002007224 */ /* 0x000fe200078e020b */
[----:B0-----:R-:W-:-:S04]  /*0400*/  LOP3.LUT R11, R153, 0xff, RZ, 0xc0, !PT ;  /* 0x000000ff990b7812 */ /* 0x001fc800078ec0ff */
[----:B------:R-:W-:Y:S01]  /*0410*/  ISETP.GT.U32.AND P1, PT, R9, R0, PT ;  /* 0x000000000900720c */ /* 0x000fe20003f24070 */
[----:B-1----:R-:W-:-:S12]  /*0420*/  VIADD R10, R10, 0x3f ;  /* 0x0000003f0a0a7836 */ /* 0x002fd80000000000 */
[----:B------:R-:W-:Y:S02]  /*0430*/  @!P1 IMAD.IADD R0, R0, 0x1, -R9 ;  /* 0x0000000100009824 */ /* 0x000fe400078e0a09 */
[----:B------:R-:W-:Y:S01]  /*0440*/  @!P1 VIADD R2, R2, 0x1 ;  /* 0x0000000102029836 */ /* 0x000fe20000000000 */
[----:B------:R-:W-:Y:S02]  /*0450*/  ISETP.NE.AND P1, PT, R13, RZ, PT ;  /* 0x000000ff0d00720c */ /* 0x000fe40003f25270 */
[----:B------:R-:W-:Y:S02]  /*0460*/  ISETP.GE.U32.AND P0, PT, R0, R9, PT ;  /* 0x000000090000720c */ /* 0x000fe40003f06070 */
[----:B------:R-:W-:-:S04]  /*0470*/  LOP3.LUT R0, R6, R13, RZ, 0x3c, !PT ;  /* 0x0000000d06007212 */ /* 0x000fc800078e3cff */
[----:B------:R-:W-:-:S07]  /*0480*/  ISETP.GE.AND P2, PT, R0, RZ, PT ;  /* 0x000000ff0000720c */ /* 0x000fce0003f46270 */
[----:B------:R-:W-:Y:S01]  /*0490*/  @P0 VIADD R2, R2, 0x1 ;  /* 0x0000000102020836 */ /* 0x000fe20000000000 */
[----:B------:R-:W-:-:S05]  /*04a0*/  ISETP.GT.AND P0, PT, R10, 0x3f, PT ;  /* 0x0000003f0a00780c */ /* 0x000fca0003f04270 */
[----:B------:R-:W-:Y:S01]  /*04b0*/  @!P2 IMAD.MOV R2, RZ, RZ, -R2 ;  /* 0x000000ffff02a224 */ /* 0x000fe200078e0a02 */
[----:B------:R-:W-:-:S05]  /*04c0*/  @!P1 LOP3.LUT R2, RZ, R13, RZ, 0x33, !PT ;  /* 0x0000000dff029212 */ /* 0x000fca00078e33ff */
[----:B------:R-:W-:Y:S02]  /*04d0*/  IMAD.MOV R0, RZ, RZ, -R2 ;  /* 0x000000ffff007224 */ /* 0x000fe400078e0a02 */
[----:B------:R-:W-:Y:S02]  /*04e0*/  IMAD.SHL.U32 R2, R2, 0x40, RZ ;  /* 0x0000004002027824 */ /* 0x000fe400078e00ff */
[----:B------:R-:W-:-:S04]  /*04f0*/  IMAD R0, R13, R0, R6 ;  /* 0x000000000d007224 */ /* 0x000fc800078e0206 */
[----:B------:R-:W-:-:S04]  /*0500*/  IMAD.IADD R0, R8, 0x1, R0 ;  /* 0x0000000108007824 */ /* 0x000fc800078e0200 */
[----:B------:R-:W-:-:S04]  /*0510*/  IMAD R0, R0, 0x200, R11 ;  /* 0x0000020000007824 */ /* 0x000fc800078e020b */
[----:B------:R-:W-:Y:S01]  /*0520*/  VIADD R3, R0, 0x100 ;  /* 0x0000010000037836 */ /* 0x000fe20000000000 */
[----:B------:R-:W-:Y:S06]  /*0530*/  @P0 BRA `(.L_x_0) ;  /* 0x00000004000c0947 */ /* 0x000fec0003800000 */
[----:B------:R-:W-:Y:S01]  /*0540*/  IMAD.SHL.U32 R4, R153, 0x8, RZ ;  /* 0x0000000899047824 */ /* 0x000fe200078e00ff */
[----:B------:R-:W-:Y:S02]  /*0550*/  CS2R R120, SRZ ;  /* 0x0000000000787805 */ /* 0x000fe4000001ff00 */
[----:B------:R-:W-:Y:S02]  /*0560*/  CS2R R122, SRZ ;  /* 0x00000000007a7805 */ /* 0x000fe4000001ff00 */
[----:B------:R-:W-:Y:S02]  /*0570*/  CS2R R124, SRZ ;  /* 0x00000000007c7805 */ /* 0x000fe4000001ff00 */
[----:B------:R-:W-:Y:S01]  /*0580*/  CS2R R126, SRZ ;  /* 0x00000000007e7805 */ /* 0x000fe2000001ff00 */
[----:B------:R0:W-:Y:S01]  /*0590*/  STL [R1+0x4e0], R4 ;  /* 0x0004e00401007387 */ /* 0x0001e20000100800 */
[----:B------:R-:W-:Y:S02]  /*05a0*/  CS2R R128, SRZ ;  /* 0x0000000000807805 */ /* 0x000fe4000001ff00 */
[----:B------:R-:W-:-:S02]  /*05b0*/  CS2R R130, SRZ ;  /* 0x0000000000827805 */ /* 0x000fc4000001ff00 */
[----:B------:R-:W-:Y:S02]  /*05c0*/  CS2R R132, SRZ ;  /* 0x0000000000847805 */ /* 0x000fe4000001ff00 */
[----:B------:R-:W-:Y:S02]  /*05d0*/  CS2R R134, SRZ ;  /* 0x0000000000867805 */ /* 0x000fe4000001ff00 */
[----:B------:R-:W-:Y:S02]  /*05e0*/  CS2R R136, SRZ ;  /* 0x0000000000887805 */ /* 0x000fe4000001ff00 */
[----:B------:R-:W-:Y:S02]  /*05f0*/  CS2R R138, SRZ ;  /* 0x00000000008a7805 */ /* 0x000fe4000001ff00 */
        /* <DEDUP_REMOVED lines=53> */
[----:B------:R-:W-:Y:S01]  /*0950*/  CS2R R54, SRZ ;  /* 0x0000000000367805 */ /* 0x000fe2000001ff00 */
[----:B0-----:R-:W-:Y:S06]  /*0960*/  BRA `(.L_x_1) ;  /* 0x000000c400fc7947 */ /* 0x001fec0003800000 */
.L_x_0:
[----:B------:R-:W-:Y:S01]  /*0970*/  IABS R17, R4 ;  /* 0x0000000400117213 */ /* 0x000fe20000000000 */
[----:B------:R-:W-:Y:S01]  /*0980*/  IMAD.SHL.U32 R152, R153, 0x8, RZ ;  /* 0x0000000899987824 */ /* 0x000fe200078e00ff */
[----:B------:R-:W-:Y:S01]  /*0990*/  IABS R26, R5 ;  /* 0x00000005001a7213 */ /* 0x000fe20000000000 */
[----:B------:R-:W-:Y:S01]  /*09a0*/  ULDC UR9, c[0x0][0x23c] ;  /* 0x00008f0000097ab9 */ /* 0x000fe20000000800 */
[----:B------:R-:W0:Y:S01]  /*09b0*/  I2F.RP R12, R17 ;  /* 0x00000011000c7306 */ /* 0x000e220000209400 */
[--C-:B------:R-:W-:Y:S01]  /*09c0*/  SHF.R.U32.HI R15, RZ, 0x6, R153.reuse ;  /* 0x00000006ff0f7819 */ /* 0x100fe20000011699 */
[----:B------:R1:W-:Y:S01]  /*09d0*/  STL [R1+0x4e0], R152 ;  /* 0x0004e09801007387 */ /* 0x0003e20000100800 */
[----:B------:R-:W-:Y:S01]  /*09e0*/  SHF.R.U32.HI R18, RZ, 0x5, R153 ;  /* 0x00000005ff127819 */ /* 0x000fe20000011699 */
[----:B------:R-:W-:Y:S01]  /*09f0*/  ULDC.64 UR4, c[0x0][0x218] ;  /* 0x0000860000047ab9 */ /* 0x000fe20000000a00 */
[----:B------:R-:W-:Y:S01]  /*0a00*/  SGXT.U32 R15, R15, 0x2 ;  /* 0x000000020f0f781a */ /* 0x000fe20000000000 */
[----:B------:R-:W-:Y:S01]  /*0a10*/  ULDC.64 UR10, c[0x0][0x210] ;  /* 0x00008400000a7ab9 */ /* 0x000fe20000000a00 */
[----:B------:R-:W-:Y:S01]  /*0a20*/  R2UR UR8, R18 ;  /* 0x00000000120872ca */ /* 0x000fe200000e0000 */
[----:B------:R-:W2:Y:S01]  /*0a30*/  I2F.RP R13, R26 ;  /* 0x0000001a000d7306 */ /* 0x000ea20000209400 */
[----:B------:R-:W-:Y:S01]  /*0a40*/  LOP3.LUT R32, R2, R15, RZ, 0xfc, !PT ;  /* 0x0000000f02207212 */ /* 0x000fe200078efcff */
[----:B------:R-:W-:Y:S01]  /*0a50*/  UMOV UR18, 0xfffffffe ;  /* 0xfffffffe00127882 */ /* 0x000fe20000000000 */
[----:B------:R-:W-:Y:S01]  /*0a60*/  IABS R15, R3 ;  /* 0x00000003000f7213 */ /* 0x000fe20000000000 */
[----:B------:R-:W-:Y:S01]  /*0a70*/  UMOV UR19, 0x7fffffdf ;  /* 0x7fffffdf00137882 */ /* 0x000fe20000000000 */
[----:B------:R-:W-:-:S02]  /*0a80*/  LOP3.LUT R16, R32, 0x38, RZ, 0xfc, !PT ;  /* 0x0000003820107812 */ /* 0x000fc400078efcff */
[----:B------:R-:W-:Y:S02]  /*0a90*/  CS2R R120, SRZ ;  /* 0x0000000000787805 */ /* 0x000fe4000001ff00 */
[----:B------:R-:W-:Y:S01]  /*0aa0*/  LOP3.LUT R22, R32, 0x28, RZ, 0xfc, !PT ;  /* 0x0000002820167812 */ /* 0x000fe200078efcff */
[----:B0-----:R-:W0:Y:S01]  /*0ab0*/  MUFU.RCP R12, R12 ;  /* 0x0000000c000c7308 */ /* 0x001e220000001000 */
[----:B------:R-:W-:Y:S02]  /*0ac0*/  ISETP.GE.AND P0, PT, R16, RZ, PT ;  /* 0x000000ff1000720c */ /* 0x000fe40003f06270 */
[----:B------:R-:W-:Y:S02]  /*0ad0*/  CS2R R122, SRZ ;  /* 0x00000000007a7805 */ /* 0x000fe4000001ff00 */
[----:B------:R-:W-:Y:S02]  /*0ae0*/  IABS R23, R22 ;  /* 0x0000001600177213 */ /* 0x000fe40000000000 */
[----:B------:R-:W-:-:S02]  /*0af0*/  CS2R R124, SRZ ;  /* 0x00000000007c7805 */ /* 0x000fc4000001ff00 */
[----:B------:R-:W-:Y:S02]  /*0b00*/  LOP3.LUT R24, R32, 0x24, RZ, 0xfc, !PT ;  /* 0x0000002420187812 */ /* 0x000fe400078efcff */
[----:B------:R-:W-:Y:S02]  /*0b10*/  CS2R R126, SRZ ;  /* 0x00000000007e7805 */ /* 0x000fe4000001ff00 */
[----:B------:R-:W-:Y:S01]  /*0b20*/  ISETP.GE.AND P3, PT, R0, RZ, PT ;  /* 0x000000ff0000720c */ /* 0x000fe20003f66270 */
[----:B--2---:R-:W2:Y:S01]  /*0b30*/  MUFU.RCP R13, R13 ;  /* 0x0000000d000d7308 */ /* 0x004ea20000001000 */
[----:B------:R-:W-:Y:S02]  /*0b40*/  IABS R25, R24 ;  /* 0x0000001800197213 */ /* 0x000fe40000000000 */
[----:B------:R-:W-:Y:S02]  /*0b50*/  CS2R R128, SRZ ;  /* 0x0000000000807805 */ /* 0x000fe4000001ff00 */
[----:B------:R-:W-:-:S02]  /*0b60*/  LOP3.LUT R36, R32, 0x18, RZ, 0xfc, !PT ;  /* 0x0000001820247812 */ /* 0x000fc400078efcff */
[----:B------:R-:W-:Y:S02]  /*0b70*/  CS2R R130, SRZ ;  /* 0x0000000000827805 */ /* 0x000fe4000001ff00 */
[C---:B------:R-:W-:Y:S02]  /*0b80*/  LOP3.LUT R37, R32.reuse, 0x14, RZ, 0xfc, !PT ;  /* 0x0000001420257812 */ /* 0x040fe400078efcff */
[----:B------:R-:W-:Y:S02]  /*0b90*/  CS2R R132, SRZ ;  /* 0x0000000000847805 */ /* 0x000fe4000001ff00 */
[----:B------:R-:W-:Y:S02]  /*0ba0*/  LOP3.LUT R38, R32, 0x10, RZ, 0xfc, !PT ;  /* 0x0000001020267812 */ /* 0x000fe400078efcff */
[----:B------:R-:W-:Y:S01]  /*0bb0*/  CS2R R134, SRZ ;  /* 0x0000000000867805 */ /* 0x000fe2000001ff00 */
[----:B0-----:R-:W-:Y:S01]  /*0bc0*/  VIADD R6, R12, 0xffffffe ;  /* 0x0ffffffe0c067836 */ /* 0x001fe20000000000 */
[----:B------:R-:W-:-:S02]  /*0bd0*/  LOP3.LUT R39, R32, 0x8, RZ, 0xfc, !PT ;  /* 0x0000000820277812 */ /* 0x000fc400078efcff */
[----:B------:R-:W-:Y:S02]  /*0be0*/  CS2R R136, SRZ ;  /* 0x0000000000887805 */ /* 0x000fe4000001ff00 */
[----:B------:R-:W-:Y:S01]  /*0bf0*/  LOP3.LUT R40, R32, 0x4, RZ, 0xfc, !PT ;  /* 0x0000000420287812 */ /* 0x000fe200078efcff */
[----:B------:R0:W3:Y:S01]  /*0c00*/  F2I.FTZ.U32.TRUNC.NTZ R7, R6 ;  /* 0x0000000600077305 */ /* 0x0000e2000021f000 */
[----:B------:R-:W-:Y:S02]  /*0c10*/  IABS R31, R32 ;  /* 0x00000020001f7213 */ /* 0x000fe40000000000 */
[----:B------:R-:W-:Y:S02]  /*0c20*/  CS2R R138, SRZ ;  /* 0x00000000008a7805 */ /* 0x000fe4000001ff00 */
[----:B------:R-:W-:Y:S01]  /*0c30*/  IABS R33, R40 ;  /* 0x0000002800217213 */ /* 0x000fe20000000000 */
[----:B--2---:R-:W-:Y:S01]  /*0c40*/  VIADD R8, R13, 0xffffffe ;  /* 0x0ffffffe0d087836 */ /* 0x004fe20000000000 */
[----:B------:R-:W-:-:S02]  /*0c50*/  IABS R13, R0 ;  /* 0x00000000000d7213 */ /* 0x000fc40000000000 */
[----:B------:R-:W-:Y:S02]  /*0c60*/  CS2R R140, SRZ ;  /* 0x00000000008c7805 */ /* 0x000fe4000001ff00 */
[----:B------:R-:W-:Y:S01]  /*0c70*/  LOP3.LUT R154, R153, 0x3f, RZ, 0xc0, !PT ;  /* 0x0000003f999a7812 */ /* 0x000fe200078ec0ff */
[----:B------:R2:W4:Y:S01]  /*0c80*/  F2I.FTZ.U32.TRUNC.NTZ R9, R8 ;  /* 0x0000000800097305 */ /* 0x000522000021f000 */
[----:B0-----:R-:W-:Y:S01]  /*0c90*/  IMAD.MOV.U32 R6, RZ, RZ, RZ ;  /* 0x000000ffff067224 */ /* 0x001fe200078e00ff */
[----:B------:R-:W-:Y:S02]  /*0ca0*/  CS2R R142, SRZ ;  /* 0x00000000008e7805 */ /* 0x000fe4000001ff00 */
[----:B------:R-:W-:Y:S02]  /*0cb0*/  CS2R R144, SRZ ;  /* 0x0000000000907805 */ /* 0x000fe4000001ff00 */
[----:B------:R-:W-:Y:S02]  /*0cc0*/  CS2R R146, SRZ ;  /* 0x0000000000927805 */ /* 0x000fe4000001ff00 */
[----:B------:R-:W-:-:S02]  /*0cd0*/  CS2R R148, SRZ ;  /* 0x0000000000947805 */ /* 0x000fc4000001ff00 */
[----:B------:R-:W-:Y:S01]  /*0ce0*/  CS2R R150, SRZ ;  /* 0x0000000000967805 */ /* 0x000fe2000001ff00 */
[----:B---3--:R-:W-:Y:S01]  /*0cf0*/  IMAD.MOV R14, RZ, RZ, -R7 ;  /* 0x000000ffff0e7224 */ /* 0x008fe200078e0a07 */
[----:B------:R-:W-:Y:S01]  /*0d00*/  CS2R R88, SRZ ;  /* 0x0000000000587805 */ /* 0x000fe2000001ff00 */
[----:B--2---:R-:W-:Y:S01]  /*0d10*/  IMAD.MOV.U32 R8, RZ, RZ, RZ ;  /* 0x000000ffff087224 */ /* 0x004fe200078e00ff */
[----:B------:R-:W-:Y:S01]  /*0d20*/  CS2R R90, SRZ ;  /* 0x00000000005a7805 */ /* 0x000fe2000001ff00 */
[----:B------:R-:W-:Y:S01]  /*0d30*/  IMAD R19, R14, R17, RZ ;  /* 0x000000110e137224 */ /* 0x000fe200078e02ff */
[----:B------:R-:W-:Y:S02]  /*0d40*/  CS2R R92, SRZ ;  /* 0x00000000005c7805 */ /* 0x000fe4000001ff00 */
[----:B------:R-:W-:Y:S02]  /*0d50*/  CS2R R94, SRZ ;  /* 0x00000000005e7805 */ /* 0x000fe4000001ff00 */
[----:B------:R-:W-:Y:S01]  /*0d60*/  CS2R R96, SRZ ;  /* 0x0000000000607805 */ /* 0x000fe2000001ff00 */
[----:B----4-:R-:W-:Y:S01]  /*0d70*/  IMAD.MOV R21, RZ, RZ, -R9 ;  /* 0x000000ffff157224 */ /* 0x010fe200078e0a09 */
[----:B------:R-:W-:Y:S01]  /*0d80*/  CS2R R98, SRZ ;  /* 0x0000000000627805 */ /* 0x000fe2000001ff00 */
[----:B------:R-:W-:Y:S01]  /*0d90*/  IMAD.HI.U32 R6, R7, R19, R6 ;  /* 0x0000001307067227 */ /* 0x000fe200078e0006 */
[----:B------:R-:W-:-:S02]  /*0da0*/  IABS R19, R16 ;  /* 0x0000001000137213 */ /* 0x000fc40000000000 */
[----:B------:R-:W-:Y:S02]  /*0db0*/  CS2R R100, SRZ ;  /* 0x0000000000647805 */ /* 0x000fe4000001ff00 */
[----:B------:R-:W-:Y:S01]  /*0dc0*/  CS2R R102, SRZ ;  /* 0x0000000000667805 */ /* 0x000fe2000001ff00 */
[----:B------:R-:W-:Y:S01]  /*0dd0*/  IMAD R7, R21, R26, RZ ;  /* 0x0000001a15077224 */ /* 0x000fe200078e02ff */
[----:B------:R-:W-:Y:S02]  /*0de0*/  CS2R R104, SRZ ;  /* 0x0000000000687805 */ /* 0x000fe4000001ff00 */
[----:B------:R-:W-:Y:S02]  /*0df0*/  CS2R R106, SRZ ;  /* 0x00000000006a7805 */ /* 0x000fe4000001ff00 */
[----:B------:R-:W-:Y:S01]  /*0e00*/  CS2R R108, SRZ ;  /* 0x00000000006c7805 */ /* 0x000fe2000001ff00 */
[----:B------:R-:W-:Y:S01]  /*0e10*/  IMAD.HI.U32 R12, R9, R7, R8 ;  /* 0x00000007090c7227 */ /* 0x000fe200078e0008 */
[----:B------:R-:W-:-:S02]  /*0e20*/  SHF.R.S32.HI R9, RZ, 0x1f, R10 ;  /* 0x0000001fff097819 */ /* 0x000fc4000001140a */
[----:B------:R-:W-:Y:S02]  /*0e30*/  CS2R R110, SRZ ;  /* 0x00000000006e7805 */ /* 0x000fe4000001ff00 */
[----:B------:R-:W-:Y:S01]  /*0e40*/  CS2R R112, SRZ ;  /* 0x0000000000707805 */ /* 0x000fe2000001ff00 */
[C---:B------:R-:W-:Y:S01]  /*0e50*/  IMAD.HI.U32 R7, R6.reuse, R13, RZ ;  /* 0x0000000d06077227 */ /* 0x040fe200078e00ff */
[----:B------:R-:W-:Y:S02]  /*0e60*/  CS2R R114, SRZ ;  /* 0x0000000000727805 */ /* 0x000fe4000001ff00 */
[----:B------:R-:W-:Y:S02]  /*0e70*/  CS2R R116, SRZ ;  /* 0x0000000000747805 */ /* 0x000fe4000001ff00 */
[----:B------:R-:W-:Y:S01]  /*0e80*/  CS2R R118, SRZ ;  /* 0x0000000000767805 */ /* 0x000fe2000001ff00 */
[----:B------:R-:W-:Y:S01]  /*0e90*/  IMAD.HI.U32 R6, R6, R15, RZ ;  /* 0x0000000f06067227 */ /* 0x000fe200078e00ff */
[----:B------:R-:W-:-:S02]  /*0ea0*/  CS2R R56, SRZ ;  /* 0x0000000000387805 */ /* 0x000fc4000001ff00 */
[----:B------:R-:W-:Y:S02]  /*0eb0*/  CS2R R58, SRZ ;  /* 0x00000000003a7805 */ /* 0x000fe4000001ff00 */
[----:B------:R-:W-:Y:S01]  /*0ec0*/  CS2R R60, SRZ ;  /* 0x00000000003c7805 */ /* 0x000fe2000001ff00 */
[----:B------:R-:W-:Y:S01]  /*0ed0*/  IMAD.MOV R14, RZ, RZ, -R7 ;  /* 0x000000ffff0e7224 */ /* 0x000fe200078e0a07 */
[----:B------:R-:W-:Y:S01]  /*0ee0*/  LEA.HI R7, R9, R10, RZ, 0x6 ;  /* 0x0000000a09077211 */ /* 0x000fe200078f30ff */
[----:B------:R-:W-:Y:S01]  /*0ef0*/  IMAD.HI.U32 R8, R12, R19, RZ ;  /* 0x000000130c087227 */ /* 0x000fe200078e00ff */
[----:B------:R-:W-:Y:S02]  /*0f00*/  CS2R R62, SRZ ;  /* 0x00000000003e7805 */ /* 0x000fe4000001ff00 */
[----:B------:R-:W-:Y:S02]  /*0f10*/  CS2R R64, SRZ ;  /* 0x0000000000407805 */ /* 0x000fe4000001ff00 */
[----:B------:R-:W-:Y:S01]  /*0f20*/  CS2R R66, SRZ ;  /* 0x0000000000427805 */ /* 0x000fe2000001ff00 */
[----:B------:R-:W-:Y:S01]  /*0f30*/  IMAD.MOV R10, RZ, RZ, -R6 ;  /* 0x000000ffff0a7224 */ /* 0x000fe200078e0a06 */
[----:B------:R-:W-:Y:S01]  /*0f40*/  CS2R R68, SRZ ;  /* 0x0000000000447805 */ /* 0x000fe2000001ff00 */
[----:B------:R-:W-:Y:S01]  /*0f50*/  IMAD.MOV R9, RZ, RZ, -R8 ;  /* 0x000000ffff097224 */ /* 0x000fe200078e0a08 */
[----:B------:R-:W-:Y:S01]  /*0f60*/  CS2R R70, SRZ ;  /* 0x0000000000467805 */ /* 0x000fe2000001ff00 */
[C---:B------:R-:W-:Y:S01]  /*0f70*/  IMAD R6, R17.reuse, R14, R13 ;  /* 0x0000000e11067224 */ /* 0x040fe200078e020d */
[----:B------:R-:W-:Y:S01]  /*0f80*/  LOP3.LUT R13, R32, 0x30, RZ, 0xfc, !PT ;  /* 0x00000030200d7812 */ /* 0x000fe200078efcff */
[C---:B------:R-:W-:Y:S01]  /*0f90*/  IMAD R8, R17.reuse, R10, R15 ;  /* 0x0000000a11087224 */ /* 0x040fe200078e020f */
[----:B------:R-:W-:Y:S01]  /*0fa0*/  CS2R R72, SRZ ;  /* 0x0000000000487805 */ /* 0x000fe2000001ff00 */
[----:B------:R-:W-:Y:S01]  /*0fb0*/  IMAD R10, R26, R9, R19 ;  /* 0x000000091a0a7224 */ /* 0x000fe200078e0213 */
[C---:B------:R-:W-:Y:S01]  /*0fc0*/  ISETP.GT.U32.AND P2, PT, R17.reuse, R6, PT ;  /* 0x000000061100720c */ /* 0x040fe20003f44070 */
[----:B------:R-:W-:Y:S01]  /*0fd0*/  IMAD.HI.U32 R14, R12, R23, RZ ;  /* 0x000000170c0e7227 */ /* 0x000fe200078e00ff */
[----:B------:R-:W-:-:S02]  /*0fe0*/  ISETP.GT.U32.AND P4, PT, R17, R8, PT ;  /* 0x000000081100720c */ /* 0x000fc40003f84070 */
[----:B------:R-:W-:Y:S02]  /*0ff0*/  CS2R R74, SRZ ;  /* 0x00000000004a7805 */ /* 0x000fe4000001ff00 */
[----:B------:R-:W-:Y:S01]  /*1000*/  IABS R21, R13 ;  /* 0x0000000d00157213 */ /* 0x000fe20000000000 */
[----:B------:R-:W-:Y:S01]  /*1010*/  IMAD.MOV R18, RZ, RZ, -R14 ;  /* 0x000000ffff127224 */ /* 0x000fe200078e0a0e */
[----:B------:R-:W-:Y:S01]  /*1020*/  ISETP.GE.AND P5, PT, R13, RZ, PT ;  /* 0x000000ff0d00720c */ /* 0x000fe20003fa6270 */
[----:B------:R-:W-:Y:S01]  /*1030*/  IMAD.HI.U32 R15, R12, R25, RZ ;  /* 0x000000190c0f7227 */ /* 0x000fe200078e00ff */
[----:B------:R-:W-:Y:S02]  /*1040*/  ISETP.GT.U32.AND P6, PT, R26, R10, PT ;  /* 0x0000000a1a00720c */ /* 0x000fe40003fc4070 */
[----:B------:R-:W-:Y:S02]  /*1050*/  CS2R R76, SRZ ;  /* 0x00000000004c7805 */ /* 0x000fe4000001ff00 */
[----:B------:R-:W-:Y:S01]  /*1060*/  LOP3.LUT R9, R32, 0x34, RZ, 0xfc, !PT ;  /* 0x0000003420097812 */ /* 0x000fe200078efcff */
[----:B------:R-:W-:Y:S01]  /*1070*/  IMAD.HI.U32 R13, R12, R21, RZ ;  /* 0x000000150c0d7227 */ /* 0x000fe200078e00ff */
[----:B------:R-:W-:-:S02]  /*1080*/  CS2R R78, SRZ ;  /* 0x00000000004e7805 */ /* 0x000fc4000001ff00 */
[----:B------:R-:W-:Y:S02]  /*1090*/  CS2R R80, SRZ ;  /* 0x0000000000507805 */ /* 0x000fe4000001ff00 */
[----:B------:R-:W-:Y:S01]  /*10a0*/  IABS R19, R9 ;  /* 0x0000000900137213 */ /* 0x000fe20000000000 */
[----:B------:R-:W-:Y:S01]  /*10b0*/  IMAD.MOV R16, RZ, RZ, -R13 ;  /* 0x000000ffff107224 */ /* 0x000fe200078e0a0d */
[----:B------:R-:W-:Y:S01]  /*10c0*/  ISETP.GE.AND P1, PT, R9, RZ, PT ;  /* 0x000000ff0900720c */ /* 0x000fe20003f26270 */
[--C-:B------:R-:W-:Y:S01]  /*10d0*/  @!P2 IMAD.IADD R6, R6, 0x1, -R17.reuse ;  /* 0x000000010606a824 */ /* 0x100fe200078e0a11 */
[----:B------:R-:W-:Y:S01]  /*10e0*/  CS2R R82, SRZ ;  /* 0x0000000000527805 */ /* 0x000fe2000001ff00 */
[----:B------:R-:W-:Y:S01]  /*10f0*/  @!P4 IMAD.IADD R8, R8, 0x1, -R17 ;  /* 0x000000010808c824 */ /* 0x000fe200078e0a11 */
[----:B------:R-:W-:Y:S01]  /*1100*/  CS2R R84, SRZ ;  /* 0x0000000000547805 */ /* 0x000fe2000001ff00 */
[----:B------:R-:W-:Y:S01]  /*1110*/  IMAD R14, R26, R16, R21 ;  /* 0x000000101a0e7224 */ /* 0x000fe200078e0215 */
[C---:B------:R-:W-:Y:S01]  /*1120*/  ISETP.GT.U32.AND P2, PT, R17.reuse, R6, PT ;  /* 0x000000061100720c */ /* 0x040fe20003f44070 */
[----:B------:R-:W-:Y:S01]  /*1130*/  @!P6 IMAD.IADD R10, R10, 0x1, -R26 ;  /* 0x000000010a0ae824 */ /* 0x000fe200078e0a1a */
[----:B------:R-:W-:Y:S01]  /*1140*/  ISETP.GT.U32.AND P4, PT, R17, R8, PT ;  /* 0x000000081100720c */ /* 0x000fe20003f84070 */
[----:B------:R-:W-:Y:S01]  /*1150*/  IMAD.HI.U32 R9, R12, R19, RZ ;  /* 0x000000130c097227 */ /* 0x000fe200078e00ff */
[----:B------:R-:W-:-:S02]  /*1160*/  ISETP.GT.U32.AND P6, PT, R26, R14, PT ;  /* 0x0000000e1a00720c */ /* 0x000fc40003fc4070 */
[----:B------:R-:W-:Y:S02]  /*1170*/  CS2R R86, SRZ ;  /* 0x0000000000567805 */ /* 0x000fe4000001ff00 */
[----:B------:R-:W-:Y:S01]  /*1180*/  IABS R21, R38 ;  /* 0x0000002600157213 */ /* 0x000fe20000000000 */
[----:B------:R-:W-:Y:S01]  /*1190*/  IMAD.MOV R9, RZ, RZ, -R9 ;  /* 0x000000ffff097224 */ /* 0x000fe200078e0a09 */
[----:B------:R-:W-:Y:S01]  /*11a0*/  CS2R R42, SRZ ;  /* 0x00000000002a7805 */ /* 0x000fe2000001ff00 */
[----:B------:R-:W-:Y:S01]  /*11b0*/  IMAD.MOV R20, RZ, RZ, -R15 ;  /* 0x000000ffff147224 */ /* 0x000fe200078e0a0f */
[----:B------:R-:W-:Y:S01]  /*11c0*/  CS2R R44, SRZ ;  /* 0x00000000002c7805 */ /* 0x000fe2000001ff00 */
[----:B------:R-:W-:Y:S01]  /*11d0*/  IMAD R15, R26, R18, R23 ;  /* 0x000000121a0f7224 */ /* 0x000fe200078e0217 */
[----:B------:R-:W-:Y:S01]  /*11e0*/  LOP3.LUT R18, R32, 0x20, RZ, 0xfc, !PT ;  /* 0x0000002020127812 */ /* 0x000fe200078efcff */
[----:B------:R-:W-:Y:S01]  /*11f0*/  IMAD R13, R26, R9, R19 ;  /* 0x000000091a0d7224 */ /* 0x000fe200078e0213 */
[----:B------:R-:W-:Y:S01]  /*1200*/  LOP3.LUT R9, RZ, R4, RZ, 0x33, !PT ;  /* 0x00000004ff097212 */ /* 0x000fe200078e33ff */
[--C-:B------:R-:W-:Y:S01]  /*1210*/  @!P2 IMAD.IADD R6, R6, 0x1, -R17.reuse ;  /* 0x000000010606a824 */ /* 0x100fe200078e0a11 */
[----:B------:R-:W-:Y:S01]  /*1220*/  IABS R19, R36 ;  /* 0x0000002400137213 */ /* 0x000fe20000000000 */
[----:B------:R-:W-:Y:S01]  /*1230*/  @!P4 IMAD.IADD R8, R8, 0x1, -R17 ;  /* 0x000000010808c824 */ /* 0x000fe200078e0a11 */
[----:B------:R-:W-:Y:S01]  /*1240*/  IABS R17, R18 ;  /* 0x0000001200117213 */ /* 0x000fe20000000000 */
[----:B------:R-:W-:Y:S01]  /*1250*/  @!P6 IMAD.IADD R14, R14, 0x1, -R26 ;  /* 0x000000010e0ee824 */ /* 0x000fe200078e0a1a */
[----:B------:R-:W-:Y:S01]  /*1260*/  ISETP.GT.U32.AND P2, PT, R26, R13, PT ;  /* 0x0000000d1a00720c */ /* 0x000fe20003f44070 */
[----:B------:R-:W-:Y:S01]  /*1270*/  @!P3 IMAD.MOV R6, RZ, RZ, -R6 ;  /* 0x000000ffff06b224 */ /* 0x000fe200078e0a06 */
[----:B------:R-:W-:Y:S01]  /*1280*/  ISETP.NE.AND P3, PT, R4, RZ, PT ;  /* 0x000000ff0400720c */ /* 0x000fe20003f65270 */
[----:B------:R-:W-:Y:S01]  /*1290*/  IMAD.HI.U32 R4, R12, R17, RZ ;  /* 0x000000110c047227 */ /* 0x000fe200078e00ff */
[----:B------:R-:W-:-:S02]  /*12a0*/  ISETP.GT.U32.AND P6, PT, R26, R14, PT ;  /* 0x0000000e1a00720c */ /* 0x000fc40003fc4070 */
[----:B------:R-:W-:Y:S02]  /*12b0*/  CS2R R46, SRZ ;  /* 0x00000000002e7805 */ /* 0x000fe4000001ff00 */
[----:B------:R-:W-:Y:S01]  /*12c0*/  ISETP.GE.AND P4, PT, R3, RZ, PT ;  /* 0x000000ff0300720c */ /* 0x000fe20003f86270 */
[----:B------:R-:W-:Y:S01]  /*12d0*/  IMAD.MOV R4, RZ, RZ, -R4 ;  /* 0x000000ffff047224 */ /* 0x000fe200078e0a04 */
[----:B------:R-:W-:Y:S01]  /*12e0*/  SEL R30, R9, R6, !P3 ;  /* 0x00000006091e7207 */ /* 0x000fe20005800000 */
[C---:B------:R-:W-:Y:S01]  /*12f0*/  IMAD R16, R26.reuse, R20, R25 ;  /* 0x000000141a107224 */ /* 0x040fe200078e0219 */
[----:B------:R-:W-:Y:S01]  /*1300*/  IABS R23, R39 ;  /* 0x0000002700177213 */ /* 0x000fe20000000000 */
[C---:B------:R-:W-:Y:S01]  /*1310*/  IMAD R17, R26.reuse, R4, R17 ;  /* 0x000000041a117224 */ /* 0x040fe200078e0211 */
[----:B------:R-:W-:Y:S01]  /*1320*/  CS2R R48, SRZ ;  /* 0x0000000000307805 */ /* 0x000fe2000001ff00 */
[----:B------:R-:W-:Y:S01]  /*1330*/  @!P2 IMAD.IADD R13, R13, 0x1, -R26 ;  /* 0x000000010d0da824 */ /* 0x000fe200078e0a1a */
[----:B------:R-:W-:Y:S01]  /*1340*/  ISETP.GT.U32.AND P2, PT, R26, R10, PT ;  /* 0x0000000a1a00720c */ /* 0x000fe20003f44070 */
[----:B------:R-:W-:Y:S01]  /*1350*/  IMAD.HI.U32 R6, R12, R19, RZ ;  /* 0x000000130c067227 */ /* 0x000fe200078e00ff */
[----:B------:R-:W-:-:S02]  /*1360*/  CS2R R50, SRZ ;  /* 0x0000000000327805 */ /* 0x000fc4000001ff00 */
[----:B------:R-:W-:Y:S02]  /*1370*/  CS2R R52, SRZ ;  /* 0x0000000000347805 */ /* 0x000fe4000001ff00 */
[----:B------:R-:W-:Y:S01]  /*1380*/  CS2R R54, SRZ ;  /* 0x0000000000367805 */ /* 0x000fe2000001ff00 */
[----:B------:R-:W-:Y:S01]  /*1390*/  @!P6 IMAD.IADD R14, R14, 0x1, -R26 ;  /* 0x000000010e0ee824 */ /* 0x000fe200078e0a1a */
[C---:B------:R-:W-:Y:S01]  /*13a0*/  ISETP.GT.U32.AND P6, PT, R26.reuse, R17, PT ;  /* 0x000000111a00720c */ /* 0x040fe20003fc4070 */
[----:B------:R-:W-:Y:S01]  /*13b0*/  @!P4 IMAD.MOV R8, RZ, RZ, -R8 ;  /* 0x000000ffff08c224 */ /* 0x000fe200078e0a08 */
[----:B------:R-:W-:Y:S01]  /*13c0*/  ISETP.GT.U32.AND P4, PT, R26, R13, PT ;  /* 0x0000000d1a00720c */ /* 0x000fe20003f84070 */
[----:B------:R-:W-:Y:S02]  /*13d0*/  IMAD.MOV R6, RZ, RZ, -R6 ;  /* 0x000000ffff067224 */ /* 0x000fe400078e0a06 */
[----:B------:R-:W-:Y:S01]  /*13e0*/  @!P5 IMAD.MOV R14, RZ, RZ, -R14 ;  /* 0x000000ffff0ed224 */ /* 0x000fe200078e0a0e */
[----:B------:R-:W-:Y:S01]  /*13f0*/  SEL R8, R9, R8, !P3 ;  /* 0x0000000809087207 */ /* 0x000fe20005800000 */
[----:B------:R-:W-:Y:S01]  /*1400*/  @!P2 IMAD.IADD R10, R10, 0x1, -R26 ;  /* 0x000000010a0aa824 */ /* 0x000fe200078e0a1a */
[C---:B------:R-:W-:Y:S01]  /*1410*/  ISETP.GT.U32.AND P3, PT, R26.reuse, R15, PT ;  /* 0x0000000f1a00720c */ /* 0x040fe20003f64070 */
[C---:B------:R-:W-:Y:S01]  /*1420*/  IMAD R19, R26.reuse, R6, R19 ;  /* 0x000000061a137224 */ /* 0x040fe200078e0213 */
[----:B------:R-:W-:Y:S01]  /*1430*/  ISETP.GT.U32.AND P2, PT, R26, R16, PT ;  /* 0x000000101a00720c */ /* 0x000fe20003f44070 */
[----:B------:R-:W-:Y:S01]  /*1440*/  IMAD.HI.U32 R6, R12, R21, RZ ;  /* 0x000000150c067227 */ /* 0x000fe200078e00ff */
[----:B------:R-:W-:-:S03]  /*1450*/  IABS R9, R37 ;  /* 0x0000002500097213 */ /* 0x000fc60000000000 */
[----:B------:R-:W-:Y:S02]  /*1460*/  @!P6 IMAD.IADD R17, R17, 0x1, -R26 ;  /* 0x000000011111e824 */ /* 0x000fe400078e0a1a */
[----:B------:R-:W-:-:S03]  /*1470*/  IMAD.HI.U32 R4, R12, R9, RZ ;  /* 0x000000090c047227 */ /* 0x000fc600078e00ff */
[----:B------:R-:W-:Y:S01]  /*1480*/  ISETP.GT.U32.AND P6, PT, R26, R17, PT ;  /* 0x000000111a00720c */ /* 0x000fe20003fc4070 */
[----:B------:R-:W-:Y:S01]  /*1490*/  @!P3 IMAD.IADD R15, R15, 0x1, -R26 ;  /* 0x000000010f0fb824 */ /* 0x000fe200078e0a1a */
[----:B------:R-:W-:Y:S01]  /*14a0*/  ISETP.GE.AND P3, PT, R24, RZ, PT ;  /* 0x000000ff1800720c */ /* 0x000fe20003f66270 */
[----:B------:R-:W-:Y:S02]  /*14b0*/  IMAD.MOV R4, RZ, RZ, -R4 ;  /* 0x000000ffff047224 */ /* 0x000fe400078e0a04 */
[----:B------:R-:W-:Y:S01]  /*14c0*/  @!P2 IMAD.IADD R16, R16, 0x1, -R26 ;  /* 0x000000011010a824 */ /* 0x000fe200078e0a1a */
[C---:B------:R-:W-:Y:S01]  /*14d0*/  ISETP.GT.U32.AND P2, PT, R26.reuse, R15, PT ;  /* 0x0000000f1a00720c */ /* 0x040fe20003f44070 */
[----:B------:R-:W-:Y:S02]  /*14e0*/  IMAD R20, R26, R4, R9 ;  /* 0x000000041a147224 */ /* 0x000fe400078e0209 */
[----:B------:R-:W-:Y:S02]  /*14f0*/  IMAD.MOV R6, RZ, RZ, -R6 ;  /* 0x000000ffff067224 */ /* 0x000fe400078e0a06 */
[----:B------:R-:W-:Y:S01]  /*1500*/  @!P4 IMAD.IADD R13, R13, 0x1, -R26 ;  /* 0x000000010d0dc824 */ /* 0x000fe200078e0a1a */
[----:B------:R-:W-:Y:S01]  /*1510*/  ISETP.GE.AND P4, PT, R22, RZ, PT ;  /* 0x000000ff1600720c */ /* 0x000fe20003f86270 */
[----:B------:R-:W-:Y:S01]  /*1520*/  @!P0 IMAD.MOV R10, RZ, RZ, -R10 ;  /* 0x000000ffff0a8224 */ /* 0x000fe200078e0a0a */
[----:B------:R-:W-:Y:S01]  /*1530*/  LEA.HI R22, R153, R2, RZ, 0x1a ;  /* 0x0000000299167211 */ /* 0x000fe200078fd0ff */
[----:B------:R-:W-:Y:S01]  /*1540*/  @!P6 IMAD.IADD R17, R17, 0x1, -R26 ;  /* 0x000000011111e824 */ /* 0x000fe200078e0a1a */
[C---:B------:R-:W-:Y:S01]  /*1550*/  ISETP.GT.U32.AND P0, PT, R26.reuse, R16, PT ;  /* 0x000000101a00720c */ /* 0x040fe20003f04070 */
[C---:B------:R-:W-:Y:S01]  /*1560*/  IMAD R21, R26.reuse, R6, R21 ;  /* 0x000000061a157224 */ /* 0x040fe200078e0215 */
[----:B------:R-:W-:Y:S01]  /*1570*/  ISETP.GT.U32.AND P6, PT, R26, R20, PT ;  /* 0x000000141a00720c */ /* 0x000fe20003fc4070 */
[----:B------:R-:W-:-:S04]  /*1580*/  IMAD.HI.U32 R6, R12, R23, RZ ;  /* 0x000000170c067227 */ /* 0x000fc800078e00ff */
[----:B------:R-:W-:Y:S02]  /*1590*/  VIADD R4, R22, 0x3c ;  /* 0x0000003c16047836 */ /* 0x000fe40000000000 */
[----:B------:R-:W-:Y:S02]  /*15a0*/  IMAD.MOV R6, RZ, RZ, -R6 ;  /* 0x000000ffff067224 */ /* 0x000fe400078e0a06 */
[--C-:B------:R-:W-:Y:S01]  /*15b0*/  @!P2 IMAD.IADD R15, R15, 0x1, -R26.reuse ;  /* 0x000000010f0fa824 */ /* 0x100fe200078e0a1a */
[C---:B------:R-:W-:Y:S01]  /*15c0*/  ISETP.GT.U32.AND P2, PT, R26.reuse, R19, PT ;  /* 0x000000131a00720c */ /* 0x040fe20003f44070 */
[----:B------:R-:W-:Y:S01]  /*15d0*/  IMAD R24, R26, R6, R23 ;  /* 0x000000061a187224 */ /* 0x000fe200078e0217 */
[----:B------:R-:W-:Y:S01]  /*15e0*/  IABS R9, R4 ;  /* 0x0000000400097213 */ /* 0x000fe20000000000 */
[--C-:B------:R-:W-:Y:S01]  /*15f0*/  @!P0 IMAD.IADD R16, R16, 0x1, -R26.reuse ;  /* 0x0000000110108824 */ /* 0x100fe200078e0a1a */
[----:B------:R-:W-:Y:S01]  /*1600*/  ISETP.GE.AND P0, PT, R4, RZ, PT ;  /* 0x000000ff0400720c */ /* 0x000fe20003f06270 */
[----:B------:R-:W-:Y:S01]  /*1610*/  @!P6 IMAD.IADD R20, R20, 0x1, -R26 ;  /* 0x000000011414e824 */ /* 0x000fe200078e0a1a */
[----:B------:R-:W-:Y:S01]  /*1620*/  ISETP.GT.U32.AND P6, PT, R26, R24, PT ;  /* 0x000000181a00720c */ /* 0x000fe20003fc4070 */
[----:B------:R-:W-:-:S03]  /*1630*/  IMAD.HI.U32 R4, R12, R9, RZ ;  /* 0x000000090c047227 */ /* 0x000fc600078e00ff */
[C---:B------:R-:W-:Y:S01]  /*1640*/  ISETP.GT.U32.AND P5, PT, R26.reuse, R20, PT ;  /* 0x000000141a00720c */ /* 0x040fe20003fa4070 */
[----:B------:R-:W-:Y:S02]  /*1650*/  IMAD.MOV R4, RZ, RZ, -R4 ;  /* 0x000000ffff047224 */ /* 0x000fe400078e0a04 */
[----:B------:R-:W-:Y:S01]  /*1660*/  @!P2 IMAD.IADD R19, R19, 0x1, -R26 ;  /* 0x000000011313a824 */ /* 0x000fe200078e0a1a */
[----:B------:R-:W-:Y:S01]  /*1670*/  ISETP.GT.U32.AND P2, PT, R26, R21, PT ;  /* 0x000000151a00720c */ /* 0x000fe20003f44070 */
[----:B------:R-:W-:Y:S02]  /*1680*/  VIADD R35, R22, 0x1c ;  /* 0x0000001c16237836 */ /* 0x000fe40000000000 */
[----:B------:R-:W-:Y:S02]  /*1690*/  IMAD R4, R26, R4, R9 ;  /* 0x000000041a047224 */ /* 0x000fe400078e0209 */
[C---:B------:R-:W-:Y:S01]  /*16a0*/  VIADD R34, R22.reuse, 0x2c ;  /* 0x0000002c16227836 */ /* 0x040fe20000000000 */
[----:B------:R-:W-:Y:S01]  /*16b0*/  IABS R25, R35 ;  /* 0x0000002300197213 */ /* 0x000fe20000000000 */
[----:B------:R-:W-:-:S02]  /*16c0*/  VIADD R22, R22, 0xc ;  /* 0x0000000c16167836 */ /* 0x000fc40000000000 */
[--C-:B------:R-:W-:Y:S01]  /*16d0*/  @!P6 IMAD.IADD R24, R24, 0x1, -R26.reuse ;  /* 0x000000011818e824 */ /* 0x100fe200078e0a1a */
[----:B------:R-:W-:Y:S01]  /*16e0*/  ISETP.GT.U32.AND P6, PT, R26, R4, PT ;  /* 0x000000041a00720c */ /* 0x000fe20003fc4070 */
[----:B------:R-:W-:Y:S01]  /*16f0*/  @!P1 IMAD.MOV R13, RZ, RZ, -R13 ;  /* 0x000000ffff0d9224 */ /* 0x000fe200078e0a0d */
[----:B------:R-:W-:Y:S01]  /*1700*/  IABS R23, R34 ;  /* 0x0000002200177213 */ /* 0x000fe20000000000 */
[----:B------:R-:W-:Y:S01]  /*1710*/  IMAD.HI.U32 R9, R12, R25, RZ ;  /* 0x000000190c097227 */ /* 0x000fe200078e00ff */
[----:B------:R-:W-:Y:S02]  /*1720*/  IABS R29, R22 ;  /* 0x00000016001d7213 */ /* 0x000fe40000000000 */
[----:B------:R-:W-:Y:S01]  /*1730*/  ISETP.GT.U32.AND P1, PT, R26, R19, PT ;  /* 0x000000131a00720c */ /* 0x000fe20003f24070 */
[----:B------:R-:W-:Y:S01]  /*1740*/  @!P2 IMAD.IADD R21, R21, 0x1, -R26 ;  /* 0x000000011515a824 */ /* 0x000fe200078e0a1a */
[----:B------:R-:W-:Y:S01]  /*1750*/  ISETP.GE.AND P2, PT, R18, RZ, PT ;  /* 0x000000ff1200720c */ /* 0x000fe20003f46270 */
[----:B------:R-:W-:-:S04]  /*1760*/  IMAD.HI.U32 R6, R12, R23, RZ ;  /* 0x000000170c067227 */ /* 0x000fc800078e00ff */
[----:B------:R-:W-:-:S04]  /*1770*/  IMAD.HI.U32 R18, R12, R29, RZ ;  /* 0x0000001d0c127227 */ /* 0x000fc800078e00ff */
[----:B------:R-:W-:Y:S02]  /*1780*/  IMAD.MOV R27, RZ, RZ, -R9 ;  /* 0x000000ffff1b7224 */ /* 0x000fe400078e0a09 */
[----:B------:R-:W-:Y:S02]  /*1790*/  IMAD.MOV R6, RZ, RZ, -R6 ;  /* 0x000000ffff067224 */ /* 0x000fe400078e0a06 */
[----:B------:R-:W-:Y:S02]  /*17a0*/  IMAD.MOV R28, RZ, RZ, -R18 ;  /* 0x000000ffff1c7224 */ /* 0x000fe400078e0a12 */
[----:B------:R-:W-:Y:S02]  /*17b0*/  IMAD R18, R26, R27, R25 ;  /* 0x0000001b1a127224 */ /* 0x000fe400078e0219 */
[----:B------:R-:W-:Y:S01]  /*17c0*/  @!P6 IMAD.IADD R4, R4, 0x1, -R26 ;  /* 0x000000010404e824 */ /* 0x000fe200078e0a1a */
[C---:B------:R-:W-:Y:S01]  /*17d0*/  ISETP.GT.U32.AND P6, PT, R26.reuse, R24, PT ;  /* 0x000000181a00720c */ /* 0x040fe20003fc4070 */
[----:B------:R-:W-:-:S02]  /*17e0*/  IMAD R9, R26, R6, R23 ;  /* 0x000000061a097224 */ /* 0x000fc400078e0217 */
[----:B------:R-:W-:-:S04]  /*17f0*/  IMAD.HI.U32 R6, R12, R31, RZ ;  /* 0x0000001f0c067227 */ /* 0x000fc800078e00ff */
[----:B------:R-:W-:Y:S02]  /*1800*/  IMAD.MOV.U32 R27, RZ, RZ, R33 ;  /* 0x000000ffff1b7224 */ /* 0x000fe400078e0021 */
[----:B------:R-:W-:Y:S01]  /*1810*/  @!P4 IMAD.MOV R15, RZ, RZ, -R15 ;  /* 0x000000ffff0fc224 */ /* 0x000fe200078e0a0f */
[C---:B------:R-:W-:Y:S01]  /*1820*/  ISETP.GT.U32.AND P4, PT, R26.reuse, R21, PT ;  /* 0x000000151a00720c */ /* 0x040fe20003f84070 */
[----:B------:R-:W-:Y:S01]  /*1830*/  @!P3 IMAD.MOV R16, RZ, RZ, -R16 ;  /* 0x000000ffff10b224 */ /* 0x000fe200078e0a10 */
[C---:B------:R-:W-:Y:S01]  /*1840*/  ISETP.GT.U32.AND P3, PT, R26.reuse, R4, PT ;  /* 0x000000041a00720c */ /* 0x040fe20003f64070 */
[----:B------:R-:W-:Y:S01]  /*1850*/  @!P1 IMAD.IADD R19, R19, 0x1, -R26 ;  /* 0x0000000113139824 */ /* 0x000fe200078e0a1a */
[----:B------:R-:W-:Y:S01]  /*1860*/  ISETP.GT.U32.AND P1, PT, R26, R18, PT ;  /* 0x000000121a00720c */ /* 0x000fe20003f24070 */
[----:B------:R-:W-:Y:S02]  /*1870*/  IMAD.MOV R6, RZ, RZ, -R6 ;  /* 0x000000ffff067224 */ /* 0x000fe400078e0a06 */
[----:B------:R-:W-:-:S04]  /*1880*/  IMAD.HI.U32 R12, R12, R27, RZ ;  /* 0x0000001b0c0c7227 */ /* 0x000fc800078e00ff */
[C---:B------:R-:W-:Y:S01]  /*1890*/  IMAD R23, R26.reuse, R28, R29 ;  /* 0x0000001c1a177224 */ /* 0x040fe200078e021d */
[----:B------:R-:W-:Y:S01]  /*18a0*/  CS2R R28, SRZ ;  /* 0x00000000001c7805 */ /* 0x000fe2000001ff00 */
[----:B------:R-:W-:Y:S01]  /*18b0*/  IMAD R25, R26, R6, R31 ;  /* 0x000000061a197224 */ /* 0x000fe200078e021f */
[----:B------:R-:W-:Y:S01]  /*18c0*/  LOP3.LUT R6, R152, 0x30, RZ, 0xc0, !PT ;  /* 0x0000003098067812 */ /* 0x000fe200078ec0ff */
[----:B------:R-:W-:Y:S02]  /*18d0*/  IMAD.MOV R12, RZ, RZ, -R12 ;  /* 0x000000ffff0c7224 */ /* 0x000fe400078e0a0c */
[--C-:B------:R-:W-:Y:S01]  /*18e0*/  @!P5 IMAD.IADD R20, R20, 0x1, -R26.reuse ;  /* 0x000000011414d824 */ /* 0x100fe200078e0a1a */
[C---:B------:R-:W-:Y:S01]  /*18f0*/  ISETP.GT.U32.AND P5, PT, R26.reuse, R23, PT ;  /* 0x000000171a00720c */ /* 0x040fe20003fa4070 */
[----:B------:R-:W-:Y:S01]  /*1900*/  @!P2 IMAD.MOV R17, RZ, RZ, -R17 ;  /* 0x000000ffff11a224 */ /* 0x000fe200078e0a11 */
[----:B------:R-:W-:Y:S01]  /*1910*/  ISETP.GT.U32.AND P2, PT, R26, R9, PT ;  /* 0x000000091a00720c */ /* 0x000fe20003f44070 */
[----:B------:R-:W-:Y:S01]  /*1920*/  @!P6 IMAD.IADD R24, R24, 0x1, -R26 ;  /* 0x000000011818e824 */ /* 0x000fe200078e0a1a */
[C---:B------:R-:W-:Y:S01]  /*1930*/  ISETP.GT.U32.AND P6, PT, R26.reuse, R25, PT ;  /* 0x000000191a00720c */ /* 0x040fe20003fc4070 */
[----:B------:R-:W-:-:S02]  /*1940*/  IMAD R12, R26, R12, R27 ;  /* 0x0000000c1a0c7224 */ /* 0x000fc400078e021b */
[--C-:B------:R-:W-:Y:S01]  /*1950*/  @!P4 IMAD.IADD R21, R21, 0x1, -R26.reuse ;  /* 0x000000011515c824 */ /* 0x100fe200078e0a1a */
[----:B------:R-:W-:Y:S01]  /*1960*/  ISETP.GE.AND P4, PT, R36, RZ, PT ;  /* 0x000000ff2400720c */ /* 0x000fe20003f86270 */
[--C-:B------:R-:W-:Y:S01]  /*1970*/  @!P3 IMAD.IADD R4, R4, 0x1, -R26.reuse ;  /* 0x000000010404b824 */ /* 0x100fe200078e0a1a */
[----:B------:R-:W-:Y:S01]  /*1980*/  ISETP.GE.AND P3, PT, R37, RZ, PT ;  /* 0x000000ff2500720c */ /* 0x000fe20003f66270 */
[--C-:B------:R-:W-:Y:S01]  /*1990*/  @!P1 IMAD.IADD R18, R18, 0x1, -R26.reuse ;  /* 0x0000000112129824 */ /* 0x100fe200078e0a1a */
[----:B------:R-:W-:Y:S01]  /*19a0*/  ISETP.GT.U32.AND P1, PT, R26, R12, PT ;  /* 0x0000000c1a00720c */ /* 0x000fe20003f24070 */
[--C-:B------:R-:W-:Y:S01]  /*19b0*/  @!P5 IMAD.IADD R23, R23, 0x1, -R26.reuse ;  /* 0x000000011717d824 */ /* 0x100fe200078e0a1a */
[----:B------:R-:W-:Y:S01]  /*19c0*/  ISETP.GE.AND P5, PT, R39, RZ, PT ;  /* 0x000000ff2700720c */ /* 0x000fe20003fa6270 */
[--C-:B------:R-:W-:Y:S01]  /*19d0*/  @!P2 IMAD.IADD R9, R9, 0x1, -R26.reuse ;  /* 0x000000010909a824 */ /* 0x100fe200078e0a1a */
[----:B------:R-:W-:Y:S01]  /*19e0*/  ISETP.GE.AND P2, PT, R38, RZ, PT ;  /* 0x000000ff2600720c */ /* 0x000fe20003f46270 */
[----:B------:R-:W-:Y:S01]  /*19f0*/  @!P6 IMAD.IADD R25, R25, 0x1, -R26 ;  /* 0x000000011919e824 */ /* 0x000fe200078e0a1a */
[C---:B------:R-:W-:Y:S01]  /*1a00*/  ISETP.GT.U32.AND P6, PT, R26.reuse, R23, PT ;  /* 0x000000171a00720c */ /* 0x040fe20003fc4070 */
[----:B-1----:R-:W-:Y:S01]  /*1a10*/  IMAD R152, R11, 0x40, R6 ;  /* 0x000000400b987824 */ /* 0x002fe200078e0206 */
[----:B------:R-:W-:Y:S01]  /*1a20*/  CS2R R36, SRZ ;  /* 0x0000000000247805 */ /* 0x000fe2000001ff00 */
[----:B------:R-:W-:Y:S01]  /*1a30*/  @!P4 IMAD.MOV R19, RZ, RZ, -R19 ;  /* 0x000000ffff13c224 */ /* 0x000fe200078e0a13 */
[C---:B------:R-:W-:Y:S01]  /*1a40*/  ISETP.GT.U32.AND P4, PT, R26.reuse, R9, PT ;  /* 0x000000091a00720c */ /* 0x040fe20003f84070 */
[----:B------:R-:W-:Y:S01]  /*1a50*/  @!P3 IMAD.MOV R20, RZ, RZ, -R20 ;  /* 0x000000ffff14b224 */ /* 0x000fe200078e0a14 */
[----:B------:R-:W-:Y:S01]  /*1a60*/  ISETP.GT.U32.AND P3, PT, R26, R18, PT ;  /* 0x000000121a00720c */ /* 0x000fe20003f64070 */
[----:B------:R-:W-:Y:S01]  /*1a70*/  @!P1 IMAD.IADD R12, R12, 0x1, -R26 ;  /* 0x000000010c0c9824 */ /* 0x000fe200078e0a1a */
[C---:B------:R-:W-:Y:S01]  /*1a80*/  ISETP.GT.U32.AND P1, PT, R26.reuse, R25, PT ;  /* 0x000000191a00720c */ /* 0x040fe20003f24070 */
[----:B------:R-:W-:Y:S01]  /*1a90*/  @!P5 IMAD.MOV R24, RZ, RZ, -R24 ;  /* 0x000000ffff18d224 */ /* 0x000fe200078e0a18 */
[----:B------:R-:W-:Y:S01]  /*1aa0*/  STL [R1+0x49c], R152 ;  /* 0x00049c9801007387 */ /* 0x000fe20000100800 */
[----:B------:R-:W-:Y:S01]  /*1ab0*/  @!P2 IMAD.MOV R21, RZ, RZ, -R21 ;  /* 0x000000ffff15a224 */ /* 0x000fe200078e0a15 */
[----:B------:R-:W-:Y:S01]  /*1ac0*/  ISETP.GT.U32.AND P5, PT, R26, R12, PT ;  /* 0x0000000c1a00720c */ /* 0x000fe20003fa4070 */
[----:B------:R-:W-:Y:S01]  /*1ad0*/  @!P6 IMAD.IADD R23, R23, 0x1, -R26 ;  /* 0x000000011717e824 */ /* 0x000fe200078e0a1a */
[----:B------:R-:W-:Y:S01]  /*1ae0*/  ISETP.GE.AND P2, PT, R34, RZ, PT ;  /* 0x000000ff2200720c */ /* 0x000fe20003f46270 */
[----:B------:R-:W-:Y:S01]  /*1af0*/  IMAD.MOV.U32 R6, RZ, RZ, R4 ;  /* 0x000000ffff067224 */ /* 0x000fe200078e0004 */
[----:B------:R-:W-:Y:S01]  /*1b00*/  ISETP.GE.AND P6, PT, R32, RZ, PT ;  /* 0x000000ff2000720c */ /* 0x000fe20003fc6270 */
[--C-:B------:R-:W-:Y:S01]  /*1b10*/  @!P4 IMAD.IADD R9, R9, 0x1, -R26.reuse ;  /* 0x000000010909c824 */ /* 0x100fe200078e0a1a */
[----:B------:R-:W-:Y:S01]  /*1b20*/  ISETP.GE.AND P4, PT, R35, RZ, PT ;  /* 0x000000ff2300720c */ /* 0x000fe20003f86270 */
[--C-:B------:R-:W-:Y:S01]  /*1b30*/  @!P3 IMAD.IADD R18, R18, 0x1, -R26.reuse ;  /* 0x000000011212b824 */ /* 0x100fe200078e0a1a */
[----:B------:R-:W-:Y:S01]  /*1b40*/  ISETP.GE.AND P3, PT, R22, RZ, PT ;  /* 0x000000ff1600720c */ /* 0x000fe20003f66270 */
[----:B------:R-:W-:Y:S01]  /*1b50*/  @!P1 IMAD.IADD R25, R25, 0x1, -R26 ;  /* 0x0000000119199824 */ /* 0x000fe200078e0a1a */
[----:B------:R-:W-:Y:S01]  /*1b60*/  ISETP.GE.AND P1, PT, R40, RZ, PT ;  /* 0x000000ff2800720c */ /* 0x000fe20003f26270 */
[----:B------:R-:W-:Y:S01]  /*1b70*/  IMAD R4, R154, UR9, RZ ;  /* 0x000000099a047c24 */ /* 0x000fe2000f8e02ff */
[----:B------:R-:W-:Y:S01]  /*1b80*/  USHF.L.U32 UR9, UR9, 0x6, URZ ;  /* 0x0000000609097899 */ /* 0x000fe2000800063f */
[----:B------:R-:W-:Y:S01]  /*1b90*/  @!P0 IMAD.MOV R6, RZ, RZ, -R6 ;  /* 0x000000ffff068224 */ /* 0x000fe200078e0a06 */
[----:B------:R-:W-:Y:S01]  /*1ba0*/  ISETP.NE.AND P0, PT, R5, RZ, PT ;  /* 0x000000ff0500720c */ /* 0x000fe20003f05270 */
[----:B------:R-:W-:Y:S01]  /*1bb0*/  @!P5 IMAD.IADD R12, R12, 0x1, -R26 ;  /* 0x000000010c0cd824 */ /* 0x000fe200078e0a1a */
[----:B------:R-:W-:Y:S01]  /*1bc0*/  LOP3.LUT R5, RZ, R5, RZ, 0x33, !PT ;  /* 0x00000005ff057212 */ /* 0x000fe200078e33ff */
[----:B------:R-:W-:Y:S01]  /*1bd0*/  @!P2 IMAD.MOV R9, RZ, RZ, -R9 ;  /* 0x000000ffff09a224 */ /* 0x000fe200078e0a09 */
[C---:B------:R-:W-:Y:S01]  /*1be0*/  IADD3 R11, P5, R4.reuse, UR4, RZ ;  /* 0x00000004040b7c10 */ /* 0x040fe2000ffbe0ff */
[----:B------:R-:W-:Y:S01]  /*1bf0*/  @!P4 IMAD.MOV R18, RZ, RZ, -R18 ;  /* 0x000000ffff12c224 */ /* 0x000fe200078e0a12 */
[C---:B------:R-:W-:Y:S01]  /*1c00*/  SEL R6, R5.reuse, R6, !P0 ;  /* 0x0000000605067207 */ /* 0x040fe20004000000 */
[----:B------:R-:W-:Y:S01]  /*1c10*/  @!P3 IMAD.MOV R23, RZ, RZ, -R23 ;  /* 0x000000ffff17b224 */ /* 0x000fe200078e0a17 */
[C---:B------:R-:W-:Y:S01]  /*1c20*/  SEL R10, R5.reuse, R10, !P0 ;  /* 0x0000000a050a7207 */ /* 0x040fe20004000000 */
[----:B------:R-:W-:Y:S01]  /*1c30*/  @!P6 IMAD.MOV R25, RZ, RZ, -R25 ;  /* 0x000000ffff19e224 */ /* 0x000fe200078e0a19 */
[----:B------:R-:W-:Y:S01]  /*1c40*/  LEA.HI.X.SX32 R22, R4, UR5, 0x1, P5 ;  /* 0x0000000504167c11 */ /* 0x000fe2000a8f0eff */
[----:B------:R-:W-:Y:S01]  /*1c50*/  ULDC UR5, c[0x0][0x240] ;  /* 0x0000900000057ab9 */ /* 0x000fe20000000800 */
[----:B------:R-:W-:Y:S01]  /*1c60*/  @!P1 IMAD.MOV R12, RZ, RZ, -R12 ;  /* 0x000000ffff0c9224 */ /* 0x000fe200078e0a0c */
[C---:B------:R-:W-:Y:S01]  /*1c70*/  SEL R13, R5.reuse, R13, !P0 ;  /* 0x0000000d050d7207 */ /* 0x040fe20004000000 */
[----:B------:R-:W-:Y:S01]  /*1c80*/  IMAD R6, R6, UR5, RZ ;  /* 0x0000000506067c24 */ /* 0x000fe2000f8e02ff */
[C---:B------:R-:W-:Y:S01]  /*1c90*/  SEL R14, R5.reuse, R14, !P0 ;  /* 0x0000000e050e7207 */ /* 0x040fe20004000000 */
[----:B------:R-:W-:Y:S01]  /*1ca0*/  IMAD R10, R10, UR5, RZ ;  /* 0x000000050a0a7c24 */ /* 0x000fe2000f8e02ff */
[C---:B------:R-:W-:Y:S01]  /*1cb0*/  SEL R9, R5.reuse, R9, !P0 ;  /* 0x0000000905097207 */ /* 0x040fe20004000000 */
[----:B------:R-:W-:Y:S01]  /*1cc0*/  ULDC UR4, c[0x0][0x234] ;  /* 0x00008d0000047ab9 */ /* 0x000fe20000000800 */
[----:B------:R-:W-:Y:S01]  /*1cd0*/  SEL R15, R5, R15, !P0 ;  /* 0x0000000f050f7207 */ /* 0x000fe20004000000 */
[----:B------:R-:W-:Y:S01]  /*1ce0*/  IMAD R13, R13, UR5, RZ ;  /* 0x000000050d0d7c24 */ /* 0x000fe2000f8e02ff */
[C---:B------:R-:W-:Y:S01]  /*1cf0*/  SEL R16, R5.reuse, R16, !P0 ;  /* 0x0000001005107207 */ /* 0x040fe20004000000 */
[----:B------:R-:W-:Y:S01]  /*1d00*/  IMAD R14, R14, UR5, RZ ;  /* 0x000000050e0e7c24 */ /* 0x000fe2000f8e02ff */
[----:B------:R-:W-:Y:S01]  /*1d10*/  SEL R17, R5, R17, !P0 ;  /* 0x0000001105117207 */ /* 0x000fe20004000000 */
[----:B------:R-:W-:Y:S01]  /*1d20*/  IMAD R9, R9, UR5, RZ ;  /* 0x0000000509097c24 */ /* 0x000fe2000f8e02ff */
[----:B------:R-:W-:Y:S01]  /*1d30*/  SEL R18, R5, R18, !P0 ;  /* 0x0000001205127207 */ /* 0x000fe20004000000 */
[----:B------:R-:W-:Y:S01]  /*1d40*/  IMAD R15, R15, UR5, RZ ;  /* 0x000000050f0f7c24 */ /* 0x000fe2000f8e02ff */
[C---:B------:R-:W-:Y:S01]  /*1d50*/  SEL R19, R5.reuse, R19, !P0 ;  /* 0x0000001305137207 */ /* 0x040fe20004000000 */
        /* <DEDUP_REMOVED lines=13> */
[-C--:B------:R-:W-:Y:S01]  /*1e30*/  IADD3 R155, P1, R6, R11.reuse, RZ ;  /* 0x0000000b069b7210 */ /* 0x080fe20007f3e0ff */
[----:B------:R-:W-:Y:S01]  /*1e40*/  IMAD R23, R23, UR5, RZ ;  /* 0x0000000517177c24 */ /* 0x000fe2000f8e02ff */
[-C--:B------:R-:W-:Y:S01]  /*1e50*/  IADD3 R8, P2, R10, R11.reuse, RZ ;  /* 0x0000000b0a087210 */ /* 0x080fe20007f5e0ff */
[----:B------:R-:W-:Y:S01]  /*1e60*/  IMAD R24, R24, UR5, RZ ;  /* 0x0000000518187c24 */ /* 0x000fe2000f8e02ff */
[-C--:B------:R-:W-:Y:S01]  /*1e70*/  IADD3 R154, P3, R13, R11.reuse, RZ ;  /* 0x0000000b0d9a7210 */ /* 0x080fe20007f7e0ff */
[----:B------:R0:W-:Y:S01]  /*1e80*/  STL [R1+0x30], R155 ;  /* 0x0000309b01007387 */ /* 0x0001e20000100800 */
[----:B------:R-:W-:Y:S01]  /*1e90*/  IMAD R12, R12, UR5, RZ ;  /* 0x000000050c0c7c24 */ /* 0x000fe2000f8e02ff */
[----:B------:R-:W-:Y:S01]  /*1ea0*/  CS2R R26, SRZ ;  /* 0x00000000001a7805 */ /* 0x000fe2000001ff00 */
[----:B------:R-:W-:Y:S01]  /*1eb0*/  IMAD R25, R25, UR5, RZ ;  /* 0x0000000519197c24 */ /* 0x000fe2000f8e02ff */
[----:B------:R1:W-:Y:S01]  /*1ec0*/  STL [R1+0x38], R8 ;  /* 0x0000380801007387 */ /* 0x0003e20000100800 */
[----:B------:R-:W-:Y:S01]  /*1ed0*/  IMAD R4, R30, UR4, RZ ;  /* 0x000000041e047c24 */ /* 0x000fe2000f8e02ff */
[----:B------:R-:W-:Y:S01]  /*1ee0*/  UIADD3 UR4, UR7, 0x8000, URZ ;  /* 0x0000800007047890 */ /* 0x000fe2000fffe03f */
[----:B------:R-:W-:Y:S01]  /*1ef0*/  CS2R R30, SRZ ;  /* 0x00000000001e7805 */ /* 0x000fe2000001ff00 */
[----:B------:R2:W-:Y:S01]  /*1f00*/  STL [R1+0x40], R154 ;  /* 0x0000409a01007387 */ /* 0x0005e20000100800 */
[----:B------:R-:W-:Y:S01]  /*1f10*/  UMOV UR5, URZ ;  /* 0x0000003f00057c82 */ /* 0x000fe20008000000 */
[----:B0-----:R-:W-:Y:S01]  /*1f20*/  IADD3 R155, P4, R14, R11, RZ ;  /* 0x0000000b0e9b7210 */ /* 0x001fe20007f9e0ff */
[----:B------:R-:W-:Y:S01]  /*1f30*/  USHF.R.U32.HI UR4, URZ, 0x4, UR4 ;  /* 0x000000043f047899 */ /* 0x000fe20008011604 */
[----:B------:R-:W-:-:S02]  /*1f40*/  CS2R R32, SRZ ;  /* 0x0000000000207805 */ /* 0x000fc4000001ff00 */
[----:B------:R-:W-:Y:S02]  /*1f50*/  CS2R R34, SRZ ;  /* 0x0000000000227805 */ /* 0x000fe4000001ff00 */
[-C--:B-1----:R-:W-:Y:S01]  /*1f60*/  IADD3 R8, P5, R9, R11.reuse, RZ ;  /* 0x0000000b09087210 */ /* 0x082fe20007fbe0ff */
[----:B------:R0:W-:Y:S01]  /*1f70*/  STL [R1+0x48], R155 ;  /* 0x0000489b01007387 */ /* 0x0001e20000100800 */
[----:B------:R-:W-:Y:S01]  /*1f80*/  USGXT.U32 UR4, UR4, 0xe ;  /* 0x0000000e0404789a */ /* 0x000fe20008000000 */
[----:B------:R-:W-:Y:S02]  /*1f90*/  CS2R R38, SRZ ;  /* 0x0000000000267805 */ /* 0x000fe4000001ff00 */
[----:B--2---:R-:W-:Y:S01]  /*1fa0*/  IADD3 R154, P6, R15, R11, RZ ;  /* 0x0000000b0f9a7210 */ /* 0x004fe20007fde0ff */
[----:B------:R1:W-:Y:S01]  /*1fb0*/  STL [R1+0x50], R8 ;  /* 0x0000500801007387 */ /* 0x0003e20000100800 */
[----:B------:R-:W-:Y:S01]  /*1fc0*/  UIADD3.64 UR18, UR4, -UR18, URZ ;  /* 0x8000001204127297 */ /* 0x000fe2000fffe03f */
[----:B------:R-:W-:-:S02]  /*1fd0*/  CS2R R40, SRZ ;  /* 0x0000000000287805 */ /* 0x000fc4000001ff00 */
[----:B------:R2:W-:Y:S01]  /*1fe0*/  STL [R1+0x58], R154 ;  /* 0x0000589a01007387 */ /* 0x0005e20000100800 */
[----:B0-----:R-:W-:Y:S02]  /*1ff0*/  IADD3 R155, P0, R16, R11, RZ ;  /* 0x0000000b109b7210 */ /* 0x001fe40007f1e0ff */
[----:B-1----:R-:W-:-:S03]  /*2000*/  LEA.HI.X.SX32 R8, R6, R22, 0x1, P1 ;  /* 0x0000001606087211 */ /* 0x002fc600008f0eff */
[----:B------:R-:W-:Y:S01]  /*2010*/  STL [R1+0x60], R155 ;  /* 0x0000609b01007387 */ /* 0x000fe20000100800 */
[-C--:B------:R-:W-:Y:S02]  /*2020*/  LEA.HI.X.SX32 R6, R10, R22.reuse, 0x1, P2 ;  /* 0x000000160a067211 */ /* 0x080fe400010f0eff */
[----:B--2---:R-:W-:Y:S01]  /*2030*/  IADD3 R154, P1, R17, R11, RZ ;  /* 0x0000000b119a7210 */ /* 0x004fe20007f3e0ff */
[----:B------:R0:W-:Y:S01]  /*2040*/  STL [R1+0x2c], R8 ;  /* 0x00002c0801007387 */ /* 0x0001e20000100800 */
[----:B------:R-:W-:-:S03]  /*2050*/  LEA.HI.X.SX32 R10, R13, R22, 0x1, P3 ;  /* 0x000000160d0a7211 */ /* 0x000fc600018f0eff */
[----:B------:R-:W-:Y:S04]  /*2060*/  STL [R1+0x68], R154 ;  /* 0x0000689a01007387 */ /* 0x000fe80000100800 */
[----:B------:R1:W-:Y:S01]  /*2070*/  STL [R1+0x34], R6 ;  /* 0x0000340601007387 */ /* 0x0003e20000100800 */
[----:B0-----:R-:W-:-:S05]  /*2080*/  IADD3 R8, P2, R18, R11, RZ ;  /* 0x0000000b12087210 */ /* 0x001fca0007f5e0ff */
[----:B------:R0:W-:Y:S01]  /*2090*/  STL [R1+0x70], R8 ;  /* 0x0000700801007387 */ /* 0x0001e20000100800 */
[----:B-1----:R-:W-:-:S03]  /*20a0*/  IADD3 R6, P3, R19, R11, RZ ;  /* 0x0000000b13067210 */ /* 0x002fc60007f7e0ff */
[----:B------:R1:W-:Y:S04]  /*20b0*/  STL [R1+0x3c], R10 ;  /* 0x00003c0a01007387 */ /* 0x0003e80000100800 */
[----:B------:R2:W-:Y:S01]  /*20c0*/  STL [R1+0x78], R6 ;  /* 0x0000780601007387 */ /* 0x0005e20000100800 */
[----:B0-----:R-:W-:Y:S02]  /*20d0*/  LEA.HI.X.SX32 R8, R14, R22, 0x1, P4 ;  /* 0x000000160e087211 */ /* 0x001fe400020f0eff */
[----:B-1----:R-:W-:-:S03]  /*20e0*/  IADD3 R10, P4, R20, R11, RZ ;  /* 0x0000000b140a7210 */ /* 0x002fc60007f9e0ff */
[----:B------:R0:W-:Y:S01]  /*20f0*/  STL [R1+0x44], R8 ;  /* 0x0000440801007387 */ /* 0x0001e20000100800 */
[----:B--2---:R-:W-:-:S03]  /*2100*/  LEA.HI.X.SX32 R6, R9, R22, 0x1, P5 ;  /* 0x0000001609067211 */ /* 0x004fc600028f0eff */
[----:B------:R1:W-:Y:S01]  /*2110*/  STL [R1+0x80], R10 ;  /* 0x0000800a01007387 */ /* 0x0003e20000100800 */
[----:B------:R-:W-:-:S03]  /*2120*/  LEA.HI.X.SX32 R9, R15, R22, 0x1, P6 ;  /* 0x000000160f097211 */ /* 0x000fc600030f0eff */
[----:B------:R2:W-:Y:S01]  /*2130*/  STL [R1+0x4c], R6 ;  /* 0x00004c0601007387 */ /* 0x0005e20000100800 */
[----:B0-----:R-:W-:-:S04]  /*2140*/  IADD3 R8, P5, R21, R11, RZ ;  /* 0x0000000b15087210 */ /* 0x001fc80007fbe0ff */
[----:B-1----:R-:W-:Y:S01]  /*2150*/  LEA.HI.X.SX32 R10, R21, R22, 0x1, P5 ;  /* 0x00000016150a7211 */ /* 0x002fe200028f0eff */
[----:B------:R0:W-:Y:S01]  /*2160*/  STL [R1+0x88], R8 ;  /* 0x0000880801007387 */ /* 0x0001e20000100800 */
[----:B--2---:R-:W-:-:S03]  /*2170*/  IADD3 R6, P6, R23, R11, RZ ;  /* 0x0000000b17067210 */ /* 0x004fc60007fde0ff */
[----:B------:R1:W-:Y:S04]  /*2180*/  STL [R1+0x54], R9 ;  /* 0x0000540901007387 */ /* 0x0003e80000100800 */
[----:B------:R2:W-:Y:S01]  /*2190*/  STL [R1+0x90], R6 ;  /* 0x0000900601007387 */ /* 0x0005e20000100800 */
[----:B0-----:R-:W-:Y:S02]  /*21a0*/  LEA.HI.X.SX32 R8, R16, R22, 0x1, P0 ;  /* 0x0000001610087211 */ /* 0x001fe400000f0eff */
[----:B-1----:R-:W-:-:S03]  /*21b0*/  IADD3 R9, P0, R24, R11, RZ ;  /* 0x0000000b18097210 */ /* 0x002fc60007f1e0ff */
[----:B------:R0:W-:Y:S01]  /*21c0*/  STL [R1+0x5c], R8 ;  /* 0x00005c0801007387 */ /* 0x0001e20000100800 */
[----:B--2---:R-:W-:-:S03]  /*21d0*/  LEA.HI.X.SX32 R6, R17, R22, 0x1, P1 ;  /* 0x0000001611067211 */ /* 0x004fc600008f0eff */
[----:B------:R1:W-:Y:S04]  /*21e0*/  STL [R1+0x98], R9 ;  /* 0x0000980901007387 */ /* 0x0003e80000100800 */
[----:B------:R2:W-:Y:S01]  /*21f0*/  STL [R1+0x64], R6 ;  /* 0x0000640601007387 */ /* 0x0005e20000100800 */
[----:B0-----:R-:W-:Y:S02]  /*2200*/  IADD3 R8, P1, R12, R11, RZ ;  /* 0x0000000b0c087210 */ /* 0x001fe40007f3e0ff */
[----:B-1----:R-:W-:-:S03]  /*2210*/  LEA.HI.X.SX32 R9, R18, R22, 0x1, P2 ;  /* 0x0000001612097211 */ /* 0x002fc600010f0eff */
[----:B------:R0:W-:Y:S01]  /*2220*/  STL [R1+0xa0], R8 ;  /* 0x0000a00801007387 */ /* 0x0001e20000100800 */
[----:B--2---:R-:W-:-:S03]  /*2230*/  IADD3 R6, P2, R25, R11, RZ ;  /* 0x0000000b19067210 */ /* 0x004fc60007f5e0ff */
[----:B------:R1:W-:Y:S01]  /*2240*/  STL [R1+0x6c], R9 ;  /* 0x00006c0901007387 */ /* 0x0003e20000100800 */
[----:B------:R-:W-:-:S03]  /*2250*/  LEA.HI.X.SX32 R11, R24, R22, 0x1, P0 ;  /* 0x00000016180b7211 */ /* 0x000fc600000f0eff */
[----:B------:R2:W-:Y:S01]  /*2260*/  STL [R1+0xa8], R6 ;  /* 0x0000a80601007387 */ /* 0x0005e20000100800 */
[----:B0-----:R-:W-:Y:S02]  /*2270*/  LEA.HI.X.SX32 R8, R19, R22, 0x1, P3 ;  /* 0x0000001613087211 */ /* 0x001fe400018f0eff */
[----:B-1----:R-:W-:-:S03]  /*2280*/  IADD3 R9, P3, R4, UR10, RZ ;  /* 0x0000000a04097c10 */ /* 0x002fc6000ff7e0ff */
[----:B------:R0:W-:Y:S01]  /*2290*/  STL [R1+0x74], R8 ;  /* 0x0000740801007387 */ /* 0x0001e20000100800 */
[----:B--2---:R-:W-:Y:S02]  /*22a0*/  LEA.HI.X.SX32 R6, R20, R22, 0x1, P4 ;  /* 0x0000001614067211 */ /* 0x004fe400020f0eff */
[----:B------:R-:W-:-:S03]  /*22b0*/  LEA.HI.X.SX32 R4, R4, UR11, 0x1, P3 ;  /* 0x0000000b04047c11 */ /* 0x000fc600098f0eff */
[----:B------:R1:W-:Y:S01]  /*22c0*/  STL [R1+0x7c], R6 ;  /* 0x00007c0601007387 */ /* 0x0003e20000100800 */
[----:B0-----:R-:W-:-:S03]  /*22d0*/  IADD3 R8, P4, R5, UR10, RZ ;  /* 0x0000000a05087c10 */ /* 0x001fc6000ff9e0ff */
[----:B------:R0:W-:Y:S01]  /*22e0*/  STL [R1+0x84], R10 ;  /* 0x0000840a01007387 */ /* 0x0001e20000100800 */
[----:B------:R-:W-:Y:S01]  /*22f0*/  LEA.HI.X.SX32 R5, R5, UR11, 0x1, P4 ;  /* 0x0000000b05057c11 */ /* 0x000fe2000a0f0eff */
[----:B------:R-:W-:Y:S02]  /*2300*/  ULDC UR11, c[0x0][0x238] ;  /* 0x00008e00000b7ab9 */ /* 0x000fe40000000800 */
[----:B------:R-:W-:Y:S01]  /*2310*/  UIMAD UR20, UR11, 0x3f, URZ ;  /* 0x0000003f0b1478a4 */ /* 0x000fe2000f8e023f */
[-C--:B-1----:R-:W-:Y:S01]  /*2320*/  LEA.HI.X.SX32 R6, R23, R22.reuse, 0x1, P6 ;  /* 0x0000001617067211 */ /* 0x082fe200030f0eff */
[----:B------:R-:W-:Y:S02]  /*2330*/  UIMAD UR23, UR11, 0x3e, URZ ;  /* 0x0000003e0b1778a4 */ /* 0x000fe4000f8e023f */
[----:B------:R-:W-:Y:S01]  /*2340*/  USHF.R.S32.HI UR5, URZ, 0x1f, UR20 ;  /* 0x0000001f3f057899 */ /* 0x000fe20008011414 */
[----:B0-----:R-:W-:Y:S01]  /*2350*/  LEA.HI.X.SX32 R10, R12, R22, 0x1, P1 ;  /* 0x000000160c0a7211 */ /* 0x001fe200008f0eff */
[----:B------:R0:W-:Y:S01]  /*2360*/  STL [R1+0x8c], R6 ;  /* 0x00008c0601007387 */ /* 0x0001e20000100800 */
[----:B------:R-:W-:Y:S01]  /*2370*/  IADD3 R12, P0, R8, UR20, RZ ;  /* 0x00000014080c7c10 */ /* 0x000fe2000ff1e0ff */
[----:B------:R-:W-:-:S02]  /*2380*/  USHF.R.S32.HI UR21, URZ, 0x1f, UR23 ;  /* 0x0000001f3f157899 */ /* 0x000fc40008011417 */
[----:B------:R1:W-:Y:S01]  /*2390*/  STL [R1+0x94], R11 ;  /* 0x0000940b01007387 */ /* 0x0003e20000100800 */
[----:B------:R-:W-:Y:S02]  /*23a0*/  UIMAD UR22, UR11, 0x3d, URZ ;  /* 0x0000003d0b1678a4 */ /* 0x000fe4000f8e023f */
[----:B------:R-:W-:Y:S01]  /*23b0*/  UIMAD UR25, UR11, 0x3c, URZ ;  /* 0x0000003c0b1978a4 */ /* 0x000fe2000f8e023f */
[----:B------:R2:W-:Y:S01]  /*23c0*/  STL [R1+0x9c], R10 ;  /* 0x00009c0a01007387 */ /* 0x0005e20000100800 */
[----:B------:R-:W-:Y:S01]  /*23d0*/  UIMAD UR24, UR11, 0x3b, URZ ;  /* 0x0000003b0b1878a4 */ /* 0x000fe2000f8e023f */
[----:B0-----:R-:W-:Y:S01]  /*23e0*/  LEA.HI.X.SX32 R6, R25, R22, 0x1, P2 ;  /* 0x0000001619067211 */ /* 0x001fe200010f0eff */
[----:B------:R-:W-:Y:S01]  /*23f0*/  UIMAD UR27, UR11, 0x3a, URZ ;  /* 0x0000003a0b1b78a4 */ /* 0x000fe2000f8e023f */
[----:B------:R-:W-:Y:S01]  /*2400*/  CS2R R24, SRZ ;  /* 0x0000000000187805 */ /* 0x000fe2000001ff00 */
[----:B------:R-:W-:Y:S01]  /*2410*/  UIMAD UR26, UR11, 0x39, URZ ;  /* 0x000000390b1a78a4 */ /* 0x000fe2000f8e023f */
[----:B-1----:R-:W-:Y:S01]  /*2420*/  IADD3 R11, P1, R9, UR20, RZ ;  /* 0x00000014090b7c10 */ /* 0x002fe2000ff3e0ff */
[----:B------:R0:W-:Y:S01]  /*2430*/  STL [R1+0xa4], R6 ;  /* 0x0000a40601007387 */ /* 0x0001e20000100800 */
[----:B------:R-:W-:-:S02]  /*2440*/  UIMAD UR29, UR11, 0x38, URZ ;  /* 0x000000380b1d78a4 */ /* 0x000fc4000f8e023f */
[----:B------:R-:W-:Y:S01]  /*2450*/  UIMAD UR28, UR11, 0x37, URZ ;  /* 0x000000370b1c78a4 */ /* 0x000fe2000f8e023f */
[----:B------:R1:W-:Y:S01]  /*2460*/  STL [R1+0xb0], R12 ;  /* 0x0000b00c01007387 */ /* 0x0003e20000100800 */
[----:B------:R-:W-:Y:S01]  /*2470*/  UIMAD UR31, UR11, 0x36, URZ ;  /* 0x000000360b1f78a4 */ /* 0x000fe2000f8e023f */
[----:B--2---:R-:W-:Y:S01]  /*2480*/  SHF.R.S32.HI R10, RZ, 0x7, R153 ;  /* 0x00000007ff0a7819 */ /* 0x004fe20000011499 */
[----:B------:R-:W-:Y:S01]  /*2490*/  UIMAD UR30, UR11, 0x35, URZ ;  /* 0x000000350b1e78a4 */ /* 0x000fe2000f8e023f */
[----:B------:R2:W-:Y:S01]  /*24a0*/  STL [R1+0xb8], R11 ;  /* 0x0000b80b01007387 */ /* 0x0005e20000100800 */
[----:B------:R-:W-:Y:S01]  /*24b0*/  UIMAD UR35, UR11, 0x34, URZ ;  /* 0x000000340b2378a4 */ /* 0x000fe2000f8e023f */
[----:B------:R-:W-:Y:S01]  /*24c0*/  SGXT R10, R10, 0x1 ;  /* 0x000000010a0a781a */ /* 0x000fe20000000200 */
[----:B------:R-:W-:Y:S01]  /*24d0*/  UIMAD UR34, UR11, 0x33, URZ ;  /* 0x000000330b2278a4 */ /* 0x000fe2000f8e023f */
[----:B0-----:R-:W-:Y:S01]  /*24e0*/  IMAD.MOV.U32 R6, RZ, RZ, RZ ;  /* 0x000000ffff067224 */ /* 0x001fe200078e00ff */
[----:B------:R-:W-:Y:S01]  /*24f0*/  UIMAD UR36, UR11, 0x32, URZ ;  /* 0x000000320b2478a4 */ /* 0x000fe2000f8e023f */
[----:B-1----:R-:W-:Y:S01]  /*2500*/  IADD3.X R12, R5, UR5, RZ, P0, !PT ;  /* 0x00000005050c7c10 */ /* 0x002fe200087fe4ff */
[----:B------:R-:W-:-:S02]  /*2510*/  UIMAD UR10, UR11, 0x31, URZ ;  /* 0x000000310b0a78a4 */ /* 0x000fc4000f8e023f */
[----:B------:R-:W-:Y:S01]  /*2520*/  UIMAD UR45, UR11, 0x30, URZ ;  /* 0x000000300b2d78a4 */ /* 0x000fe2000f8e023f */
[----:B--2---:R-:W-:Y:S01]  /*2530*/  IADD3.X R11, R4, UR5, RZ, P1, !PT ;  /* 0x00000005040b7c10 */ /* 0x004fe20008ffe4ff */
[----:B------:R0:W-:Y:S01]  /*2540*/  STL [R1+0xac], R12 ;  /* 0x0000ac0c01007387 */ /* 0x0001e20000100800 */
[----:B------:R-:W-:Y:S02]  /*2550*/  USHF.R.S32.HI UR5, URZ, 0x1f, UR22 ;  /* 0x0000001f3f057899 */ /* 0x000fe40008011416 */
[----:B------:R-:W-:Y:S01]  /*2560*/  UIMAD UR37, UR11, 0x2f, URZ ;  /* 0x0000002f0b2578a4 */ /* 0x000fe2000f8e023f */
[----:B------:R1:W-:Y:S01]  /*2570*/  STL [R1+0xb4], R11 ;  /* 0x0000b40b01007387 */ /* 0x0003e20000100800 */
[----:B------:R-:W-:Y:S02]  /*2580*/  UIMAD UR53, UR11, 0x2e, URZ ;  /* 0x0000002e0b3578a4 */ /* 0x000fe4000f8e023f */
[----:B------:R-:W-:Y:S02]  /*2590*/  UIMAD UR41, UR11, 0x2d, URZ ;  /* 0x0000002d0b2978a4 */ /* 0x000fe4000f8e023f */
[----:B------:R-:W-:Y:S01]  /*25a0*/  UIMAD UR49, UR11, 0x2c, URZ ;  /* 0x0000002c0b3178a4 */ /* 0x000fe2000f8e023f */
[----:B0-----:R-:W-:Y:S01]  /*25b0*/  IADD3 R12, P0, R8, UR23, RZ ;  /* 0x00000017080c7c10 */ /* 0x001fe2000ff1e0ff */
[----:B------:R-:W-:-:S02]  /*25c0*/  UIMAD UR57, UR11, 0x2b, URZ ;  /* 0x0000002b0b3978a4 */ /* 0x000fc4000f8e023f */
[----:B------:R-:W-:Y:S01]  /*25d0*/  UIMAD UR39, UR11, 0x2a, URZ ;  /* 0x0000002a0b2778a4 */ /* 0x000fe2000f8e023f */
[----:B-1----:R-:W-:Y:S01]  /*25e0*/  IADD3 R11, P1, R9, UR23, RZ ;  /* 0x00000017090b7c10 */ /* 0x002fe2000ff3e0ff */
[----:B------:R0:W-:Y:S01]  /*25f0*/  STL [R1+0xc0], R12 ;  /* 0x0000c00c01007387 */ /* 0x0001e20000100800 */
[----:B------:R-:W-:Y:S02]  /*2600*/  USHF.R.S32.HI UR23, URZ, 0x1f, UR25 ;  /* 0x0000001f3f177899 */ /* 0x000fe40008011419 */
[----:B------:R-:W-:Y:S01]  /*2610*/  UIMAD UR43, UR11, 0x29, URZ ;  /* 0x000000290b2b78a4 */ /* 0x000fe2000f8e023f */
[----:B------:R1:W-:Y:S01]  /*2620*/  STL [R1+0xc8], R11 ;  /* 0x0000c80b01007387 */ /* 0x0003e20000100800 */
[----:B------:R-:W-:Y:S02]  /*2630*/  UIMAD UR47, UR11, 0x28, URZ ;  /* 0x000000280b2f78a4 */ /* 0x000fe4000f8e023f */
[----:B------:R-:W-:Y:S02]  /*2640*/  UIMAD UR51, UR11, 0x27, URZ ;  /* 0x000000270b3378a4 */ /* 0x000fe4000f8e023f */
[----:B------:R-:W-:Y:S01]  /*2650*/  UIMAD UR55, UR11, 0x26, URZ ;  /* 0x000000260b3778a4 */ /* 0x000fe2000f8e023f */
[----:B0-----:R-:W-:Y:S01]  /*2660*/  IADD3.X R12, R5, UR21, RZ, P0, !PT ;  /* 0x00000015050c7c10 */ /* 0x001fe200087fe4ff */
[----:B------:R-:W-:-:S02]  /*2670*/  UIMAD UR59, UR11, 0x25, URZ ;  /* 0x000000250b3b78a4 */ /* 0x000fc4000f8e023f */
[----:B------:R-:W-:Y:S01]  /*2680*/  UIMAD UR38, UR11, 0x24, URZ ;  /* 0x000000240b2678a4 */ /* 0x000fe2000f8e023f */
[----:B-1----:R-:W-:Y:S01]  /*2690*/  IADD3.X R11, R4, UR21, RZ, P1, !PT ;  /* 0x00000015040b7c10 */ /* 0x002fe20008ffe4ff */
[----:B------:R0:W-:Y:S01]  /*26a0*/  STL [R1+0xbc], R12 ;  /* 0x0000bc0c01007387 */ /* 0x0001e20000100800 */
[----:B------:R-:W-:Y:S02]  /*26b0*/  UIMAD UR40, UR11, 0x23, URZ ;  /* 0x000000230b2878a4 */ /* 0x000fe4000f8e023f */
[----:B------:R-:W-:Y:S01]  /*26c0*/  UIMAD UR42, UR11, 0x22, URZ ;  /* 0x000000220b2a78a4 */ /* 0x000fe2000f8e023f */
[----:B------:R1:W-:Y:S01]  /*26d0*/  STL [R1+0xc4], R11 ;  /* 0x0000c40b01007387 */ /* 0x0003e20000100800 */
[----:B------:R-:W-:Y:S02]  /*26e0*/  UIMAD UR44, UR11, 0x21, URZ ;  /* 0x000000210b2c78a4 */ /* 0x000fe4000f8e023f */
[----:B------:R-:W-:Y:S02]  /*26f0*/  USHF.L.U32 UR46, UR11, 0x5, URZ ;  /* 0x000000050b2e7899 */ /* 0x000fe4000800063f */
[----:B------:R-:W-:Y:S01]  /*2700*/  UIMAD UR48, UR11, 0x1f, URZ ;  /* 0x0000001f0b3078a4 */ /* 0x000fe2000f8e023f */
[----:B0-----:R-:W-:Y:S01]  /*2710*/  IADD3 R12, P0, R8, UR22, RZ ;  /* 0x00000016080c7c10 */ /* 0x001fe2000ff1e0ff */
[----:B------:R-:W-:-:S02]  /*2720*/  UIMAD UR50, UR11, 0x1e, URZ ;  /* 0x0000001e0b3278a4 */ /* 0x000fc4000f8e023f */
[----:B------:R-:W-:Y:S01]  /*2730*/  UIMAD UR52, UR11, 0x1d, URZ ;  /* 0x0000001d0b3478a4 */ /* 0x000fe2000f8e023f */
[----:B-1----:R-:W-:Y:S01]  /*2740*/  IADD3 R11, P1, R9, UR22, RZ ;  /* 0x00000016090b7c10 */ /* 0x002fe2000ff3e0ff */
[----:B------:R0:W-:Y:S01]  /*2750*/  STL [R1+0xd0], R12 ;  /* 0x0000d00c01007387 */ /* 0x0001e20000100800 */
[----:B------:R-:W-:Y:S02]  /*2760*/  UIMAD UR54, UR11, 0x1c, URZ ;  /* 0x0000001c0b3678a4 */ /* 0x000fe4000f8e023f */
        /* <DEDUP_REMOVED lines=17> */
[----:B------:R-:W-:-:S02]  /*2880*/  USHF.L.U32 UR17, UR11, 0x4, URZ ;  /* 0x000000040b117899 */ /* 0x000fc4000800063f */
[----:B------:R-:W-:Y:S01]  /*2890*/  UIMAD UR20, UR11, 0xf, URZ ;  /* 0x0000000f0b1478a4 */ /* 0x000fe2000f8e023f */
[----:B-1----:R-:W-:Y:S01]  /*28a0*/  IADD3 R11, P1, R9, UR25, RZ ;  /* 0x00000019090b7c10 */ /* 0x002fe2000ff3e0ff */
[----:B------:R0:W-:Y:S01]  /*28b0*/  STL [R1+0xe0], R12 ;  /* 0x0000e00c01007387 */ /* 0x0001e20000100800 */
[----:B------:R-:W-:Y:S02]  /*28c0*/  USHF.R.S32.HI UR25, URZ, 0x1f, UR27 ;  /* 0x0000001f3f197899 */ /* 0x000fe4000801141b */
[----:B------:R-:W-:Y:S01]  /*28d0*/  UIMAD UR21, UR11, 0xe, URZ ;  /* 0x0000000e0b1578a4 */ /* 0x000fe2000f8e023f */
[----:B------:R1:W-:Y:S01]  /*28e0*/  STL [R1+0xe8], R11 ;  /* 0x0000e80b01007387 */ /* 0x0003e20000100800 */
[----:B------:R-:W-:Y:S01]  /*28f0*/  UIMAD UR22, UR11, 0xd, URZ ;  /* 0x0000000d0b1678a4 */ /* 0x000fe2000f8e023f */
[----:B0-----:R-:W-:Y:S02]  /*2900*/  IADD3.X R12, R5, UR23, RZ, P0, !PT ;  /* 0x00000017050c7c10 */ /* 0x001fe400087fe4ff */
[----:B-1----:R-:W-:-:S03]  /*2910*/  IADD3.X R11, R4, UR23, RZ, P1, !PT ;  /* 0x00000017040b7c10 */ /* 0x002fc60008ffe4ff */
[----:B------:R0:W-:Y:S01]  /*2920*/  STL [R1+0xdc], R12 ;  /* 0x0000dc0c01007387 */ /* 0x0001e20000100800 */
[----:B------:R-:W-:-:S03]  /*2930*/  UIMAD UR23, UR11, 0xc, URZ ;  /* 0x0000000c0b1778a4 */ /* 0x000fc6000f8e023f */
[----:B------:R1:W-:Y:S01]  /*2940*/  STL [R1+0xe4], R11 ;  /* 0x0000e40b01007387 */ /* 0x0003e20000100800 */
[----:B0-----:R-:W-:Y:S02]  /*2950*/  IADD3 R12, P0, R8, UR24, RZ ;  /* 0x00000018080c7c10 */ /* 0x001fe4000ff1e0ff */
[----:B-1----:R-:W-:-:S03]  /*2960*/  IADD3 R11, P1, R9, UR24, RZ ;  /* 0x00000018090b7c10 */ /* 0x002fc6000ff3e0ff */
[----:B------:R0:W-:Y:S01]  /*2970*/  STL [R1+0xf0], R12 ;  /* 0x0000f00c01007387 */ /* 0x0001e20000100800 */
[----:B------:R-:W-:-:S03]  /*2980*/  UIMAD UR24, UR11, 0xb, URZ ;  /* 0x0000000b0b1878a4 */ /* 0x000fc6000f8e023f */
[----:B------:R1:W-:Y:S01]  /*2990*/  STL [R1+0xf8], R11 ;  /* 0x0000f80b01007387 */ /* 0x0003e20000100800 */
[----:B0-----:R-:W-:Y:S02]  /*29a0*/  IADD3.X R12, R5, UR5, RZ, P0, !PT ;  /* 0x00000005050c7c10 */ /* 0x001fe400087fe4ff */
[----:B-1----:R-:W-:-:S03]  /*29b0*/  IADD3.X R11, R4, UR5, RZ, P1, !PT ;  /* 0x00000005040b7c10 */ /* 0x002fc60008ffe4ff */
[----:B------:R0:W-:Y:S01]  /*29c0*/  STL [R1+0xec], R12 ;  /* 0x0000ec0c01007387 */ /* 0x0001e20000100800 */
[----:B------:R-:W-:-:S03]  /*29d0*/  USHF.R.S32.HI UR5, URZ, 0x1f, UR26 ;  /* 0x0000001f3f057899 */ /* 0x000fc6000801141a */
[----:B------:R1:W-:Y:S01]  /*29e0*/  STL [R1+0xf4], R11 ;  /* 0x0000f40b01007387 */ /* 0x0003e20000100800 */
[----:B0-----:R-:W-:Y:S02]  /*29f0*/  IADD3 R12, P0, R8, UR27, RZ ;  /* 0x0000001b080c7c10 */ /* 0x001fe4000ff1e0ff */
[----:B-1----:R-:W-:-:S03]  /*2a00*/  IADD3 R11, P1, R9, UR27, RZ ;  /* 0x0000001b090b7c10 */ /* 0x002fc6000ff3e0ff */
[----:B------:R0:W-:Y:S01]  /*2a10*/  STL [R1+0x100], R12 ;  /* 0x0001000c01007387 */ /* 0x0001e20000100800 */
[----:B------:R-:W-:-:S03]  /*2a20*/  USHF.R.S32.HI UR27, URZ, 0x1f, UR29 ;  /* 0x0000001f3f1b7899 */ /* 0x000fc6000801141d */
[----:B------:R1:W-:Y:S01]  /*2a30*/  STL [R1+0x108], R11 ;  /* 0x0001080b01007387 */ /* 0x0003e20000100800 */
        /* <DEDUP_REMOVED lines=23> */
[----:B------:R-:W-:-:S03]  /*2bb0*/  USHF.L.U32 UR27, UR11, 0x3, URZ ;  /* 0x000000030b1b7899 */ /* 0x000fc6000800063f */
        /* <DEDUP_REMOVED lines=204> */
[----:B------:R-:W-:Y:S02]  /*3880*/  USHF.R.S32.HI UR40, URZ, 0x1f, UR59 ;  /* 0x0000001f3f287899 */ /* 0x000fe4000801143b */
[----:B------:R-:W-:Y:S01]  /*3890*/  USHF.R.S32.HI UR59, URZ, 0x1f, UR34 ;  /* 0x0000001f3f3b7899 */ /* 0x000fe20008011422 */
        /* <DEDUP_REMOVED lines=101> */
[----:B0-----:R-:W-:Y:S02]  /*3ef0*/  SHF.R.S32.HI R12, RZ, 0x6, R7 ;  /* 0x00000006ff0c7819 */ /* 0x001fe40000011407 */
[----:B------:R-:W-:Y:S02]  /*3f00*/  LOP3.LUT R7, R10, 0x90, RZ, 0xc0, !PT ;  /* 0x000000900a077812 */ /* 0x000fe400078ec0ff */
[----:B-1----:R-:W-:Y:S01]  /*3f10*/  IADD3 R11, P2, R8, UR6, RZ ;  /* 0x00000006080b7c10 */ /* 0x002fe2000ff5e0ff */
[----:B------:R0:W-:Y:S01]  /*3f20*/  STL [R1+0x4d8], R12 ;  /* 0x0004d80c01007387 */ /* 0x0001e20000100800 */
[----:B------:R-:W-:Y:S01]  /*3f30*/  IADD3 R10, P1, R9, UR6, RZ ;  /* 0x00000006090a7c10 */ /* 0x000fe2000ff3e0ff */
[----:B------:R-:W-:Y:S01]  /*3f40*/  USHF.R.S32.HI UR6, URZ, 0x1f, UR10 ;  /* 0x0000001f3f067899 */ /* 0x000fe2000801140a */
[----:B------:R-:W-:Y:S01]  /*3f50*/  LOP3.LUT R7, R7, 0x7f, R153, 0x78, !PT ;  /* 0x0000007f07077812 */ /* 0x000fe200078e7899 */
[----:B------:R1:W-:Y:S04]  /*3f60*/  STL [R1+0x320], R11 ;  /* 0x0003200b01007387 */ /* 0x0003e80000100800 */
[----:B------:R2:W-:Y:S01]  /*3f70*/  STL [R1+0x328], R10 ;  /* 0x0003280a01007387 */ /* 0x0005e20000100800 */
[----:B0-----:R-:W-:-:S02]  /*3f80*/  LOP3.LUT R12, R152, 0x30, RZ, 0x3c, !PT ;  /* 0x00000030980c7812 */ /* 0x001fc400078e3cff */
[----:B-1----:R-:W-:Y:S02]  /*3f90*/  IADD3 R11, P0, R8, UR61, RZ ;  /* 0x0000003d080b7c10 */ /* 0x002fe4000ff1e0ff */
[----:B--2---:R-:W-:-:S03]  /*3fa0*/  IADD3 R10, P4, R9, UR61, RZ ;  /* 0x0000003d090a7c10 */ /* 0x004fc6000ff9e0ff */
[----:B------:R0:W-:Y:S01]  /*3fb0*/  STL [R1+0x330], R11 ;  /* 0x0003300b01007387 */ /* 0x0001e20000100800 */
[----:B------:R-:W-:-:S03]  /*3fc0*/  UIMAD UR61, UR11, 0x16, URZ ;  /* 0x000000160b3d78a4 */ /* 0x000fc6000f8e023f */
[----:B------:R1:W-:Y:S01]  /*3fd0*/  STL [R1+0x338], R10 ;  /* 0x0003380a01007387 */ /* 0x0003e20000100800 */
[C---:B0-----:R-:W-:Y:S02]  /*3fe0*/  LOP3.LUT R11, R152.reuse, 0x10, RZ, 0x3c, !PT ;  /* 0x00000010980b7812 */ /* 0x041fe400078e3cff */
[----:B-1----:R-:W-:-:S03]  /*3ff0*/  LOP3.LUT R10, R152, 0x20, RZ, 0x3c, !PT ;  /* 0x00000020980a7812 */ /* 0x002fc600078e3cff */
[----:B------:R0:W-:Y:S04]  /*4000*/  STL [R1+0x4a8], R11 ;  /* 0x0004a80b01007387 */ /* 0x0001e80000100800 */
[----:B------:R1:W-:Y:S04]  /*4010*/  STL [R1+0x4a4], R10 ;  /* 0x0004a40a01007387 */ /* 0x0003e80000100800 */
[----:B------:R2:W-:Y:S01]  /*4020*/  STL [R1+0x4a0], R12 ;  /* 0x0004a00c01007387 */ /* 0x0005e20000100800 */
[----:B0-----:R-:W-:Y:S02]  /*4030*/  LOP3.LUT R11, R7, 0x20, RZ, 0x3c, !PT ;  /* 0x00000020070b7812 */ /* 0x001fe400078e3cff */
[----:B-1----:R-:W-:-:S02]  /*4040*/  IADD3 R10, P3, R8, UR61, RZ ;  /* 0x0000003d080a7c10 */ /* 0x002fc4000ff7e0ff */
[----:B--2---:R-:W-:-:S03]  /*4050*/  IADD3.X R12, R5, UR37, RZ, P6, !PT ;  /* 0x00000025050c7c10 */ /* 0x004fc6000b7fe4ff */
[----:B------:R0:W-:Y:S01]  /*4060*/  STL [R1+0x340], R10 ;  /* 0x0003400a01007387 */ /* 0x0001e20000100800 */
[----:B------:R-:W-:-:S03]  /*4070*/  IADD3 R11, P6, R9, UR61, RZ ;  /* 0x0000003d090b7c10 */ /* 0x000fc6000ffde0ff */
[----:B------:R1:W-:Y:S04]  /*4080*/  STL [R1+0x30c], R12 ;  /* 0x00030c0c01007387 */ /* 0x0003e80000100800 */
[----:B------:R2:W-:Y:S01]  /*4090*/  STL [R1+0x348], R11 ;  /* 0x0003480b01007387 */ /* 0x0005e20000100800 */
[----:B0-----:R-:W-:Y:S02]  /*40a0*/  IADD3.X R10, R4, UR37, RZ, P5, !PT ;  /* 0x00000025040a7c10 */ /* 0x001fe4000affe4ff */
[----:B-1----:R-:W-:-:S03]  /*40b0*/  IADD3 R12, P5, R8, UR12, RZ ;  /* 0x0000000c080c7c10 */ /* 0x002fc6000ffbe0ff */
[----:B------:R0:W-:Y:S01]  /*40c0*/  STL [R1+0x314], R10 ;  /* 0x0003140a01007387 */ /* 0x0001e20000100800 */
[----:B--2---:R-:W-:-:S03]  /*40d0*/  IADD3.X R11, R5, UR38, RZ, P2, !PT ;  /* 0x00000026050b7c10 */ /* 0x004fc600097fe4ff */
[----:B------:R1:W-:Y:S04]  /*40e0*/  STL [R1+0x350], R12 ;  /* 0x0003500c01007387 */ /* 0x0003e80000100800 */
[----:B------:R2:W-:Y:S01]  /*40f0*/  STL [R1+0x31c], R11 ;  /* 0x00031c0b01007387 */ /* 0x0005e20000100800 */
[----:B0-----:R-:W-:Y:S02]  /*4100*/  IADD3 R10, P2, R9, UR12, RZ ;  /* 0x0000000c090a7c10 */ /* 0x001fe4000ff5e0ff */
[----:B-1----:R-:W-:-:S03]  /*4110*/  IADD3.X R12, R4, UR38, RZ, P1, !PT ;  /* 0x00000026040c7c10 */ /* 0x002fc60008ffe4ff */
[----:B------:R0:W-:Y:S01]  /*4120*/  STL [R1+0x358], R10 ;  /* 0x0003580a01007387 */ /* 0x0001e20000100800 */
[----:B--2---:R-:W-:-:S03]  /*4130*/  IADD3 R11, P1, R8, UR13, RZ ;  /* 0x0000000d080b7c10 */ /* 0x004fc6000ff3e0ff */
        /* <DEDUP_REMOVED lines=12> */
[----:B------:R1:W-:Y:S01]  /*4200*/  STL [R1+0x33c], R12 ;  /* 0x00033c0c01007387 */ /* 0x0003e20000100800 */
[----:B------:R-:W-:-:S03]  /*4210*/  UMOV UR14, UR4 ;  /* 0x00000004000e7c82 */ /* 0x000fc60008000000 */
[----:B------:R2:W-:Y:S01]  /*4220*/  STL [R1+0x378], R11 ;  /* 0x0003780b01007387 */ /* 0x0005e20000100800 */
[----:B0-----:R-:W-:Y:S02]  /*4230*/  IADD3.X R10, R4, UR40, RZ, P6, !PT ;  /* 0x00000028040a7c10 */ /* 0x001fe4000b7fe4ff */
[----:B-1----:R-:W-:-:S03]  /*4240*/  IADD3 R12, P6, R8, UR15, RZ ;  /* 0x0000000f080c7c10 */ /* 0x002fc6000ffde0ff */
[----:B------:R0:W-:Y:S01]  /*4250*/  STL [R1+0x344], R10 ;  /* 0x0003440a01007387 */ /* 0x0001e20000100800 */
[----:B--2---:R-:W-:-:S03]  /*4260*/  IADD3.X R11, R5, UR41, RZ, P5, !PT ;  /* 0x00000029050b7c10 */ /* 0x004fc6000affe4ff */
[----:B------:R1:W-:Y:S04]  /*4270*/  STL [R1+0x380], R12 ;  /* 0x0003800c01007387 */ /* 0x0003e80000100800 */
[----:B------:R2:W-:Y:S01]  /*4280*/  STL [R1+0x34c], R11 ;  /* 0x00034c0b01007387 */ /* 0x0005e20000100800 */
[----:B0-----:R-:W-:Y:S01]  /*4290*/  IADD3 R10, P5, R9, UR15, RZ ;  /* 0x0000000f090a7c10 */ /* 0x001fe2000ffbe0ff */
[----:B------:R-:W-:Y:S01]  /*42a0*/  UMOV UR15, 0x80000020 ;  /* 0x80000020000f7882 */ /* 0x000fe20000000000 */
        /* <DEDUP_REMOVED lines=138> */
[----:B-1----:R-:W-:-:S03]  /*4b50*/  IADD3.X R12, R5, UR59, RZ, P2, !PT ;  /* 0x0000003b050c7c10 */ /* 0x002fc600097fe4ff */
[----:B------:R0:W-:Y:S01]  /*4b60*/  STL [R1+0x464], R10 ;  /* 0x0004640a01007387 */ /* 0x0001e20000100800 */
[----:B--2---:R-:W-:-:S03]  /*4b70*/  IADD3.X R11, R4, UR59, RZ, P1, !PT ;  /* 0x0000003b040b7c10 */ /* 0x004fc60008ffe4ff */
        /* <DEDUP_REMOVED lines=8> */
[----:B0-----:R-:W-:-:S05]  /*4c00*/  IADD3.X R10, R4, UR36, RZ, P6, !PT ;  /* 0x00000024040a7c10 */ /* 0x001fca000b7fe4ff */
[----:B------:R1:W-:Y:S02]  /*4c10*/  STL [R1+0x494], R10 ;  /* 0x0004940a01007387 */ /* 0x0003e40000100800 */
.L_x_2:
[----:B------:R-:W2:Y:S01]  /*4c20*/  LDL R21, [R1+0x498] ;  /* 0x0004980001157983 */ /* 0x000ea20000100800 */
[----:B------:R-:W0:Y:S03]  /*4c30*/  LDC R168, c[0x0][0x230] ;  /* 0x00008c00ffa87b82 */ /* 0x000e260000000800 */
[----:B------:R-:W3:Y:S04]  /*4c40*/  LDL R154, [R1+0x48c] ;  /* 0x00048c00019a7983 */ /* 0x000ee80000100800 */
[----:B------:R-:W4:Y:S04]  /*4c50*/  LDL R20, [R1+0x490] ;  /* 0x0004900001147983 */ /* 0x000f280000100800 */
[----:B------:R-:W3:Y:S04]  /*4c60*/  LDL R155, [R1+0x484] ;  /* 0x00048400019b7983 */ /* 0x000ee80000100800 */
[----:B------:R-:W3:Y:S04]  /*4c70*/  LDL R23, [R1+0x488] ;  /* 0x0004880001177983 */ /* 0x000ee80000100800 */
[----:B------:R-:W3:Y:S04]  /*4c80*/  LDL R22, [R1+0x47c] ;  /* 0x00047c0001167983 */ /* 0x000ee80000100800 */
[----:B------:R-:W-:Y:S04]  /*4c90*/  STL [R1+0x518], R220 ;  /* 0x000518dc01007387 */ /* 0x000fe80000100800 */
[----:B------:R-:W-:Y:S04]  /*4ca0*/  STL [R1+0x514], R221 ;  /* 0x000514dd01007387 */ /* 0x000fe80000100800 */
[----:B------:R-:W-:Y:S04]  /*4cb0*/  STL [R1+0x4f4], R7 ;  /* 0x0004f40701007387 */ /* 0x000fe80000100800 */
[----:B-----5:R1:W-:Y:S04]  /*4cc0*/  STL [R1+0x4ec], R3 ;  /* 0x0004ec0301007387 */ /* 0x0203e80000100800 */
[----:B-1----:R-:W4:Y:S01]  /*4cd0*/  LDL R3, [R1+0x494] ;  /* 0x0004940001037983 */ /* 0x002f220000100800 */
[----:B0-----:R-:W-:Y:S01]  /*4ce0*/  IMAD R168, R6, -0x40, R168 ;  /* 0xffffffc006a87824 */ /* 0x001fe200078e02a8 */
[----:B------:R-:W-:-:S02]  /*4cf0*/  PRMT R188, RZ, 0x7610, R188 ;  /* 0x00007610ffbc7816 */ /* 0x000fc400000000bc */
[----:B------:R-:W-:Y:S01]  /*4d00*/  STL [R1+0x4e8], R2 ;  /* 0x0004e80201007387 */ /* 0x000fe20000100800 */
[----:B------:R-:W-:Y:S02]  /*4d10*/  PRMT R19, RZ, 0x7610, R19 ;  /* 0x00007610ff137816 */ /* 0x000fe40000000013 */
[C---:B------:R-:W-:Y:S01]  /*4d20*/  ISETP.GT.AND P0, PT, R168.reuse, RZ, PT ;  /* 0x000000ffa800720c */ /* 0x040fe20003f04270 */
[----:B------:R-:W-:Y:S01]  /*4d30*/  STL [R1+0x4e4], R0 ;  /* 0x0004e40001007387 */ /* 0x000fe20000100800 */
[C---:B------:R-:W-:Y:S02]  /*4d40*/  ISETP.GT.AND P1, PT, R168.reuse, 0x1, PT ;  /* 0x00000001a800780c */ /* 0x040fe40003f24270 */
[----:B------:R-:W-:Y:S01]  /*4d50*/  ISETP.GT.AND P2, PT, R168, 0x2, PT ;  /* 0x00000002a800780c */ /* 0x000fe20003f44270 */
[----:B------:R-:W-:Y:S04]  /*4d60*/  STL [R1+0x4f8], R6 ;  /* 0x0004f80601007387 */ /* 0x000fe80000100800 */
[----:B------:R-:W-:Y:S04]  /*4d70*/  STL [R1+0x500], R9 ;  /* 0x0005000901007387 */ /* 0x000fe80000100800 */
[----:B------:R-:W-:Y:S01]  /*4d80*/  @P0 IMAD.MOV.U32 R10, RZ, RZ, R9 ;  /* 0x000000ffff0a0224 */ /* 0x000fe200078e0009 */
[----:B------:R-:W-:Y:S01]  /*4d90*/  STL [R1+0x4fc], R4 ;  /* 0x0004fc0401007387 */ /* 0x000fe20000100800 */
[----:B------:R-:W-:-:S03]  /*4da0*/  @P0 IMAD.MOV.U32 R11, RZ, RZ, R4 ;  /* 0x000000ffff0b0224 */ /* 0x000fc600078e0004 */
[----:B------:R-:W-:Y:S04]  /*4db0*/  STL [R1+0x504], R8 ;  /* 0x0005040801007387 */ /* 0x000fe80000100800 */
[----:B------:R0:W3:Y:S01]  /*4dc0*/  @P0 LDG.E.U8 R188, desc[UR32][R10.64] ;  /* 0x000000200abc0981 */ /* 0x0000e2000c1e1100 */
[----:B------:R-:W-:-:S03]  /*4dd0*/  PRMT R189, RZ, 0x7610, R189 ;  /* 0x00007610ffbd7816 */ /* 0x000fc600000000bd */
[----:B------:R1:W-:Y:S01]  /*4de0*/  STL [R1+0x4f0], R5 ;  /* 0x0004f00501007387 */ /* 0x0003e20000100800 */
[----:B0-----:R-:W-:Y:S02]  /*4df0*/  @P0 IMAD.MOV.U32 R10, RZ, RZ, R8 ;  /* 0x000000ffff0a0224 */ /* 0x001fe400078e0008 */
[----:B------:R-:W-:Y:S02]  /*4e00*/  @P0 IMAD.MOV.U32 R11, RZ, RZ, R5 ;  /* 0x000000ffff0b0224 */ /* 0x000fe400078e0005 */
[----:B-1----:R-:W3:Y:S04]  /*4e10*/  LDL.LU R5, [R1+0x480] ;  /* 0x0004800001057983 */ /* 0x002ee80000300800 */
[----:B------:R2:W3:Y:S01]  /*4e20*/  @P0 LDG.E.U8 R19, desc[UR32][R10.64] ;  /* 0x000000200a130981 */ /* 0x0004e2000c1e1100 */
[----:B------:R-:W-:-:S02]  /*4e30*/  PRMT R160, RZ, 0x7610, R160 ;  /* 0x00007610ffa07816 */ /* 0x000fc400000000a0 */
[----:B------:R-:W-:Y:S01]  /*4e40*/  ISETP.GT.AND P0, PT, R168, 0x3, PT ;  /* 0x00000003a800780c */ /* 0x000fe20003f04270 */
[----:B--2---:R-:W-:Y:S02]  /*4e50*/  @P1 IMAD.MOV.U32 R10, RZ, RZ, R21 ;  /* 0x000000ffff0a1224 */ /* 0x004fe400078e0015 */
[----:B------:R-:W2:Y:S01]  /*4e60*/  LDL R21, [R1+0x474] ;  /* 0x0004740001157983 */ /* 0x000ea20000100800 */
[----:B----4-:R-:W-:-:S03]  /*4e70*/  @P1 IMAD.MOV.U32 R11, RZ, RZ, R3 ;  /* 0x000000ffff0b1224 */ /* 0x010fc600078e0003 */
[----:B------:R-:W4:Y:S04]  /*4e80*/  LDL R3, [R1+0x478] ;  /* 0x0004780001037983 */ /* 0x000f280000100800 */
[----:B------:R0:W4:Y:S01]  /*4e90*/  @P1 LDG.E.U8 R189, desc[UR32][R10.64] ;  /* 0x000000200abd1981 */ /* 0x000122000c1e1100 */
[----:B------:R-:W-:Y:S01]  /*4ea0*/  PRMT R187, RZ, 0x7610, R187 ;  /* 0x00007610ffbb7816 */ /* 0x000fe200000000bb */
[----:B0-----:R-:W-:Y:S02]  /*4eb0*/  @P1 IMAD.MOV.U32 R10, RZ, RZ, R20 ;  /* 0x000000ffff0a1224 */ /* 0x001fe400078e0014 */
[----:B---3--:R-:W-:Y:S01]  /*4ec0*/  @P1 IMAD.MOV.U32 R11, RZ, RZ, R154 ;  /* 0x000000ffff0b1224 */ /* 0x008fe200078e009a */
[----:B------:R-:W3:Y:S04]  /*4ed0*/  LDL R20, [R1+0x470] ;  /* 0x0004700001147983 */ /* 0x000ee80000100800 */
[----:B------:R-:W3:Y:S04]  /*4ee0*/  LDL R154, [R1+0x46c] ;  /* 0x00046c00019a7983 */ /* 0x000ee80000100800 */
[----:B------:R0:W3:Y:S01]  /*4ef0*/  @P1 LDG.E.U8 R160, desc[UR32][R10.64] ;  /* 0x000000200aa01981 */ /* 0x0000e2000c1e1100 */
[----:B------:R-:W-:Y:S01]  /*4f00*/  PRMT R14, RZ, 0x7610, R14 ;  /* 0x00007610ff0e7816 */ /* 0x000fe2000000000e */
[----:B0-----:R-:W-:-:S02]  /*4f10*/  @P2 IMAD.MOV.U32 R10, RZ, RZ, R23 ;  /* 0x000000ffff0a2224 */ /* 0x001fc400078e0017 */
[----:B------:R-:W-:Y:S01]  /*4f20*/  @P2 IMAD.MOV.U32 R11, RZ, RZ, R155 ;  /* 0x000000ffff0b2224 */ /* 0x000fe200078e009b */
[----:B------:R-:W3:Y:S04]  /*4f30*/  LDL R23, [R1+0x464] ;  /* 0x0004640001177983 */ /* 0x000ee80000100800 */
[----:B------:R0:W3:Y:S02]  /*4f40*/  @P2 LDG.E.U8 R187, desc[UR32][R10.64] ;  /* 0x000000200abb2981 */ /* 0x0000e4000c1e1100 */
[----:B0-----:R-:W-:Y:S02]  /*4f50*/  @P2 IMAD.MOV.U32 R10, RZ, RZ, R5 ;  /* 0x000000ffff0a2224 */ /* 0x001fe400078e0005 */
[----:B------:R-:W-:Y:S02]  /*4f60*/  @P2 IMAD.MOV.U32 R11, RZ, RZ, R22 ;  /* 0x000000ffff0b2224 */ /* 0x000fe400078e0016 */
[----:B------:R-:W3:Y:S04]  /*4f70*/  LDL R22, [R1+0x468] ;  /* 0x0004680001167983 */ /* 0x000ee80000100800 */
[----:B------:R2:W3:Y:S04]  /*4f80*/  @P2 LDG.E.U8 R14, desc[UR32][R10.64] ;  /* 0x000000200a0e2981 */ /* 0x0004e8000c1e1100 */
[----:B------:R0:W-:Y:S01]  /*4f90*/  STL [R1+0x508], R5 ;  /* 0x0005080501007387 */ /* 0x0001e20000100800 */
[----:B------:R-:W-:-:S02]  /*4fa0*/  PRMT R186, RZ, 0x7610, R186 ;  /* 0x00007610ffba7816 */ /* 0x000fc400000000ba */
[----:B------:R-:W-:Y:S01]  /*4fb0*/  ISETP.GT.AND P1, PT, R168, 0x4, PT ;  /* 0x00000004a800780c */ /* 0x000fe20003f24270 */
[----:B------:R-:W3:Y:S01]  /*4fc0*/  LDL R155, [R1+0x454] ;  /* 0x00045400019b7983 */ /* 0x000ee20000100800 */
[----:B------:R-:W-:-:S03]  /*4fd0*/  PRMT R176, RZ, 0x7610, R176 ;  /* 0x00007610ffb07816 */ /* 0x000fc600000000b0 */
[----:B0-----:R-:W3:Y:S01]  /*4fe0*/  LDL R5, [R1+0x450] ;  /* 0x0004500001057983 */ /* 0x001ee20000100800 */
[----:B--2---:R-:W-:-:S03]  /*4ff0*/  @P0 IMAD.MOV.U32 R11, RZ, RZ, R21 ;  /* 0x000000ffff0b0224 */ /* 0x004fc600078e0015 */
[----:B------:R-:W2:Y:S01]  /*5000*/  LDL R21, [R1+0x45c] ;  /* 0x00045c0001157983 */ /* 0x000ea20000100800 */
[----:B----4-:R-:W-:-:S03]  /*5010*/  @P0 IMAD.MOV.U32 R10, RZ, RZ, R3 ;  /* 0x000000ffff0a0224 */ /* 0x010fc600078e0003 */
[----:B------:R-:W4:Y:S04]  /*5020*/  LDL R3, [R1+0x460] ;  /* 0x0004600001037983 */ /* 0x000f280000100800 */
[----:B------:R3:W4:Y:S01]  /*5030*/  @P0 LDG.E.U8 R186, desc[UR32][R10.64] ;  /* 0x000000200aba0981 */ /* 0x000722000c1e1100 */
[----:B------:R-:W-:Y:S01]  /*5040*/  PRMT R159, RZ, 0x7610, R159 ;  /* 0x00007610ff9f7816 */ /* 0x000fe2000000009f */
[----:B---3--:R-:W-:Y:S02]  /*5050*/  @P0 IMAD.MOV.U32 R11, RZ, RZ, R154 ;  /* 0x000000ffff0b0224 */ /* 0x008fe400078e009a */
[----:B------:R-:W3:Y:S01]  /*5060*/  LDL R154, [R1+0x458] ;  /* 0x00045800019a7983 */ /* 0x000ee20000100800 */
[----:B------:R-:W-:-:S03]  /*5070*/  @P0 IMAD.MOV.U32 R10, RZ, RZ, R20 ;  /* 0x000000ffff0a0224 */ /* 0x000fc600078e0014 */
[----:B------:R-:W3:Y:S04]  /*5080*/  LDL R20, [R1+0x44c] ;  /* 0x00044c0001147983 */ /* 0x000ee80000100800 */
[----:B------:R0:W3:Y:S02]  /*5090*/  @P0 LDG.E.U8 R176, desc[UR32][R10.64] ;  /* 0x000000200ab00981 */ /* 0x0000e4000c1e1100 */
[----:B0-----:R-:W-:Y:S02]  /*50a0*/  @P1 IMAD.MOV.U32 R11, RZ, RZ, R23 ;  /* 0x000000ffff0b1224 */ /* 0x001fe400078e0017 */
[----:B------:R-:W3:Y:S01]  /*50b0*/  LDL R23, [R1+0x444] ;  /* 0x0004440001177983 */ /* 0x000ee20000100800 */
[----:B------:R-:W-:-:S03]  /*50c0*/  @P1 IMAD.MOV.U32 R10, RZ, RZ, R22 ;  /* 0x000000ffff0a1224 */ /* 0x000fc600078e0016 */
[----:B------:R-:W3:Y:S04]  /*50d0*/  LDL R22, [R1+0x448] ;  /* 0x0004480001167983 */ /* 0x000ee80000100800 */
[----:B------:R2:W3:Y:S02]  /*50e0*/  @P1 LDG.E.U8 R159, desc[UR32][R10.64] ;  /* 0x000000200a9f1981 */ /* 0x0004e4000c1e1100 */
[----:B--2---:R-:W-:Y:S02]  /*50f0*/  @P1 IMAD.MOV.U32 R11, RZ, RZ, R21 ;  /* 0x000000ffff0b1224 */ /* 0x004fe400078e0015 */
[----:B------:R-:W2:Y:S01]  /*5100*/  LDL R21, [R1+0x43c] ;  /* 0x00043c0001157983 */ /* 0x000ea20000100800 */
[----:B----4-:R-:W-:-:S03]  /*5110*/  @P1 IMAD.MOV.U32 R10, RZ, RZ, R3 ;  /* 0x000000ffff0a1224 */ /* 0x010fc600078e0003 */
[----:B------:R-:W4:Y:S01]  /*5120*/  LDL R3, [R1+0x440] ;  /* 0x0004400001037983 */ /* 0x000f220000100800 */
[C---:B------:R-:W-:Y:S02]  /*5130*/  ISETP.GT.AND P2, PT, R168.reuse, 0x5, PT ;  /* 0x00000005a800780c */ /* 0x040fe40003f44270 */
[----:B------:R-:W-:Y:S02]  /*5140*/  PRMT R18, RZ, 0x7610, R18 ;  /* 0x00007610ff127816 */ /* 0x000fe40000000012 */
[----:B------:R-:W-:Y:S02]  /*5150*/  ISETP.GT.AND P0, PT, R168, 0x6, PT ;  /* 0x00000006a800780c */ /* 0x000fe40003f04270 */
[----:B------:R-:W-:Y:S02]  /*5160*/  PRMT R153, RZ, 0x7610, R153 ;  /* 0x00007610ff997816 */ /* 0x000fe40000000099 */
[----:B------:R3:W4:Y:S01]  /*5170*/  @P1 LDG.E.U8 R18, desc[UR32][R10.64] ;  /* 0x000000200a121981 */ /* 0x000722000c1e1100 */
[----:B------:R-:W-:-:S04]  /*5180*/  PRMT R165, RZ, 0x7610, R165 ;  /* 0x00007610ffa57816 */ /* 0x000fc800000000a5 */
[----:B---3--:R-:W-:Y:S02]  /*5190*/  @P2 IMAD.MOV.U32 R10, RZ, RZ, R154 ;  /* 0x000000ffff0a2224 */ /* 0x008fe400078e009a */
[----:B------:R-:W-:Y:S01]  /*51a0*/  @P2 IMAD.MOV.U32 R11, RZ, RZ, R155 ;  /* 0x000000ffff0b2224 */ /* 0x000fe200078e009b */
[----:B------:R-:W3:Y:S04]  /*51b0*/  LDL R154, [R1+0x438] ;  /* 0x00043800019a7983 */ /* 0x000ee80000100800 */
[----:B------:R-:W3:Y:S04]  /*51c0*/  LDL R155, [R1+0x434] ;  /* 0x00043400019b7983 */ /* 0x000ee80000100800 */
[----:B------:R0:W3:Y:S01]  /*51d0*/  @P2 LDG.E.U8 R153, desc[UR32][R10.64] ;  /* 0x000000200a992981 */ /* 0x0000e2000c1e1100 */
[----:B------:R-:W-:Y:S01]  /*51e0*/  PRMT R169, RZ, 0x7610, R169 ;  /* 0x00007610ffa97816 */ /* 0x000fe200000000a9 */
[----:B0-----:R-:W-:-:S02]  /*51f0*/  @P2 IMAD.MOV.U32 R10, RZ, RZ, R5 ;  /* 0x000000ffff0a2224 */ /* 0x001fc400078e0005 */
[----:B------:R-:W-:Y:S01]  /*5200*/  @P2 IMAD.MOV.U32 R11, RZ, RZ, R20 ;  /* 0x000000ffff0b2224 */ /* 0x000fe200078e0014 */
[----:B------:R-:W3:Y:S04]  /*5210*/  LDL R5, [R1+0x430] ;  /* 0x0004300001057983 */ /* 0x000ee80000100800 */
[----:B------:R-:W3:Y:S04]  /*5220*/  LDL R20, [R1+0x42c] ;  /* 0x00042c0001147983 */ /* 0x000ee80000100800 */
[----:B------:R0:W3:Y:S02]  /*5230*/  @P2 LDG.E.U8 R165, desc[UR32][R10.64] ;  /* 0x000000200aa52981 */ /* 0x0000e4000c1e1100 */
[----:B0-----:R-:W-:-:S02]  /*5240*/  @P0 IMAD.MOV.U32 R10, RZ, RZ, R22 ;  /* 0x000000ffff0a0224 */ /* 0x001fc400078e0016 */
[----:B------:R-:W-:Y:S01]  /*5250*/  @P0 IMAD.MOV.U32 R11, RZ, RZ, R23 ;  /* 0x000000ffff0b0224 */ /* 0x000fe200078e0017 */
[----:B------:R-:W3:Y:S04]  /*5260*/  LDL R22, [R1+0x428] ;  /* 0x0004280001167983 */ /* 0x000ee80000100800 */
[----:B------:R-:W3:Y:S04]  /*5270*/  LDL R23, [R1+0x424] ;  /* 0x0004240001177983 */ /* 0x000ee80000100800 */
[----:B------:R2:W3:Y:S02]  /*5280*/  @P0 LDG.E.U8 R169, desc[UR32][R10.64] ;  /* 0x000000200aa90981 */ /* 0x0004e4000c1e1100 */
[----:B--2---:R-:W-:-:S02]  /*5290*/  @P0 IMAD.MOV.U32 R11, RZ, RZ, R21 ;  /* 0x000000ffff0b0224 */ /* 0x004fc400078e0015 */
        /* <DEDUP_REMOVED lines=11> */
[----:B------:R-:W-:Y:S01]  /*5350*/  PRMT R161, RZ, 0x7610, R161 ;  /* 0x00007610ffa17816 */ /* 0x000fe200000000a1 */
[----:B------:R-:W3:Y:S04]  /*5360*/  LDL R155, [R1+0x404] ;  /* 0x00040400019b7983 */ /* 0x000ee80000100800 */
[----:B------:R0:W3:Y:S01]  /*5370*/  @P1 LDG.E.U8 R175, desc[UR32][R10.64] ;  /* 0x000000200aaf1981 */ /* 0x0000e2000c1e1100 */
[----:B------:R-:W-:Y:S02]  /*5380*/  PRMT R17, RZ, 0x7610, R17 ;  /* 0x00007610ff117816 */ /* 0x000fe40000000011 */
[----:B------:R-:W-:Y:S01]  /*5390*/  ISETP.GT.AND P0, PT, R168, 0x9, PT ;  /* 0x00000009a800780c */ /* 0x000fe20003f04270 */
[----:B------:R-:W3:Y:S01]  /*53a0*/  LDL R154, [R1+0x408] ;  /* 0x00040800019a7983 */ /* 0x000ee20000100800 */
[----:B0-----:R-:W-:-:S03]  /*53b0*/  @P1 IMAD.MOV.U32 R10, RZ, RZ, R5 ;  /* 0x000000ffff0a1224 */ /* 0x001fc600078e0005 */
[----:B------:R-:W3:Y:S01]  /*53c0*/  LDL R5, [R1+0x410] ;  /* 0x0004100001057983 */ /* 0x000ee20000100800 */
[----:B------:R-:W-:-:S03]  /*53d0*/  @P1 IMAD.MOV.U32 R11, RZ, RZ, R20 ;  /* 0x000000ffff0b1224 */ /* 0x000fc600078e0014 */
[----:B------:R-:W3:Y:S04]  /*53e0*/  LDL R20, [R1+0x40c] ;  /* 0x00040c0001147983 */ /* 0x000ee80000100800 */
[----:B------:R0:W3:Y:S02]  /*53f0*/  @P1 LDG.E.U8 R174, desc[UR32][R10.64] ;  /* 0x000000200aae1981 */ /* 0x0000e4000c1e1100 */
[----:B0-----:R-:W-:Y:S01]  /*5400*/  @P2 IMAD.MOV.U32 R10, RZ, RZ, R22 ;  /* 0x000000ffff0a2224 */ /* 0x001fe200078e0016 */
[----:B------:R-:W-:Y:S01]  /*5410*/  PRMT R185, RZ, 0x7610, R185 ;  /* 0x00007610ffb97816 */ /* 0x000fe200000000b9 */
[----:B------:R-:W3:Y:S01]  /*5420*/  LDL R22, [R1+0x400] ;  /* 0x0004000001167983 */ /* 0x000ee20000100800 */
[----:B------:R-:W-:-:S03]  /*5430*/  @P2 IMAD.MOV.U32 R11, RZ, RZ, R23 ;  /* 0x000000ffff0b2224 */ /* 0x000fc600078e0017 */
[----:B------:R-:W3:Y:S04]  /*5440*/  LDL R23, [R1+0x3fc] ;  /* 0x0003fc0001177983 */ /* 0x000ee80000100800 */
[----:B------:R2:W3:Y:S02]  /*5450*/  @P2 LDG.E.U8 R161, desc[UR32][R10.64] ;  /* 0x000000200aa12981 */ /* 0x0004e4000c1e1100 */
[----:B--2---:R-:W-:Y:S02]  /*5460*/  @P2 IMAD.MOV.U32 R11, RZ, RZ, R21 ;  /* 0x000000ffff0b2224 */ /* 0x004fe400078e0015 */
[----:B------:R-:W2:Y:S01]  /*5470*/  LDL R21, [R1+0x3f4] ;  /* 0x0003f40001157983 */ /* 0x000ea20000100800 */
[----:B----4-:R-:W-:Y:S01]  /*5480*/  @P2 IMAD.MOV.U32 R10, RZ, RZ, R3 ;  /* 0x000000ffff0a2224 */ /* 0x010fe200078e0003 */
[----:B------:R-:W-:-:S02]  /*5490*/  ISETP.GT.AND P1, PT, R168, 0xa, PT ;  /* 0x0000000aa800780c */ /* 0x000fc40003f24270 */
[----:B------:R-:W4:Y:S04]  /*54a0*/  LDL R3, [R1+0x3f8] ;  /* 0x0003f80001037983 */ /* 0x000f280000100800 */
[----:B------:R0:W4:Y:S04]  /*54b0*/  @P2 LDG.E.U8 R17, desc[UR32][R10.64] ;  /* 0x000000200a112981 */ /* 0x000128000c1e1100 */
[----:B------:R-:W0:Y:S04]  /*54c0*/  LDL R10, [R1+0x414] ;  /* 0x00041400010a7983 */ /* 0x000e280000100800 */
[----:B------:R-:W0:Y:S01]  /*54d0*/  LDL R11, [R1+0x418] ;  /* 0x00041800010b7983 */ /* 0x000e220000100800 */
[----:B------:R-:W-:-:S02]  /*54e0*/  PRMT R166, RZ, 0x7610, R166 ;  /* 0x00007610ffa67816 */ /* 0x000fc400000000a6 */
[----:B0-----:R-:W-:-:S04]  /*54f0*/  @P0 LOP3.LUT R11, R11, R10, RZ, 0x3c, !PT ;  /* 0x0000000a0b0b0212 */ /* 0x001fc800078e3cff */
[----:B------:R-:W-:-:S04]  /*5500*/  @P0 LOP3.LUT R10, R11, R10, RZ, 0x3c, !PT ;  /* 0x0000000a0b0a0212 */ /* 0x000fc800078e3cff */
[----:B------:R-:W-:-:S05]  /*5510*/  @P0 LOP3.LUT R11, R11, R10, RZ, 0x3c, !PT ;  /* 0x0000000a0b0b0212 */ /* 0x000fca00078e3cff */
[----:B------:R3:W4:Y:S02]  /*5520*/  @P0 LDG.E.U8 R185, desc[UR32][R10.64] ;  /* 0x000000200ab90981 */ /* 0x000724000c1e1100 */
[----:B---3--:R-:W-:Y:S02]  /*5530*/  @P0 IMAD.MOV.U32 R11, RZ, RZ, R20 ;  /* 0x000000ffff0b0224 */ /* 0x008fe400078e0014 */
[----:B------:R-:W-:Y:S01]  /*5540*/  @P0 IMAD.MOV.U32 R10, RZ, RZ, R5 ;  /* 0x000000ffff0a0224 */ /* 0x000fe200078e0005 */
[----:B------:R-:W3:Y:S04]  /*5550*/  LDL R20, [R1+0x3ec] ;  /* 0x0003ec0001147983 */ /* 0x000ee80000100800 */
[----:B------:R-:W4:Y:S01]  /*5560*/  LDL R5, [R1+0x3f0] ;  /* 0x0003f00001057983 */ /* 0x000f220000100800 */
[----:B------:R-:W-:-:S02]  /*5570*/  ISETP.GT.AND P2, PT, R168, 0xb, PT ;  /* 0x0000000ba800780c */ /* 0x000fc40003f44270 */
[----:B------:R-:W-:Y:S01]  /*5580*/  PRMT R12, RZ, 0x7610, R12 ;  /* 0x00007610ff0c7816 */ /* 0x000fe2000000000c */
[----:B------:R0:W4:Y:S01]  /*5590*/  @P0 LDG.E.U8 R166, desc[UR32][R10.64] ;  /* 0x000000200aa60981 */ /* 0x000122000c1e1100 */
[----:B------:R-:W-:Y:S01]  /*55a0*/  PRMT R16, RZ, 0x7610, R16 ;  /* 0x00007610ff107816 */ /* 0x000fe20000000010 */
[----:B0-----:R-:W-:Y:S02]  /*55b0*/  @P1 IMAD.MOV.U32 R10, RZ, RZ, R154 ;  /* 0x000000ffff0a1224 */ /* 0x001fe400078e009a */
[----:B------:R-:W-:Y:S01]  /*55c0*/  @P1 IMAD.MOV.U32 R11, RZ, RZ, R155 ;  /* 0x000000ffff0b1224 */ /* 0x000fe200078e009b */
[----:B------:R-:W-:Y:S01]  /*55d0*/  PRMT R162, RZ, 0x7610, R162 ;  /* 0x00007610ffa27816 */ /* 0x000fe200000000a2 */
[----:B------:R-:W4:Y:S04]  /*55e0*/  LDL R155, [R1+0x3d4] ;  /* 0x0003d400019b7983 */ /* 0x000f280000100800 */
[----:B------:R0:W4:Y:S01]  /*55f0*/  @P1 LDG.E.U8 R12, desc[UR32][R10.64] ;  /* 0x000000200a0c1981 */ /* 0x000122000c1e1100 */
[----:B------:R-:W-:-:S02]  /*5600*/  ISETP.GT.AND P0, PT, R168, 0xc, PT ;  /* 0x0000000ca800780c */ /* 0x000fc40003f04270 */
[----:B------:R-:W-:Y:S01]  /*5610*/  PRMT R173, RZ, 0x7610, R173 ;  /* 0x00007610ffad7816 */ /* 0x000fe200000000ad */
[----:B------:R-:W4:Y:S01]  /*5620*/  LDL R154, [R1+0x3d8] ;  /* 0x0003d800019a7983 */ /* 0x000f220000100800 */
[----:B0-----:R-:W-:Y:S02]  /*5630*/  @P1 IMAD.MOV.U32 R10, RZ, RZ, R22 ;  /* 0x000000ffff0a1224 */ /* 0x001fe400078e0016 */
[----:B------:R-:W-:Y:S01]  /*5640*/  @P1 IMAD.MOV.U32 R11, RZ, RZ, R23 ;  /* 0x000000ffff0b1224 */ /* 0x000fe200078e0017 */
[----:B------:R-:W4:Y:S04]  /*5650*/  LDL R22, [R1+0x3c4] ;  /* 0x0003c40001167983 */ /* 0x000f280000100800 */
[----:B------:R2:W4:Y:S04]  /*5660*/  @P1 LDG.E.U8 R16, desc[UR32][R10.64] ;  /* 0x000000200a101981 */ /* 0x000528000c1e1100 */
[----:B------:R-:W4:Y:S01]  /*5670*/  LDL R23, [R1+0x3cc] ;  /* 0x0003cc0001177983 */ /* 0x000f220000100800 */
[----:B--2---:R-:W-:-:S02]  /*5680*/  @P2 IMAD.MOV.U32 R11, RZ, RZ, R21 ;  /* 0x000000ffff0b2224 */ /* 0x004fc400078e0015 */
[----:B---3--:R-:W-:Y:S02]  /*5690*/  @P2 IMAD.MOV.U32 R21, RZ, RZ, R20 ;  /* 0x000000ffff152224 */ /* 0x008fe400078e0014 */
[----:B----4-:R-:W-:Y:S02]  /*56a0*/  @P2 IMAD.MOV.U32 R20, RZ, RZ, R5 ;  /* 0x000000ffff142224 */ /* 0x010fe400078e0005 */
[----:B------:R-:W-:Y:S01]  /*56b0*/  @P2 IMAD.MOV.U32 R10, RZ, RZ, R3 ;  /* 0x000000ffff0a2224 */ /* 0x000fe200078e0003 */
[----:B------:R-:W2:Y:S04]  /*56c0*/  LDL R5, [R1+0x3c8] ;  /* 0x0003c80001057983 */ /* 0x000ea80000100800 */
[----:B------:R-:W3:Y:S04]  /*56d0*/  @P2 LDG.E.U8 R162, desc[UR32][R20.64] ;  /* 0x0000002014a22981 */ /* 0x000ee8000c1e1100 */
[----:B------:R0:W4:Y:S04]  /*56e0*/  @P2 LDG.E.U8 R173, desc[UR32][R10.64] ;  /* 0x000000200aad2981 */ /* 0x000128000c1e1100 */
[----:B------:R-:W2:Y:S04]  /*56f0*/  LDL R3, [R1+0x3d0] ;  /* 0x0003d00001037983 */ /* 0x000ea80000100800 */
[----:B------:R-:W3:Y:S04]  /*5700*/  LDL R20, [R1+0x3e4] ;  /* 0x0003e40001147983 */ /* 0x000ee80000100800 */
[----:B------:R-:W3:Y:S01]  /*5710*/  LDL R21, [R1+0x3e8] ;  /* 0x0003e80001157983 */ /* 0x000ee20000100800 */
[----:B0-----:R-:W-:-:S02]  /*5720*/  PRMT R11, RZ, 0x7610, R11 ;  /* 0x00007610ff0b7816 */ /* 0x001fc4000000000b */
[----:B---3--:R-:W-:-:S04]  /*5730*/  @P0 LOP3.LUT R21, R21, R20, RZ, 0x3c, !PT ;  /* 0x0000001415150212 */ /* 0x008fc800078e3cff */
[----:B------:R-:W-:-:S04]  /*5740*/  @P0 LOP3.LUT R20, R21, R20, RZ, 0x3c, !PT ;  /* 0x0000001415140212 */ /* 0x000fc800078e3cff */
[----:B------:R-:W-:-:S05]  /*5750*/  @P0 LOP3.LUT R21, R21, R20, RZ, 0x3c, !PT ;  /* 0x0000001415150212 */ /* 0x000fca00078e3cff */
[----:B------:R0:W3:Y:S04]  /*5760*/  @P0 LDG.E.U8 R11, desc[UR32][R20.64] ;  /* 0x00000020140b0981 */ /* 0x0000e8000c1e1100 */
[----:B------:R-:W0:Y:S04]  /*5770*/  LDL R20, [R1+0x3dc] ;  /* 0x0003dc0001147983 */ /* 0x000e280000100800 */
[----:B------:R-:W0:Y:S01]  /*5780*/  LDL R21, [R1+0x3e0] ;  /* 0x0003e00001157983 */ /* 0x000e220000100800 */
[----:B------:R-:W-:Y:S02]  /*5790*/  ISETP.GT.AND P1, PT, R168, 0xd, PT ;  /* 0x0000000da800780c */ /* 0x000fe40003f24270 */
[----:B------:R-:W-:-:S02]  /*57a0*/  PRMT R15, RZ, 0x7610, R15 ;  /* 0x00007610ff0f7816 */ /* 0x000fc4000000000f */
[----:B------:R-:W-:Y:S02]  /*57b0*/  ISETP.GT.AND P2, PT, R168, 0xe, PT ;  /* 0x0000000ea800780c */ /* 0x000fe40003f44270 */
[----:B------:R-:W-:Y:S02]  /*57c0*/  PRMT R167, RZ, 0x7610, R167 ;  /* 0x00007610ffa77816 */ /* 0x000fe400000000a7 */
[----:B------:R-:W-:Y:S02]  /*57d0*/  PRMT R172, RZ, 0x7610, R172 ;  /* 0x00007610ffac7816 */ /* 0x000fe400000000ac */
[----:B------:R-:W-:Y:S02]  /*57e0*/  PRMT R10, RZ, 0x7610, R10 ;  /* 0x00007610ff0a7816 */ /* 0x000fe4000000000a */
[----:B0-----:R-:W-:-:S04]  /*57f0*/  @P0 LOP3.LUT R21, R21, R20, RZ, 0x3c, !PT ;  /* 0x0000001415150212 */ /* 0x001fc800078e3cff */
[----:B------:R-:W-:-:S04]  /*5800*/  @P0 LOP3.LUT R20, R21, R20, RZ, 0x3c, !PT ;  /* 0x0000001415140212 */ /* 0x000fc800078e3cff */
[----:B------:R-:W-:-:S05]  /*5810*/  @P0 LOP3.LUT R21, R21, R20, RZ, 0x3c, !PT ;  /* 0x0000001415150212 */ /* 0x000fca00078e3cff */
[----:B------:R0:W3:Y:S02]  /*5820*/  @P0 LDG.E.U8 R15, desc[UR32][R20.64] ;  /* 0x00000020140f0981 */ /* 0x0000e4000c1e1100 */
[----:B0-----:R-:W-:Y:S02]  /*5830*/  @P1 IMAD.MOV.U32 R20, RZ, RZ, R154 ;  /* 0x000000ffff141224 */ /* 0x001fe400078e009a */
[----:B------:R-:W-:Y:S01]  /*5840*/  @P1 IMAD.MOV.U32 R21, RZ, RZ, R155 ;  /* 0x000000ffff151224 */ /* 0x000fe200078e009b */
[----:B------:R-:W-:Y:S01]  /*5850*/  PRMT R222, RZ, 0x7610, R222 ;  /* 0x00007610ffde7816 */ /* 0x000fe200000000de */
[----:B------:R-:W4:Y:S04]  /*5860*/  LDL R155, [R1+0x3ac] ;  /* 0x0003ac00019b7983 */ /* 0x000f280000100800 */
[----:B------:R2:W3:Y:S01]  /*5870*/  @P1 LDG.E.U8 R167, desc[UR32][R20.64] ;  /* 0x0000002014a71981 */ /* 0x0004e2000c1e1100 */
[----:B------:R-:W-:-:S02]  /*5880*/  ISETP.GT.AND P0, PT, R168, 0xf, PT ;  /* 0x0000000fa800780c */ /* 0x000fc40003f04270 */
[----:B------:R-:W-:Y:S01]  /*5890*/  PRMT R171, RZ, 0x7610, R171 ;  /* 0x00007610ffab7816 */ /* 0x000fe200000000ab */
[----:B------:R-:W3:Y:S01]  /*58a0*/  LDL R154, [R1+0x3a4] ;  /* 0x0003a400019a7983 */ /* 0x000ee20000100800 */
[----:B--2---:R-:W-:Y:S02]  /*58b0*/  @P1 IMAD.MOV.U32 R20, RZ, RZ, R3 ;  /* 0x000000ffff141224 */ /* 0x004fe400078e0003 */
[----:B------:R-:W-:Y:S01]  /*58c0*/  @P1 IMAD.MOV.U32 R21, RZ, RZ, R23 ;  /* 0x000000ffff151224 */ /* 0x000fe200078e0017 */
[----:B------:R-:W2:Y:S04]  /*58d0*/  LDL R3, [R1+0x3b0] ;  /* 0x0003b00001037983 */ /* 0x000ea80000100800 */
[----:B------:R0:W3:Y:S04]  /*58e0*/  @P1 LDG.E.U8 R172, desc[UR32][R20.64] ;  /* 0x0000002014ac1981 */ /* 0x0000e8000c1e1100 */
[----:B------:R-:W3:Y:S01]  /*58f0*/  LDL R23, [R1+0x3a8] ;  /* 0x0003a80001177983 */ /* 0x000ee20000100800 */
[----:B0-----:R-:W-:-:S02]  /*5900*/  @P2 IMAD.MOV.U32 R20, RZ, RZ, R5 ;  /* 0x000000ffff142224 */ /* 0x001fc400078e0005 */
[----:B------:R-:W-:Y:S01]  /*5910*/  @P2 IMAD.MOV.U32 R21, RZ, RZ, R22 ;  /* 0x000000ffff152224 */ /* 0x000fe200078e0016 */
[----:B------:R-:W3:Y:S04]  /*5920*/  LDL R5, [R1+0x3a0] ;  /* 0x0003a00001057983 */ /* 0x000ee80000100800 */
[----:B------:R0:W3:Y:S04]  /*5930*/  @P2 LDG.E.U8 R10, desc[UR32][R20.64] ;  /* 0x00000020140a2981 */ /* 0x0000e8000c1e1100 */
[----:B------:R-:W3:Y:S04]  /*5940*/  LDL R22, [R1+0x39c] ;  /* 0x00039c0001167983 */ /* 0x000ee80000100800 */
[----:B------:R-:W0:Y:S04]  /*5950*/  LDL R20, [R1+0x3bc] ;  /* 0x0003bc0001147983 */ /* 0x000e280000100800 */
[----:B------:R-:W0:Y:S02]  /*5960*/  LDL R21, [R1+0x3c0] ;  /* 0x0003c00001157983 */ /* 0x000e240000100800 */
[----:B0-----:R-:W-:-:S04]  /*5970*/  @P2 LOP3.LUT R21, R21, R20, RZ, 0x3c, !PT ;  /* 0x0000001415152212 */ /* 0x001fc800078e3cff */
[----:B------:R-:W-:-:S04]  /*5980*/  @P2 LOP3.LUT R20, R21, R20, RZ, 0x3c, !PT ;  /* 0x0000001415142212 */ /* 0x000fc800078e3cff */
[----:B------:R-:W-:-:S05]  /*5990*/  @P2 LOP3.LUT R21, R21, R20, RZ, 0x3c, !PT ;  /* 0x0000001415152212 */ /* 0x000fca00078e3cff */
[----:B------:R0:W3:Y:S04]  /*59a0*/  @P2 LDG.E.U8 R222, desc[UR32][R20.64] ;  /* 0x0000002014de2981 */ /* 0x0000e8000c1e1100 */
[----:B------:R-:W0:Y:S04]  /*59b0*/  LDL R20, [R1+0x3b4] ;  /* 0x0003b40001147983 */ /* 0x000e280000100800 */
[----:B------:R-:W0:Y:S01]  /*59c0*/  LDL R21, [R1+0x3b8] ;  /* 0x0003b80001157983 */ /* 0x000e220000100800 */
[----:B------:R-:W-:Y:S02]  /*59d0*/  ISETP.GT.AND P1, PT, R168, 0x10, PT ;  /* 0x00000010a800780c */ /* 0x000fe40003f24270 */
[----:B------:R-:W-:-:S02]  /*59e0*/  PRMT R163, RZ, 0x7610, R163 ;  /* 0x00007610ffa37816 */ /* 0x000fc400000000a3 */
[----:B------:R-:W-:Y:S02]  /*59f0*/  PRMT R224, RZ, 0x7610, R224 ;  /* 0x00007610ffe07816 */ /* 0x000fe400000000e0 */
[----:B0-----:R-:W-:-:S04]  /*5a00*/  @P0 LOP3.LUT R21, R21, R20, RZ, 0x3c, !PT ;  /* 0x0000001415150212 */ /* 0x001fc800078e3cff */
[----:B------:R-:W-:-:S04]  /*5a10*/  @P0 LOP3.LUT R20, R21, R20, RZ, 0x3c, !PT ;  /* 0x0000001415140212 */ /* 0x000fc800078e3cff */
[----:B------:R-:W-:-:S05]  /*5a20*/  @P0 LOP3.LUT R21, R21, R20, RZ, 0x3c, !PT ;  /* 0x0000001415150212 */ /* 0x000fca00078e3cff */
[----:B------:R2:W3:Y:S02]  /*5a30*/  @P0 LDG.E.U8 R171, desc[UR32][R20.64] ;  /* 0x0000002014ab0981 */ /* 0x0004e4000c1e1100 */
[----:B--2---:R-:W-:Y:S02]  /*5a40*/  @P0 IMAD.MOV.U32 R20, RZ, RZ, R3 ;  /* 0x000000ffff140224 */ /* 0x004fe400078e0003 */
[----:B----4-:R-:W-:Y:S01]  /*5a50*/  @P0 IMAD.MOV.U32 R21, RZ, RZ, R155 ;  /* 0x000000ffff150224 */ /* 0x010fe200078e009b */
[----:B------:R-:W-:Y:S01]  /*5a60*/  ISETP.GT.AND P2, PT, R168, 0x11, PT ;  /* 0x00000011a800780c */ /* 0x000fe20003f44270 */
[----:B------:R-:W2:Y:S04]  /*5a70*/  LDL R3, [R1+0x390] ;  /* 0x0003900001037983 */ /* 0x000ea80000100800 */
[----:B------:R3:W4:Y:S01]  /*5a80*/  @P0 LDG.E.U8 R163, desc[UR32][R20.64] ;  /* 0x0000002014a30981 */ /* 0x000722000c1e1100 */
[----:B------:R-:W-:-:S02]  /*5a90*/  PRMT R223, RZ, 0x7610, R223 ;  /* 0x00007610ffdf7816 */ /* 0x000fc400000000df */
[----:B------:R-:W-:Y:S01]  /*5aa0*/  PRMT R170, RZ, 0x7610, R170 ;  /* 0x00007610ffaa7816 */ /* 0x000fe200000000aa */
[----:B------:R-:W4:Y:S01]  /*5ab0*/  LDL R155, [R1+0x380] ;  /* 0x00038000019b7983 */ /* 0x000f220000100800 */
[----:B---3--:R-:W-:Y:S02]  /*5ac0*/  @P1 IMAD.MOV.U32 R20, RZ, RZ, R23 ;  /* 0x000000ffff141224 */ /* 0x008fe400078e0017 */
[----:B------:R-:W-:Y:S02]  /*5ad0*/  @P1 IMAD.MOV.U32 R23, RZ, RZ, R22 ;  /* 0x000000ffff171224 */ /* 0x000fe400078e0016 */
[----:B------:R-:W-:Y:S02]  /*5ae0*/  @P1 IMAD.MOV.U32 R22, RZ, RZ, R5 ;  /* 0x000000ffff161224 */ /* 0x000fe400078e0005 */
[----:B------:R-:W-:Y:S01]  /*5af0*/  @P1 IMAD.MOV.U32 R21, RZ, RZ, R154 ;  /* 0x000000ffff151224 */ /* 0x000fe200078e009a */
[----:B------:R-:W-:Y:S01]  /*5b00*/  ISETP.GT.AND P0, PT, R168, 0x12, PT ;  /* 0x00000012a800780c */ /* 0x000fe20003f04270 */
[----:B------:R-:W3:Y:S04]  /*5b10*/  LDL R154, [R1+0x374] ;  /* 0x00037400019a7983 */ /* 0x000ee80000100800 */
[----:B------:R-:W3:Y:S04]  /*5b20*/  @P1 LDG.E.U8 R224, desc[UR32][R22.64] ;  /* 0x0000002016e01981 */ /* 0x000ee8000c1e1100 */
[----:B------:R0:W3:Y:S01]  /*5b30*/  @P1 LDG.E.U8 R223, desc[UR32][R20.64] ;  /* 0x0000002014df1981 */ /* 0x0000e2000c1e1100 */
[----:B------:R-:W-:-:S03]  /*5b40*/  PRMT R225, RZ, 0x7610, R225 ;  /* 0x00007610ffe17816 */ /* 0x000fc600000000e1 */
[----:B------:R-:W3:Y:S04]  /*5b50*/  LDL R5, [R1+0x378] ;  /* 0x0003780001057983 */ /* 0x000ee80000100800 */
[----:B------:R-:W2:Y:S04]  /*5b60*/  LDL R22, [R1+0x394] ;  /* 0x0003940001167983 */ /* 0x000ea80000100800 */
[----:B------:R-:W2:Y:S01]  /*5b70*/  LDL R23, [R1+0x398] ;  /* 0x0003980001177983 */ /* 0x000ea20000100800 */
[----:B0-----:R-:W-:Y:S02]  /*5b80*/  PRMT R20, RZ, 0x7610, R20 ;  /* 0x00007610ff147816 */ /* 0x001fe40000000014 */
[----:B--2---:R-:W-:-:S04]  /*5b90*/  @P2 LOP3.LUT R23, R23, R22, RZ, 0x3c, !PT ;  /* 0x0000001617172212 */ /* 0x004fc800078e3cff */
[----:B------:R-:W-:-:S04]  /*5ba0*/  @P2 LOP3.LUT R22, R23, R22, RZ, 0x3c, !PT ;  /* 0x0000001617162212 */ /* 0x000fc800078e3cff */
[----:B------:R-:W-:-:S05]  /*5bb0*/  @P2 LOP3.LUT R23, R23, R22, RZ, 0x3c, !PT ;  /* 0x0000001617172212 */ /* 0x000fca00078e3cff */
[----:B------:R0:W2:Y:S04]  /*5bc0*/  @P2 LDG.E.U8 R20, desc[UR32][R22.64] ;  /* 0x0000002016142981 */ /* 0x0000a8000c1e1100 */
[----:B------:R-:W4:Y:S01]  /*5bd0*/  LDL R23, [R1+0x38c] ;  /* 0x00038c0001177983 */ /* 0x000f220000100800 */
[----:B0-----:R-:W-:Y:S01]  /*5be0*/  @P2 IMAD.MOV.U32 R22, RZ, RZ, R3 ;  /* 0x000000ffff162224 */ /* 0x001fe200078e0003 */
[----:B------:R-:W-:Y:S02]  /*5bf0*/  ISETP.GT.AND P1, PT, R168, 0x13, PT ;  /* 0x00000013a800780c */ /* 0x000fe40003f24270 */
[----:B------:R-:W-:Y:S01]  /*5c00*/  PRMT R226, RZ, 0x7610, R226 ;  /* 0x00007610ffe27816 */ /* 0x000fe200000000e2 */
[----:B------:R-:W2:Y:S04]  /*5c10*/  LDL R3, [R1+0x370] ;  /* 0x0003700001037983 */ /* 0x000ea80000100800 */
[----:B----4-:R0:W4:Y:S04]  /*5c20*/  @P2 LDG.E.U8 R170, desc[UR32][R22.64] ;  /* 0x0000002016aa2981 */ /* 0x010128000c1e1100 */
[----:B------:R-:W0:Y:S04]  /*5c30*/  LDL R22, [R1+0x384] ;  /* 0x0003840001167983 */ /* 0x000e280000100800 */
[----:B------:R-:W0:Y:S02]  /*5c40*/  LDL R23, [R1+0x388] ;  /* 0x0003880001177983 */ /* 0x000e240000100800 */
[----:B0-----:R-:W-:-:S04]  /*5c50*/  @P0 LOP3.LUT R23, R23, R22, RZ, 0x3c, !PT ;  /* 0x0000001617170212 */ /* 0x001fc800078e3cff */
[----:B------:R-:W-:-:S04]  /*5c60*/  @P0 LOP3.LUT R22, R23, R22, RZ, 0x3c, !PT ;  /* 0x0000001617160212 */ /* 0x000fc800078e3cff */
[----:B------:R-:W-:-:S05]  /*5c70*/  @P0 LOP3.LUT R23, R23, R22, RZ, 0x3c, !PT ;  /* 0x0000001617170212 */ /* 0x000fca00078e3cff */
[----:B------:R0:W4:Y:S04]  /*5c80*/  @P0 LDG.E.U8 R225, desc[UR32][R22.64] ;  /* 0x0000002016e10981 */ /* 0x000128000c1e1100 */
[----:B------:R-:W3:Y:S01]  /*5c90*/  LDL R23, [R1+0x37c] ;  /* 0x00037c0001177983 */ /* 0x000ee20000100800 */
[----:B0-----:R-:W-:Y:S01]  /*5ca0*/  @P0 IMAD.MOV.U32 R22, RZ, RZ, R155 ;  /* 0x000000ffff160224 */ /* 0x001fe200078e009b */
[----:B------:R-:W-:Y:S02]  /*5cb0*/  PRMT R158, RZ, 0x7610, R158 ;  /* 0x00007610ff9e7816 */ /* 0x000fe4000000009e */
[----:B------:R-:W-:Y:S01]  /*5cc0*/  PRMT R164, RZ, 0x7610, R164 ;  /* 0x00007610ffa47816 */ /* 0x000fe200000000a4 */
[----:B------:R-:W4:Y:S04]  /*5cd0*/  LDL R155, [R1+0x360] ;  /* 0x00036000019b7983 */ /* 0x000f280000100800 */
[----:B---3--:R0:W3:Y:S02]  /*5ce0*/  @P0 LDG.E.U8 R226, desc[UR32][R22.64] ;  /* 0x0000002016e20981 */ /* 0x0080e4000c1e1100 */
[----:B0-----:R-:W-:-:S02]  /*5cf0*/  @P1 IMAD.MOV.U32 R22, RZ, RZ, R5 ;  /* 0x000000ffff161224 */ /* 0x001fc400078e0005 */
[----:B------:R-:W-:Y:S01]  /*5d00*/  @P1 IMAD.MOV.U32 R23, RZ, RZ, R154 ;  /* 0x000000ffff171224 */ /* 0x000fe200078e009a */
[----:B------:R-:W-:Y:S01]  /*5d10*/  ISETP.GT.AND P2, PT, R168, 0x14, PT ;  /* 0x00000014a800780c */ /* 0x000fe20003f44270 */
[----:B------:R-:W3:Y:S04]  /*5d20*/  LDL R154, [R1+0x354] ;  /* 0x00035400019a7983 */ /* 0x000ee80000100800 */
[----:B------:R2:W3:Y:S01]  /*5d30*/  @P1 LDG.E.U8 R158, desc[UR32][R22.64] ;  /* 0x00000020169e1981 */ /* 0x0004e2000c1e1100 */
[----:B------:R-:W-:-:S03]  /*5d40*/  PRMT R220, RZ, 0x7610, R220 ;  /* 0x00007610ffdc7816 */ /* 0x000fc600000000dc */
[----:B------:R-:W3:Y:S04]  /*5d50*/  LDL R5, [R1+0x358] ;  /* 0x0003580001057983 */ /* 0x000ee80000100800 */
[----:B------:R-:W4:Y:S01]  /*5d60*/  LDL R23, [R1+0x36c] ;  /* 0x00036c0001177983 */ /* 0x000f220000100800 */
[----:B--2---:R-:W-:-:S03]  /*5d70*/  @P1 IMAD.MOV.U32 R22, RZ, RZ, R3 ;  /* 0x000000ffff161224 */ /* 0x004fc600078e0003 */
[----:B------:R-:W2:Y:S04]  /*5d80*/  LDL R3, [R1+0x350] ;  /* 0x0003500001037983 */ /* 0x000ea80000100800 */
[----:B----4-:R0:W4:Y:S04]  /*5d90*/  @P1 LDG.E.U8 R164, desc[UR32][R22.64] ;  /* 0x0000002016a41981 */ /* 0x010128000c1e1100 */
[----:B------:R-:W0:Y:S04]  /*5da0*/  LDL R22, [R1+0x364] ;  /* 0x0003640001167983 */ /* 0x000e280000100800 */
[----:B------:R-:W0:Y:S02]  /*5db0*/  LDL R23, [R1+0x368] ;  /* 0x0003680001177983 */ /* 0x000e240000100800 */
[----:B0-----:R-:W-:-:S04]  /*5dc0*/  @P2 LOP3.LUT R23, R23, R22, RZ, 0x3c, !PT ;  /* 0x0000001617172212 */ /* 0x001fc800078e3cff */
[----:B------:R-:W-:-:S04]  /*5dd0*/  @P2 LOP3.LUT R22, R23, R22, RZ, 0x3c, !PT ;  /* 0x0000001617162212 */ /* 0x000fc800078e3cff */
[----:B------:R-:W-:-:S05]  /*5de0*/  @P2 LOP3.LUT R23, R23, R22, RZ, 0x3c, !PT ;  /* 0x0000001617172212 */ /* 0x000fca00078e3cff */
[----:B------:R-:W3:Y:S01]  /*5df0*/  @P2 LDG.E.U8 R220, desc[UR32][R22.64] ;  /* 0x0000002016dc2981 */ /* 0x000ee2000c1e1100 */
[----:B------:R-:W-:Y:S02]  /*5e00*/  ISETP.GT.AND P0, PT, R168, 0x15, PT ;  /* 0x00000015a800780c */ /* 0x000fe40003f04270 */
[----:B------:R-:W-:Y:S01]  /*5e10*/  PRMT R8, RZ, 0x7610, R8 ;  /* 0x00007610ff087816 */ /* 0x000fe20000000008 */
[----:B---3--:R0:W-:Y:S04]  /*5e20*/  STL [R1+0x28], R220 ;  /* 0x000028dc01007387 */ /* 0x0081e80000100800 */
[----:B0-----:R-:W3:Y:S04]  /*5e30*/  LDL.LU R220, [R1+0x518] ;  /* 0x0005180001dc7983 */ /* 0x001ee80000300800 */
[----:B------:R-:W2:Y:S01]  /*5e40*/  LDL R23, [R1+0x35c] ;  /* 0x00035c0001177983 */ /* 0x000ea20000100800 */
[----:B------:R-:W-:Y:S01]  /*5e50*/  @P2 IMAD.MOV.U32 R22, RZ, RZ, R155 ;  /* 0x000000ffff162224 */ /* 0x000fe200078e009b */
[----:B------:R-:W-:-:S02]  /*5e60*/  PRMT R221, RZ, 0x7610, R221 ;  /* 0x00007610ffdd7816 */ /* 0x000fc400000000dd */
[----:B------:R-:W4:Y:S04]  /*5e70*/  LDL R155, [R1+0x33c] ;  /* 0x00033c00019b7983 */ /* 0x000f280000100800 */
[----:B--2---:R0:W2:Y:S02]  /*5e80*/  @P2 LDG.E.U8 R8, desc[UR32][R22.64] ;  /* 0x0000002016082981 */ /* 0x0040a4000c1e1100 */
[----:B0-----:R-:W-:Y:S02]  /*5e90*/  @P0 IMAD.MOV.U32 R22, RZ, RZ, R5 ;  /* 0x000000ffff160224 */ /* 0x001fe400078e0005 */
[----:B------:R-:W-:-:S05]  /*5ea0*/  @P0 IMAD.MOV.U32 R23, RZ, RZ, R154 ;  /* 0x000000ffff170224 */ /* 0x000fca00078e009a */
[----:B------:R-:W3:Y:S04]  /*5eb0*/  @P0 LDG.E.U8 R221, desc[UR32][R22.64] ;  /* 0x0000002016dd0981 */ /* 0x000ee8000c1e1100 */
[----:B--2---:R0:W-:Y:S04]  /*5ec0*/  STL [R1+0x24], R8 ;  /* 0x0000240801007387 */ /* 0x0041e80000100800 */
[----:B------:R-:W2:Y:S04]  /*5ed0*/  LDL R154, [R1+0x334] ;  /* 0x00033400019a7983 */ /* 0x000ea80000100800 */
[----:B------:R-:W2:Y:S04]  /*5ee0*/  LDL R5, [R1+0x338] ;  /* 0x0003380001057983 */ /* 0x000ea80000100800 */
[----:B0-----:R-:W4:Y:S04]  /*5ef0*/  LDL R8, [R1+0x340] ;  /* 0x0003400001087983 */ /* 0x001f280000100800 */
[----:B---3--:R0:W-:Y:S04]  /*5f00*/  STL [R1+0x20], R221 ;  /* 0x000020dd01007387 */ /* 0x0081e80000100800 */
[----:B0-----:R-:W3:Y:S04]  /*5f10*/  LDL.LU R221, [R1+0x514] ;  /* 0x0005140001dd7983 */ /* 0x001ee80000300800 */
[----:B------:R-:W2:Y:S01]  /*5f20*/  LDL R23, [R1+0x34c] ;  /* 0x00034c0001177983 */ /* 0x000ea20000100800 */
[----:B------:R-:W-:Y:S01]  /*5f30*/  PRMT R2, RZ, 0x7610, R2 ;  /* 0x00007610ff027816 */ /* 0x000fe20000000002 */
[----:B------:R-:W-:-:S02]  /*5f40*/  @P0 IMAD.MOV.U32 R22, RZ, RZ, R3 ;  /* 0x000000ffff160224 */ /* 0x000fc400078e0003 */
[----:B------:R-:W3:Y:S04]  /*5f50*/  LDL R3, [R1+0x32c] ;  /* 0x00032c0001037983 */ /* 0x000ee80000100800 */
[----:B--2---:R-:W2:Y:S04]  /*5f60*/  @P0 LDG.E.U8 R2, desc[UR32][R22.64] ;  /* 0x0000002016020981 */ /* 0x004ea8000c1e1100 */
[----:B------:R-:W4:Y:S04]  /*5f70*/  LDL R22, [R1+0x344] ;  /* 0x0003440001167983 */ /* 0x000f280000100800 */
[----:B------:R-:W4:Y:S01]  /*5f80*/  LDL R23, [R1+0x348] ;  /* 0x0003480001177983 */ /* 0x000f220000100800 */
[----:B------:R-:W-:-:S02]  /*5f90*/  ISETP.GT.AND P1, PT, R168, 0x16, PT ;  /* 0x00000016a800780c */ /* 0x000fc40003f24270 */
[----:B------:R-:W-:Y:S02]  /*5fa0*/  ISETP.GT.AND P2, PT, R168, 0x17, PT ;  /* 0x00000017a800780c */ /* 0x000fe40003f44270 */
[----:B------:R-:W-:Y:S01]  /*5fb0*/  PRMT R191, RZ, 0x7610, R191 ;  /* 0x00007610ffbf7816 */ /* 0x000fe200000000bf */
[----:B--2---:R0:W-:Y:S04]  /*5fc0*/  STL [R1+0x1c], R2 ;  /* 0x00001c0201007387 */ /* 0x0041e80000100800 */
[----:B0-----:R-:W2:Y:S04]  /*5fd0*/  LDL R2, [R1+0x330] ;  /* 0x0003300001027983 */ /* 0x001ea80000100800 */
[----:B----4-:R-:W-:-:S04]  /*5fe0*/  @P1 LOP3.LUT R23, R23, R22, RZ, 0x3c, !PT ;  /* 0x0000001617171212 */ /* 0x010fc800078e3cff */
[----:B------:R-:W-:-:S04]  /*5ff0*/  @P1 LOP3.LUT R22, R23, R22, RZ, 0x3c, !PT ;  /* 0x0000001617161212 */ /* 0x000fc800078e3cff */
[----:B------:R-:W-:Y:S02]  /*6000*/  @P1 LOP3.LUT R23, R23, R22, RZ, 0x3c, !PT ;  /* 0x0000001617171212 */ /* 0x000fe400078e3cff */
[----:B------:R-:W-:-:S03]  /*6010*/  PRMT R190, RZ, 0x7610, R190 ;  /* 0x00007610ffbe7816 */ /* 0x000fc600000000be */
[----:B------:R0:W4:Y:S02]  /*6020*/  @P1 LDG.E.U8 R191, desc[UR32][R22.64] ;  /* 0x0000002016bf1981 */ /* 0x000124000c1e1100 */
[----:B0-----:R-:W-:Y:S02]  /*6030*/  @P1 IMAD.MOV.U32 R22, RZ, RZ, R8 ;  /* 0x000000ffff161224 */ /* 0x001fe400078e0008 */
[----:B------:R-:W-:Y:S01]  /*6040*/  @P1 IMAD.MOV.U32 R23, RZ, RZ, R155 ;  /* 0x000000ffff171224 */ /* 0x000fe200078e009b */
[----:B------:R-:W4:Y:S04]  /*6050*/  LDL R8, [R1+0x328] ;  /* 0x0003280001087983 */ /* 0x000f280000100800 */
[----:B------:R-:W4:Y:S04]  /*6060*/  LDL R155, [R1+0x324] ;  /* 0x00032400019b7983 */ /* 0x000f280000100800 */
[----:B------:R0:W4:Y:S01]  /*6070*/  @P1 LDG.E.U8 R190, desc[UR32][R22.64] ;  /* 0x0000002016be1981 */ /* 0x000122000c1e1100 */
[----:B------:R-:W-:Y:S01]  /*6080*/  PRMT R4, RZ, 0x7610, R4 ;  /* 0x00007610ff047816 */ /* 0x000fe20000000004 */
[----:B0-----:R-:W-:-:S02]  /*6090*/  @P2 IMAD.MOV.U32 R22, RZ, RZ, R5 ;  /* 0x000000ffff162224 */ /* 0x001fc400078e0005 */
[----:B------:R-:W-:Y:S01]  /*60a0*/  @P2 IMAD.MOV.U32 R23, RZ, RZ, R154 ;  /* 0x000000ffff172224 */ /* 0x000fe200078e009a */
[----:B------:R-:W4:Y:S04]  /*60b0*/  LDL R5, [R1+0x320] ;  /* 0x0003200001057983 */ /* 0x000f280000100800 */
[----:B------:R-:W4:Y:S01]  /*60c0*/  LDL R154, [R1+0x31c] ;  /* 0x00031c00019a7983 */ /* 0x000f220000100800 */
[----:B------:R-:W-:-:S03]  /*60d0*/  PRMT R0, RZ, 0x7610, R0 ;  /* 0x00007610ff007816 */ /* 0x000fc60000000000 */
[----:B------:R3:W4:Y:S02]  /*60e0*/  @P2 LDG.E.U8 R4, desc[UR32][R22.64] ;  /* 0x0000002016042981 */ /* 0x000724000c1e1100 */
[----:B---3--:R-:W-:Y:S02]  /*60f0*/  @P2 IMAD.MOV.U32 R23, RZ, RZ, R3 ;  /* 0x000000ffff172224 */ /* 0x008fe400078e0003 */
[----:B--2---:R-:W-:-:S05]  /*6100*/  @P2 IMAD.MOV.U32 R22, RZ, RZ, R2 ;  /* 0x000000ffff162224 */ /* 0x004fca00078e0002 */
[----:B------:R4:W2:Y:S01]  /*6110*/  @P2 LDG.E.U8 R0, desc[UR32][R22.64] ;  /* 0x0000002016002981 */ /* 0x0008a2000c1e1100 */
[----:B------:R-:W-:Y:S02]  /*6120*/  ISETP.GT.AND P0, PT, R168, 0x18, PT ;  /* 0x00000018a800780c */ /* 0x000fe40003f04270 */
[----:B------:R-:W-:Y:S02]  /*6130*/  PRMT R7, RZ, 0x7610, R7 ;  /* 0x00007610ff077816 */ /* 0x000fe40000000007 */
[----:B------:R-:W-:-:S09]  /*6140*/  PRMT R6, RZ, 0x7610, R6 ;  /* 0x00007610ff067816 */ /* 0x000fd20000000006 */
[----:B----4-:R-:W-:Y:S02]  /*6150*/  @P0 IMAD.MOV.U32 R22, RZ, RZ, R8 ;  /* 0x000000ffff160224 */ /* 0x010fe400078e0008 */
[----:B------:R-:W-:-:S05]  /*6160*/  @P0 IMAD.MOV.U32 R23, RZ, RZ, R155 ;  /* 0x000000ffff170224 */ /* 0x000fca00078e009b */
[----:B------:R0:W3:Y:S02]  /*6170*/  @P0 LDG.E.U8 R7, desc[UR32][R22.64] ;  /* 0x0000002016070981 */ /* 0x0000e4000c1e1100 */
[----:B0-----:R-:W-:Y:S02]  /*6180*/  @P0 IMAD.MOV.U32 R22, RZ, RZ, R5 ;  /* 0x000000ffff160224 */ /* 0x001fe400078e0005 */
[----:B------:R-:W-:-:S05]  /*6190*/  @P0 IMAD.MOV.U32 R23, RZ, RZ, R154 ;  /* 0x000000ffff170224 */ /* 0x000fca00078e009a */
[----:B------:R-:W4:Y:S04]  /*61a0*/  @P0 LDG.E.U8 R6, desc[UR32][R22.64] ;  /* 0x0000002016060981 */ /* 0x000f28000c1e1100 */
[----:B------:R0:W-:Y:S04]  /*61b0*/  STL [R1+0x10], R4 ;  /* 0x0000100401007387 */ /* 0x0001e80000100800 */
[----:B------:R-:W4:Y:S04]  /*61c0*/  LDL R3, [R1+0x318] ;  /* 0x0003180001037983 */ /* 0x000f280000100800 */
[----:B------:R-:W4:Y:S04]  /*61d0*/  LDL R2, [R1+0x30c] ;  /* 0x00030c0001027983 */ /* 0x000f280000100800 */
[----:B0-----:R-:W4:Y:S04]  /*61e0*/  LDL R4, [R1+0x314] ;  /* 0x0003140001047983 */ /* 0x001f280000100800 */
[----:B--2---:R0:W-:Y:S01]  /*61f0*/  STL [R1+0xc], R0 ;  /* 0x00000c0001007387 */ /* 0x0041e20000100800 */
[----:B------:R-:W-:-:S03]  /*6200*/  ISETP.GT.AND P1, PT, R168, 0x19, PT ;  /* 0x00000019a800780c */ /* 0x000fc60003f24270 */
[----:B------:R-:W2:Y:S04]  /*6210*/  LDL R8, [R1+0x304] ;  /* 0x0003040001087983 */ /* 0x000ea80000100800 */
[----:B0-----:R-:W2:Y:S01]  /*6220*/  LDL R0, [R1+0x310] ;  /* 0x0003100001007983 */ /* 0x001ea20000100800 */
[----:B------:R-:W-:-:S03]  /*6230*/  PRMT R9, RZ, 0x7610, R9 ;  /* 0x00007610ff097816 */ /* 0x000fc60000000009 */
[----:B---3--:R0:W-:Y:S04]  /*6240*/  STL [R1+0x8], R7 ;  /* 0x0000080701007387 */ /* 0x0081e80000100800 */
[----:B------:R-:W3:Y:S04]  /*6250*/  LDL R5, [R1+0x300] ;  /* 0x0003000001057983 */ /* 0x000ee80000100800 */
[----:B0-----:R-:W3:Y:S04]  /*6260*/  LDL R7, [R1+0x308] ;  /* 0x0003080001077983 */ /* 0x001ee80000100800 */
[----:B------:R-:W-:Y:S04]  /*6270*/  STL [R1+0x18], R191 ;  /* 0x000018bf01007387 */ /* 0x000fe80000100800 */
[----:B----4-:R0:W-:Y:S04]  /*6280*/  STL [R1+0x4], R6 ;  /* 0x0000040601007387 */ /* 0x0101e80000100800 */
[----:B0-----:R-:W4:Y:S01]  /*6290*/  LDL R6, [R1+0x2fc] ;  /* 0x0002fc0001067983 */ /* 0x001f220000100800 */
[----:B------:R-:W-:-:S03]  /*62a0*/  @P1 IMAD.MOV.U32 R22, RZ, RZ, R3 ;  /* 0x000000ffff161224 */ /* 0x000fc600078e0003 */
[----:B------:R0:W-:Y:S01]  /*62b0*/  STL [R1+0x14], R190 ;  /* 0x000014be01007387 */ /* 0x0001e20000100800 */
[----:B------:R-:W-:-:S03]  /*62c0*/  @P1 IMAD.MOV.U32 R23, RZ, RZ, R4 ;  /* 0x000000ffff171224 */ /* 0x000fc600078e0004 */
[----:B------:R-:W4:Y:S04]  /*62d0*/  LDL R4, [R1+0x2f4] ;  /* 0x0002f40001047983 */ /* 0x000f280000100800 */
[----:B------:R-:W4:Y:S04]  /*62e0*/  LDL R3, [R1+0x2f8] ;  /* 0x0002f80001037983 */ /* 0x000f280000100800 */
[----:B------:R1:W4:Y:S02]  /*62f0*/  @P1 LDG.E.U8 R9, desc[UR32][R22.64] ;  /* 0x0000002016091981 */ /* 0x000324000c1e1100 */
[----:B-1----:R-:W-:-:S02]  /*6300*/  @P1 IMAD.MOV.U32 R23, RZ, RZ, R2 ;  /* 0x000000ffff171224 */ /* 0x002fc400078e0002 */
[----:B------:R-:W4:Y:S01]  /*6310*/  LDL R2, [R1+0x2ec] ;  /* 0x0002ec0001027983 */ /* 0x000f220000100800 */
[----:B--2---:R-:W-:-:S03]  /*6320*/  @P1 IMAD.MOV.U32 R22, RZ, RZ, R0 ;  /* 0x000000ffff161224 */ /* 0x004fc600078e0000 */
[----:B------:R-:W2:Y:S01]  /*6330*/  LDL R0, [R1+0x2f0] ;  /* 0x0002f00001007983 */ /* 0x000ea20000100800 */
[C---:B------:R-:W-:Y:S02]  /*6340*/  ISETP.GT.AND P2, PT, R168.reuse, 0x1a, PT ;  /* 0x0000001aa800780c */ /* 0x040fe40003f44270 */
[----:B------:R-:W-:Y:S02]  /*6350*/  PRMT R252, RZ, 0x7610, R252 ;  /* 0x00007610fffc7816 */ /* 0x000fe400000000fc */
[----:B------:R-:W-:Y:S02]  /*6360*/  ISETP.GT.AND P0, PT, R168, 0x1b, PT ;  /* 0x0000001ba800780c */ /* 0x000fe40003f04270 */
[----:B------:R-:W-:Y:S02]  /*6370*/  PRMT R251, RZ, 0x7610, R251 ;  /* 0x00007610fffb7816 */ /* 0x000fe400000000fb */
[----:B------:R1:W2:Y:S01]  /*6380*/  @P1 LDG.E.U8 R252, desc[UR32][R22.64] ;  /* 0x0000002016fc1981 */ /* 0x0002a2000c1e1100 */
[----:B------:R-:W-:-:S04]  /*6390*/  PRMT R250, RZ, 0x7610, R250 ;  /* 0x00007610fffa7816 */ /* 0x000fc800000000fa */
[----:B-1----:R-:W-:Y:S02]  /*63a0*/  @P2 IMAD.MOV.U32 R23, RZ, RZ, R8 ;  /* 0x000000ffff172224 */ /* 0x002fe400078e0008 */
[----:B------:R-:W2:Y:S01]  /*63b0*/  LDL R8, [R1+0x2e4] ;  /* 0x0002e40001087983 */ /* 0x000ea20000100800 */
[----:B---3--:R-:W-:-:S03]  /*63c0*/  @P2 IMAD.MOV.U32 R22, RZ, RZ, R7 ;  /* 0x000000ffff162224 */ /* 0x008fc600078e0007 */
[----:B------:R-:W3:Y:S04]  /*63d0*/  LDL R7, [R1+0x2e8] ;  /* 0x0002e80001077983 */ /* 0x000ee80000100800 */
[----:B------:R1:W3:Y:S01]  /*63e0*/  @P2 LDG.E.U8 R251, desc[UR32][R22.64] ;  /* 0x0000002016fb2981 */ /* 0x0002e2000c1e1100 */
[----:B------:R-:W-:Y:S01]  /*63f0*/  PRMT R249, RZ, 0x7610, R249 ;  /* 0x00007610fff97816 */ /* 0x000fe200000000f9 */
[----:B-1----:R-:W-:Y:S02]  /*6400*/  @P2 IMAD.MOV.U32 R22, RZ, RZ, R5 ;  /* 0x000000ffff162224 */ /* 0x002fe400078e0005 */
[----:B------:R-:W3:Y:S01]  /*6410*/  LDL R5, [R1+0x2e0] ;  /* 0x0002e00001057983 */ /* 0x000ee20000100800 */
[----:B----4-:R-:W-:-:S03]  /*6420*/  @P2 IMAD.MOV.U32 R23, RZ, RZ, R6 ;  /* 0x000000ffff172224 */ /* 0x010fc600078e0006 */
[----:B------:R-:W4:Y:S04]  /*6430*/  LDL R6, [R1+0x2dc] ;  /* 0x0002dc0001067983 */ /* 0x000f280000100800 */
[----:B------:R1:W4:Y:S02]  /*6440*/  @P2 LDG.E.U8 R250, desc[UR32][R22.64] ;  /* 0x0000002016fa2981 */ /* 0x000324000c1e1100 */
[----:B-1----:R-:W-:Y:S02]  /*6450*/  @P0 IMAD.MOV.U32 R22, RZ, RZ, R3 ;  /* 0x000000ffff160224 */ /* 0x002fe400078e0003 */
[----:B------:R-:W-:Y:S01]  /*6460*/  @P0 IMAD.MOV.U32 R23, RZ, RZ, R4 ;  /* 0x000000ffff170224 */ /* 0x000fe200078e0004 */
        /* <DEDUP_REMOVED lines=14> */
[----:B------:R-:W2:Y:S04]  /*6550*/  LDL R8, [R1+0x2c4] ;  /* 0x0002c40001087983 */ /* 0x000ea80000100800 */
[----:B------:R1:W-:Y:S01]  /*6560*/  STL [R1], R9 ;  /* 0x0000000901007387 */ /* 0x0003e20000100800 */
[----:B---3--:R-:W-:Y:S01]  /*6570*/  @P1 IMAD.MOV.U32 R22, RZ, RZ, R7 ;  /* 0x000000ffff161224 */ /* 0x008fe200078e0007 */
[----:B------:R-:W-:Y:S02]  /*6580*/  PRMT R245, RZ, 0x7610, R245 ;  /* 0x00007610fff57816 */ /* 0x000fe400000000f5 */
[----:B------:R-:W3:Y:S04]  /*6590*/  LDL R7, [R1+0x2c8] ;  /* 0x0002c80001077983 */ /* 0x000ee80000100800 */
[----:B------:R1:W3:Y:S01]  /*65a0*/  @P1 LDG.E.U8 R247, desc[UR32][R22.64] ;  /* 0x0000002016f71981 */ /* 0x0002e2000c1e1100 */
[----:B------:R-:W-:-:S02]  /*65b0*/  ISETP.GT.AND P0, PT, R168, 0x1e, PT ;  /* 0x0000001ea800780c */ /* 0x000fc40003f04270 */
[----:B------:R-:W-:Y:S01]  /*65c0*/  PRMT R244, RZ, 0x7610, R244 ;  /* 0x00007610fff47816 */ /* 0x000fe200000000f4 */
[----:B0-----:R-:W3:Y:S01]  /*65d0*/  LDL R190, [R1+0x1e4] ;  /* 0x0001e40001be7983 */ /* 0x001ee20000100800 */
[----:B------:R-:W-:Y:S02]  /*65e0*/  PRMT R243, RZ, 0x7610, R243 ;  /* 0x00007610fff37816 */ /* 0x000fe400000000f3 */
[----:B------:R-:W-:Y:S01]  /*65f0*/  PRMT R242, RZ, 0x7610, R242 ;  /* 0x00007610fff27816 */ /* 0x000fe200000000f2 */
[----:B-1----:R-:W3:Y:S01]  /*6600*/  LDL R9, [R1+0x1e8] ;  /* 0x0001e80001097983 */ /* 0x002ee20000100800 */
[----:B------:R-:W-:-:S03]  /*6610*/  @P1 IMAD.MOV.U32 R22, RZ, RZ, R5 ;  /* 0x000000ffff161224 */ /* 0x000fc600078e0005 */
[----:B------:R-:W3:Y:S01]  /*6620*/  LDL R5, [R1+0x2c0] ;  /* 0x0002c00001057983 */ /* 0x000ee20000100800 */
[----:B----4-:R-:W-:-:S03]  /*6630*/  @P1 IMAD.MOV.U32 R23, RZ, RZ, R6 ;  /* 0x000000ffff171224 */ /* 0x010fc600078e0006 */
[----:B------:R-:W4:Y:S04]  /*6640*/  LDL R6, [R1+0x2bc] ;  /* 0x0002bc0001067983 */ /* 0x000f280000100800 */
[----:B------:R0:W4:Y:S02]  /*6650*/  @P1 LDG.E.U8 R246, desc[UR32][R22.64] ;  /* 0x0000002016f61981 */ /* 0x000124000c1e1100 */
[----:B0-----:R-:W-:Y:S02]  /*6660*/  @P2 IMAD.MOV.U32 R22, RZ, RZ, R3 ;  /* 0x000000ffff162224 */ /* 0x001fe400078e0003 */
[----:B------:R-:W4:Y:S01]  /*6670*/  LDL R3, [R1+0x2b8] ;  /* 0x0002b80001037983 */ /* 0x000f220000100800 */
[----:B------:R-:W-:-:S03]  /*6680*/  @P2 IMAD.MOV.U32 R23, RZ, RZ, R4 ;  /* 0x000000ffff172224 */ /* 0x000fc600078e0004 */
[----:B------:R-:W4:Y:S04]  /*6690*/  LDL R4, [R1+0x2b4] ;  /* 0x0002b40001047983 */ /* 0x000f280000100800 */
[----:B------:R0:W4:Y:S02]  /*66a0*/  @P2 LDG.E.U8 R245, desc[UR32][R22.64] ;  /* 0x0000002016f52981 */ /* 0x000124000c1e1100 */
[----:B0-----:R-:W-:Y:S02]  /*66b0*/  @P2 IMAD.MOV.U32 R23, RZ, RZ, R2 ;  /* 0x000000ffff172224 */ /* 0x001fe400078e0002 */
[----:B------:R-:W4:Y:S01]  /*66c0*/  LDL R2, [R1+0x2ac] ;  /* 0x0002ac0001027983 */ /* 0x000f220000100800 */
[----:B--2---:R-:W-:-:S03]  /*66d0*/  @P2 IMAD.MOV.U32 R22, RZ, RZ, R0 ;  /* 0x000000ffff162224 */ /* 0x004fc600078e0000 */
[----:B------:R-:W2:Y:S01]  /*66e0*/  LDL R0, [R1+0x2b0] ;  /* 0x0002b00001007983 */ /* 0x000ea20000100800 */
[----:B------:R-:W-:-:S03]  /*66f0*/  ISETP.GT.AND P1, PT, R168, 0x1f, PT ;  /* 0x0000001fa800780c */ /* 0x000fc60003f24270 */
[----:B------:R0:W2:Y:S01]  /*6700*/  @P2 LDG.E.U8 R244, desc[UR32][R22.64] ;  /* 0x0000002016f42981 */ /* 0x0000a2000c1e1100 */
[----:B------:R-:W-:Y:S01]  /*6710*/  PRMT R241, RZ, 0x7610, R241 ;  /* 0x00007610fff17816 */ /* 0x000fe200000000f1 */
[----:B0-----:R-:W-:Y:S02]  /*6720*/  @P0 IMAD.MOV.U32 R23, RZ, RZ, R8 ;  /* 0x000000ffff170224 */ /* 0x001fe400078e0008 */
[----:B------:R-:W2:Y:S01]  /*6730*/  LDL R8, [R1+0x2a4] ;  /* 0x0002a40001087983 */ /* 0x000ea20000100800 */
[----:B---3--:R-:W-:-:S03]  /*6740*/  @P0 IMAD.MOV.U32 R22, RZ, RZ, R7 ;  /* 0x000000ffff160224 */ /* 0x008fc600078e0007 */
[----:B------:R-:W3:Y:S04]  /*6750*/  LDL R7, [R1+0x2a8] ;  /* 0x0002a80001077983 */ /* 0x000ee80000100800 */
[----:B------:R0:W3:Y:S02]  /*6760*/  @P0 LDG.E.U8 R243, desc[UR32][R22.64] ;  /* 0x0000002016f30981 */ /* 0x0000e4000c1e1100 */
[----:B0-----:R-:W-:Y:S02]  /*6770*/  @P0 IMAD.MOV.U32 R22, RZ, RZ, R5 ;  /* 0x000000ffff160224 */ /* 0x001fe400078e0005 */
        /* <DEDUP_REMOVED lines=19> */
[----:B0-----:R-:W-:Y:S02]  /*68b0*/  @P2 IMAD.MOV.U32 R23, RZ, RZ, R8 ;  /* 0x000000ffff172224 */ /* 0x001fe400078e0008 */
[----:B------:R-:W2:Y:S01]  /*68c0*/  LDL R8, [R1+0x284] ;  /* 0x0002840001087983 */ /* 0x000ea20000100800 */
[----:B---3--:R-:W-:-:S03]  /*68d0*/  @P2 IMAD.MOV.U32 R22, RZ, RZ, R7 ;  /* 0x000000ffff162224 */ /* 0x008fc600078e0007 */
[----:B------:R-:W3:Y:S04]  /*68e0*/  LDL R7, [R1+0x288] ;  /* 0x0002880001077983 */ /* 0x000ee80000100800 */
[----:B------:R0:W3:Y:S01]  /*68f0*/  @P2 LDG.E.U8 R239, desc[UR32][R22.64] ;  /* 0x0000002016ef2981 */ /* 0x0000e2000c1e1100 */
[----:B------:R-:W-:Y:S01]  /*6900*/  PRMT R237, RZ, 0x7610, R237 ;  /* 0x00007610ffed7816 */ /* 0x000fe200000000ed */
        /* <DEDUP_REMOVED lines=26> */
[----:B0-----:R-:W-:Y:S01]  /*6ab0*/  @P1 IMAD.MOV.U32 R22, RZ, RZ, R5 ;  /* 0x000000ffff161224 */ /* 0x001fe200078e0005 */
[----:B------:R-:W-:Y:S01]  /*6ac0*/  ISETP.GT.AND P0, PT, R168, 0x24, PT ;  /* 0x00000024a800780c */ /* 0x000fe20003f04270 */
[----:B------:R-:W3:Y:S01]  /*6ad0*/  LDL R5, [R1+0x250] ;  /* 0x0002500001057983 */ /* 0x000ee20000100800 */
[----:B----4-:R-:W-:Y:S01]  /*6ae0*/  @P1 IMAD.MOV.U32 R23, RZ, RZ, R6 ;  /* 0x000000ffff171224 */ /* 0x010fe200078e0006 */
[----:B------:R-:W-:-:S02]  /*6af0*/  PRMT R232, RZ, 0x7610, R232 ;  /* 0x00007610ffe87816 */ /* 0x000fc400000000e8 */
        /* <DEDUP_REMOVED lines=11> */
[----:B------:R-:W-:Y:S02]  /*6bb0*/  ISETP.GT.AND P1, PT, R168, 0x25, PT ;  /* 0x00000025a800780c */ /* 0x000fe40003f24270 */
[----:B------:R-:W-:Y:S01]  /*6bc0*/  PRMT R231, RZ, 0x7610, R231 ;  /* 0x00007610ffe77816 */ /* 0x000fe200000000e7 */
[----:B------:R0:W2:Y:S01]  /*6bd0*/  @P2 LDG.E.U8 R232, desc[UR32][R22.64] ;  /* 0x0000002016e82981 */ /* 0x0000a2000c1e1100 */
[----:B------:R-:W-:Y:S01]  /*6be0*/  PRMT R230, RZ, 0x7610, R230 ;  /* 0x00007610ffe67816 */ /* 0x000fe200000000e6 */
[----:B0-----:R-:W-:Y:S02]  /*6bf0*/  @P0 IMAD.MOV.U32 R23, RZ, RZ, R8 ;  /* 0x000000ffff170224 */ /* 0x001fe400078e0008 */
[----:B------:R-:W2:Y:S01]  /*6c00*/  LDL R8, [R1+0x244] ;  /* 0x0002440001087983 */ /* 0x000ea20000100800 */
[----:B---3--:R-:W-:-:S03]  /*6c10*/  @P0 IMAD.MOV.U32 R22, RZ, RZ, R7 ;  /* 0x000000ffff160224 */ /* 0x008fc600078e0007 */
[----:B------:R-:W3:Y:S04]  /*6c20*/  LDL R7, [R1+0x248] ;  /* 0x0002480001077983 */ /* 0x000ee80000100800 */
[----:B------:R4:W3:Y:S02]  /*6c30*/  @P0 LDG.E.U8 R231, desc[UR32][R22.64] ;  /* 0x0000002016e70981 */ /* 0x0008e4000c1e1100 */
[----:B----4-:R-:W-:Y:S02]  /*6c40*/  @P0 IMAD.MOV.U32 R22, RZ, RZ, R3 ;  /* 0x000000ffff160224 */ /* 0x010fe400078e0003 */
        /* <DEDUP_REMOVED lines=8> */
[----:B------:R-:W-:Y:S02]  /*6cd0*/  PRMT R229, RZ, 0x7610, R229 ;  /* 0x00007610ffe57816 */ /* 0x000fe400000000e5 */
[C---:B------:R-:W-:Y:S02]  /*6ce0*/  ISETP.GT.AND P2, PT, R168.reuse, 0x26, PT ;  /* 0x00000026a800780c */ /* 0x040fe40003f44270 */
[----:B------:R-:W-:Y:S02]  /*6cf0*/  PRMT R228, RZ, 0x7610, R228 ;  /* 0x00007610ffe47816 */ /* 0x000fe400000000e4 */
[----:B------:R0:W2:Y:S01]  /*6d00*/  @P1 LDG.E.U8 R229, desc[UR32][R22.64] ;  /* 0x0000002016e51981 */ /* 0x0000a2000c1e1100 */
[----:B------:R-:W-:Y:S02]  /*6d10*/  ISETP.GT.AND P0, PT, R168, 0x27, PT ;  /* 0x00000027a800780c */ /* 0x000fe40003f04270 */
[----:B------:R-:W-:Y:S01]  /*6d20*/  PRMT R227, RZ, 0x7610, R227 ;  /* 0x00007610ffe37816 */ /* 0x000fe200000000e3 */
[----:B0-----:R-:W-:-:S02]  /*6d30*/  @P1 IMAD.MOV.U32 R22, RZ, RZ, R5 ;  /* 0x000000ffff161224 */ /* 0x001fc400078e0005 */
[----:B------:R-:W-:Y:S01]  /*6d40*/  @P1 IMAD.MOV.U32 R23, RZ, RZ, R6 ;  /* 0x000000ffff171224 */ /* 0x000fe200078e0006 */
[----:B------:R-:W2:Y:S04]  /*6d50*/  LDL R5, [R1+0x230] ;  /* 0x0002300001057983 */ /* 0x000ea80000100800 */
[----:B------:R-:W2:Y:S04]  /*6d60*/  LDL R6, [R1+0x22c] ;  /* 0x00022c0001067983 */ /* 0x000ea80000100800 */
[----:B------:R3:W2:Y:S01]  /*6d70*/  @P1 LDG.E.U8 R228, desc[UR32][R22.64] ;  /* 0x0000002016e41981 */ /* 0x0006a2000c1e1100 */
[----:B------:R-:W-:Y:S01]  /*6d80*/  PRMT R184, RZ, 0x7610, R184 ;  /* 0x00007610ffb87816 */ /* 0x000fe200000000b8 */
[----:B---3--:R-:W-:-:S02]  /*6d90*/  @P2 IMAD.MOV.U32 R22, RZ, RZ, R7 ;  /* 0x000000ffff162224 */ /* 0x008fc400078e0007 */
[----:B------:R-:W-:Y:S01]  /*6da0*/  @P2 IMAD.MOV.U32 R23, RZ, RZ, R8 ;  /* 0x000000ffff172224 */ /* 0x000fe200078e0008 */
[----:B------:R-:W3:Y:S04]  /*6db0*/  LDL R7, [R1+0x218] ;  /* 0x0002180001077983 */ /* 0x000ee80000100800 */
[----:B------:R4:W3:Y:S04]  /*6dc0*/  @P2 LDG.E.U8 R227, desc[UR32][R22.64] ;  /* 0x0000002016e32981 */ /* 0x0008e8000c1e1100 */
[----:B------:R-:W3:Y:S01]  /*6dd0*/  LDL R8, [R1+0x214] ;  /* 0x0002140001087983 */ /* 0x000ee20000100800 */
[----:B----4-:R-:W-:-:S03]  /*6de0*/  @P2 IMAD.MOV.U32 R22, RZ, RZ, R3 ;  /* 0x000000ffff162224 */ /* 0x010fc600078e0003 */
[----:B------:R-:W4:Y:S01]  /*6df0*/  LDL R3, [R1+0x228] ;  /* 0x0002280001037983 */ /* 0x000f220000100800 */
[----:B------:R-:W-:-:S03]  /*6e00*/  @P2 IMAD.MOV.U32 R23, RZ, RZ, R4 ;  /* 0x000000ffff172224 */ /* 0x000fc600078e0004 */
[----:B------:R-:W3:Y:S04]  /*6e10*/  LDL R4, [R1+0x224] ;  /* 0x0002240001047983 */ /* 0x000ee80000100800 */
[----:B------:R0:W3:Y:S02]  /*6e20*/  @P2 LDG.E.U8 R184, desc[UR32][R22.64] ;  /* 0x0000002016b82981 */ /* 0x0000e4000c1e1100 */
[----:B0-----:R-:W-:Y:S02]  /*6e30*/  @P0 IMAD.MOV.U32 R23, RZ, RZ, R2 ;  /* 0x000000ffff170224 */ /* 0x001fe400078e0002 */
[----:B------:R-:W3:Y:S01]  /*6e40*/  LDL R2, [R1+0x21c] ;  /* 0x00021c0001027983 */ /* 0x000ee20000100800 */
[----:B--2---:R-:W-:-:S03]  /*6e50*/  @P0 IMAD.MOV.U32 R22, RZ, RZ, R0 ;  /* 0x000000ffff160224 */ /* 0x004fc600078e0000 */
[----:B------:R-:W2:Y:S01]  /*6e60*/  LDL R0, [R1+0x220] ;  /* 0x0002200001007983 */ /* 0x000ea20000100800 */
[----:B------:R-:W-:Y:S02]  /*6e70*/  ISETP.GT.AND P1, PT, R168, 0x28, PT ;  /* 0x00000028a800780c */ /* 0x000fe40003f24270 */
[----:B------:R-:W-:Y:S02]  /*6e80*/  PRMT R183, RZ, 0x7610, R183 ;  /* 0x00007610ffb77816 */ /* 0x000fe400000000b7 */
[----:B------:R-:W-:-:S04]  /*6e90*/  PRMT R21, RZ, 0x7610, R21 ;  /* 0x00007610ff157816 */ /* 0x000fc80000000015 */
[----:B------:R0:W2:Y:S01]  /*6ea0*/  @P0 LDG.E.U8 R183, desc[UR32][R22.64] ;  /* 0x0000002016b70981 */ /* 0x0000a2000c1e1100 */
[----:B------:R-:W-:-:S03]  /*6eb0*/  @P0 IMAD.MOV.U32 R154, RZ, RZ, R5 ;  /* 0x000000ffff9a0224 */ /* 0x000fc600078e0005 */
[----:B------:R-:W2:Y:S01]  /*6ec0*/  LDL R5, [R1+0x210] ;  /* 0x0002100001057983 */ /* 0x000ea20000100800 */
[----:B------:R-:W-:-:S03]  /*6ed0*/  @P0 IMAD.MOV.U32 R155, RZ, RZ, R6 ;  /* 0x000000ffff9b0224 */ /* 0x000fc600078e0006 */
[----:B------:R-:W2:Y:S01]  /*6ee0*/  LDL R6, [R1+0x20c] ;  /* 0x00020c0001067983 */ /* 0x000ea20000100800 */
[----:B0-----:R-:W-:-:S03]  /*6ef0*/  PRMT R23, RZ, 0x7610, R23 ;  /* 0x00007610ff177816 */ /* 0x001fc60000000017 */
[----:B------:R4:W2:Y:S02]  /*6f00*/  @P0 LDG.E.U8 R21, desc[UR32][R154.64] ;  /* 0x000000209a150981 */ /* 0x0008a4000c1e1100 */
[----:B----4-:R-:W-:Y:S02]  /*6f10*/  @P1 IMAD.MOV.U32 R154, RZ, RZ, R3 ;  /* 0x000000ffff9a1224 */ /* 0x010fe400078e0003 */
[----:B------:R-:W4:Y:S01]  /*6f20*/  LDL R3, [R1+0x208] ;  /* 0x0002080001037983 */ /* 0x000f220000100800 */
[----:B---3--:R-:W-:-:S03]  /*6f30*/  @P1 IMAD.MOV.U32 R155, RZ, RZ, R4 ;  /* 0x000000ffff9b1224 */ /* 0x008fc600078e0004 */
        /* <DEDUP_REMOVED lines=10> */
[----:B------:R-:W-:-:S04]  /*6fe0*/  ISETP.GT.AND P0, PT, R168, 0x2a, PT ;  /* 0x0000002aa800780c */ /* 0x000fc80003f04270 */
[----:B0-----:R-:W-:Y:S02]  /*6ff0*/  @P2 IMAD.MOV.U32 R154, RZ, RZ, R7 ;  /* 0x000000ffff9a2224 */ /* 0x001fe400078e0007 */
[----:B------:R-:W-:Y:S01]  /*7000*/  @P2 IMAD.MOV.U32 R155, RZ, RZ, R8 ;  /* 0x000000ffff9b2224 */ /* 0x000fe200078e0008 */
[----:B------:R-:W2:Y:S04]  /*7010*/  LDL R7, [R1+0x1f8] ;  /* 0x0001f80001077983 */ /* 0x000ea80000100800 */
[----:B------:R-:W2:Y:S04]  /*7020*/  LDL R8, [R1+0x1f4] ;  /* 0x0001f40001087983 */ /* 0x000ea80000100800 */
[----:B------:R0:W2:Y:S01]  /*7030*/  @P2 LDG.E.U8 R181, desc[UR32][R154.64] ;  /* 0x000000209ab52981 */ /* 0x0000a2000c1e1100 */
[----:B------:R-:W-:Y:S01]  /*7040*/  PRMT R157, RZ, 0x7610, R157 ;  /* 0x00007610ff9d7816 */ /* 0x000fe2000000009d */
[----:B0-----:R-:W-:-:S02]  /*7050*/  @P2 IMAD.MOV.U32 R154, RZ, RZ, R5 ;  /* 0x000000ffff9a2224 */ /* 0x001fc400078e0005 */
[----:B------:R-:W-:Y:S01]  /*7060*/  @P2 IMAD.MOV.U32 R155, RZ, RZ, R6 ;  /* 0x000000ffff9b2224 */ /* 0x000fe200078e0006 */
[----:B------:R-:W2:Y:S04]  /*7070*/  LDL R5, [R1+0x1f0] ;  /* 0x0001f00001057983 */ /* 0x000ea80000100800 */
[----:B------:R-:W2:Y:S01]  /*7080*/  LDL R6, [R1+0x1ec] ;  /* 0x0001ec0001067983 */ /* 0x000ea20000100800 */
[----:B------:R-:W-:-:S03]  /*7090*/  PRMT R156, RZ, 0x7610, R156 ;  /* 0x00007610ff9c7816 */ /* 0x000fc6000000009c */
        /* <DEDUP_REMOVED lines=10> */
[C---:B------:R-:W-:Y:S02]  /*7140*/  ISETP.GT.AND P1, PT, R168.reuse, 0x2b, PT ;  /* 0x0000002ba800780c */ /* 0x040fe40003f24270 */
[----:B------:R-:W-:Y:S02]  /*7150*/  PRMT R180, RZ, 0x7610, R180 ;  /* 0x00007610ffb47816 */ /* 0x000fe400000000b4 */
[----:B------:R-:W-:Y:S02]  /*7160*/  PRMT R179, RZ, 0x7610, R179 ;  /* 0x00007610ffb37816 */ /* 0x000fe400000000b3 */
[----:B------:R-:W-:Y:S02]  /*7170*/  ISETP.GT.AND P2, PT, R168, 0x2c, PT ;  /* 0x0000002ca800780c */ /* 0x000fe40003f44270 */
[----:B------:R0:W2:Y:S01]  /*7180*/  @P0 LDG.E.U8 R180, desc[UR32][R154.64] ;  /* 0x000000209ab40981 */ /* 0x0000a2000c1e1100 */
[----:B------:R-:W-:-:S04]  /*7190*/  PRMT R22, RZ, 0x7610, R22 ;  /* 0x00007610ff167816 */ /* 0x000fc80000000016 */
[----:B0-----:R-:W-:Y:S02]  /*71a0*/  @P1 IMAD.MOV.U32 R154, RZ, RZ, R7 ;  /* 0x000000ffff9a1224 */ /* 0x001fe400078e0007 */
[----:B------:R-:W2:Y:S01]  /*71b0*/  LDL R7, [R1+0x1d0] ;  /* 0x0001d00001077983 */ /* 0x000ea20000100800 */
[----:B------:R-:W-:-:S03]  /*71c0*/  @P1 IMAD.MOV.U32 R155, RZ, RZ, R8 ;  /* 0x000000ffff9b1224 */ /* 0x000fc600078e0008 */
[----:B------:R-:W2:Y:S04]  /*71d0*/  LDL R8, [R1+0x1cc] ;  /* 0x0001cc0001087983 */ /* 0x000ea80000100800 */
[----:B------:R0:W2:Y:S01]  /*71e0*/  @P1 LDG.E.U8 R179, desc[UR32][R154.64] ;  /* 0x000000209ab31981 */ /* 0x0000a2000c1e1100 */
[----:B------:R-:W-:Y:S02]  /*71f0*/  PRMT R152, RZ, 0x7610, R152 ;  /* 0x00007610ff987816 */ /* 0x000fe40000000098 */
[----:B------:R-:W-:Y:S01]  /*7200*/  ISETP.GT.AND P0, PT, R168, 0x2d, PT ;  /* 0x0000002da800780c */ /* 0x000fe20003f04270 */
[----:B0-----:R-:W-:Y:S02]  /*7210*/  @P1 IMAD.MOV.U32 R154, RZ, RZ, R5 ;  /* 0x000000ffff9a1224 */ /* 0x001fe400078e0005 */
[----:B------:R-:W2:Y:S01]  /*7220*/  LDL R5, [R1+0x1c8] ;  /* 0x0001c80001057983 */ /* 0x000ea20000100800 */
[----:B------:R-:W-:-:S03]  /*7230*/  @P1 IMAD.MOV.U32 R155, RZ, RZ, R6 ;  /* 0x000000ffff9b1224 */ /* 0x000fc600078e0006 */
[----:B------:R-:W2:Y:S04]  /*7240*/  LDL R6, [R1+0x1c4] ;  /* 0x0001c40001067983 */ /* 0x000ea80000100800 */
[----:B------:R0:W2:Y:S01]  /*7250*/  @P1 LDG.E.U8 R22, desc[UR32][R154.64] ;  /* 0x000000209a161981 */ /* 0x0000a2000c1e1100 */
[----:B------:R-:W-:Y:S01]  /*7260*/  PRMT R178, RZ, 0x7610, R178 ;  /* 0x00007610ffb27816 */ /* 0x000fe200000000b2 */
[----:B0-----:R-:W-:Y:S02]  /*7270*/  @P2 IMAD.MOV.U32 R154, RZ, RZ, R9 ;  /* 0x000000ffff9a2224 */ /* 0x001fe400078e0009 */
[----:B------:R-:W-:-:S05]  /*7280*/  @P2 IMAD.MOV.U32 R155, RZ, RZ, R190 ;  /* 0x000000ffff9b2224 */ /* 0x000fca00078e00be */
[----:B------:R4:W2:Y:S02]  /*7290*/  @P2 LDG.E.U8 R152, desc[UR32][R154.64] ;  /* 0x000000209a982981 */ /* 0x0008a4000c1e1100 */
[----:B----4-:R-:W-:Y:S02]  /*72a0*/  @P2 IMAD.MOV.U32 R154, RZ, RZ, R3 ;  /* 0x000000ffff9a2224 */ /* 0x010fe400078e0003 */
[----:B---3--:R-:W-:Y:S01]  /*72b0*/  @P2 IMAD.MOV.U32 R155, RZ, RZ, R4 ;  /* 0x000000ffff9b2224 */ /* 0x008fe200078e0004 */
[----:B------:R-:W3:Y:S04]  /*72c0*/  LDL R3, [R1+0x1c0] ;  /* 0x0001c00001037983 */ /* 0x000ee80000100800 */
[----:B------:R-:W4:Y:S04]  /*72d0*/  LDL R4, [R1+0x1bc] ;  /* 0x0001bc0001047983 */ /* 0x000f280000100800 */
[----:B------:R0:W4:Y:S02]  /*72e0*/  @P2 LDG.E.U8 R178, desc[UR32][R154.64] ;  /* 0x000000209ab22981 */ /* 0x000124000c1e1100 */
[----:B0-----:R-:W-:-:S02]  /*72f0*/  @P0 IMAD.MOV.U32 R155, RZ, RZ, R2 ;  /* 0x000000ffff9b0224 */ /* 0x001fc400078e0002 */
[----:B------:R-:W4:Y:S01]  /*7300*/  LDL R2, [R1+0x1b4] ;  /* 0x0001b40001027983 */ /* 0x000f220000100800 */
[----:B--2---:R-:W-:-:S03]  /*7310*/  @P0 IMAD.MOV.U32 R154, RZ, RZ, R0 ;  /* 0x000000ffff9a0224 */ /* 0x004fc600078e0000 */
[----:B------:R-:W2:Y:S01]  /*7320*/  LDL R0, [R1+0x1b8] ;  /* 0x0001b80001007983 */ /* 0x000ea20000100800 */
[----:B------:R-:W-:Y:S02]  /*7330*/  PRMT R177, RZ, 0x7610, R177 ;  /* 0x00007610ffb17816 */ /* 0x000fe400000000b1 */
[----:B------:R-:W-:-:S04]  /*7340*/  ISETP.GT.AND P1, PT, R168, 0x2e, PT ;  /* 0x0000002ea800780c */ /* 0x000fc80003f24270 */
[----:B------:R0:W2:Y:S02]  /*7350*/  @P0 LDG.E.U8 R177, desc[UR32][R154.64] ;  /* 0x000000209ab10981 */ /* 0x0000a4000c1e1100 */
[----:B0-----:R-:W-:Y:S01]  /*7360*/  PRMT R155, RZ, 0x7610, R155 ;  /* 0x00007610ff9b7816 */ /* 0x001fe2000000009b */
[----:B------:R-:W-:Y:S02]  /*7370*/  @P0 IMAD.MOV.U32 R190, RZ, RZ, R7 ;  /* 0x000000ffffbe0224 */ /* 0x000fe400078e0007 */
        /* <DEDUP_REMOVED lines=9> */
[----:B------:R-:W2:Y:S01]  /*7410*/  LDL R6, [R1+0x1a4] ;  /* 0x0001a40001067983 */ /* 0x000ea20000100800 */
[----:B------:R-:W-:-:S03]  /*7420*/  PRMT R192, RZ, 0x7610, R192 ;  /* 0x00007610ffc07816 */ /* 0x000fc600000000c0 */
[----:B------:R3:W2:Y:S02]  /*7430*/  @P1 LDG.E.U8 R154, desc[UR32][R190.64] ;  /* 0x00000020be9a1981 */ /* 0x0006a4000c1e1100 */
[----:B---3--:R-:W-:Y:S02]  /*7440*/  @P1 IMAD.MOV.U32 R190, RZ, RZ, R3 ;  /* 0x000000ffffbe1224 */ /* 0x008fe400078e0003 */
[----:B------:R-:W3:Y:S01]  /*7450*/  LDL R3, [R1+0x1a0] ;  /* 0x0001a00001037983 */ /* 0x000ee20000100800 */
[----:B----4-:R-:W-:-:S03]  /*7460*/  @P1 IMAD.MOV.U32 R191, RZ, RZ, R4 ;  /* 0x000000ffffbf1224 */ /* 0x010fc600078e0004 */
[----:B------:R-:W4:Y:S04]  /*7470*/  LDL R4, [R1+0x19c] ;  /* 0x00019c0001047983 */ /* 0x000f280000100800 */
[----:B------:R0:W4:Y:S02]  /*7480*/  @P1 LDG.E.U8 R192, desc[UR32][R190.64] ;  /* 0x00000020bec01981 */ /* 0x000124000c1e1100 */
[----:B0-----:R-:W-:Y:S02]  /*7490*/  @P0 IMAD.MOV.U32 R191, RZ, RZ, R2 ;  /* 0x000000ffffbf0224 */ /* 0x001fe400078e0002 */
[----:B------:R-:W4:Y:S01]  /*74a0*/  LDL R2, [R1+0x194] ;  /* 0x0001940001027983 */ /* 0x000f220000100800 */
[----:B--2---:R-:W-:-:S03]  /*74b0*/  @P0 IMAD.MOV.U32 R190, RZ, RZ, R0 ;  /* 0x000000ffffbe0224 */ /* 0x004fc600078e0000 */
[----:B------:R-:W2:Y:S01]  /*74c0*/  LDL R0, [R1+0x198] ;  /* 0x0001980001007983 */ /* 0x000ea20000100800 */
[----:B------:R-:W-:Y:S02]  /*74d0*/  PRMT R193, RZ, 0x7610, R193 ;  /* 0x00007610ffc17816 */ /* 0x000fe400000000c1 */
[----:B------:R-:W-:Y:S02]  /*74e0*/  ISETP.GT.AND P1, PT, R168, 0x30, PT ;  /* 0x00000030a800780c */ /* 0x000fe40003f24270 */
[----:B------:R-:W-:Y:S02]  /*74f0*/  PRMT R194, RZ, 0x7610, R194 ;  /* 0x00007610ffc27816 */ /* 0x000fe400000000c2 */
[----:B------:R0:W2:Y:S01]  /*7500*/  @P0 LDG.E.U8 R193, desc[UR32][R190.64] ;  /* 0x00000020bec10981 */ /* 0x0000a2000c1e1100 */
[----:B------:R-:W-:Y:S01]  /*7510*/  PRMT R195, RZ, 0x7610, R195 ;  /* 0x00007610ffc37816 */ /* 0x000fe200000000c3 */
[----:B0-----:R-:W-:Y:S02]  /*7520*/  @P0 IMAD.MOV.U32 R190, RZ, RZ, R7 ;  /* 0x000000ffffbe0224 */ /* 0x001fe400078e0007 */
[----:B------:R-:W2:Y:S01]  /*7530*/  LDL R7, [R1+0x190] ;  /* 0x0001900001077983 */ /* 0x000ea20000100800 */
[----:B------:R-:W-:-:S03]  /*7540*/  @P0 IMAD.MOV.U32 R191, RZ, RZ, R8 ;  /* 0x000000ffffbf0224 */ /* 0x000fc600078e0008 */
[----:B------:R-:W2:Y:S04]  /*7550*/  LDL R8, [R1+0x18c] ;  /* 0x00018c0001087983 */ /* 0x000ea80000100800 */
[----:B------:R0:W2:Y:S01]  /*7560*/  @P0 LDG.E.U8 R194, desc[UR32][R190.64] ;  /* 0x00000020bec20981 */ /* 0x0000a2000c1e1100 */
        /* <DEDUP_REMOVED lines=111> */
[----:B---3--:R-:W-:Y:S01]  /*7c60*/  @P1 IMAD.MOV.U32 R190, RZ, RZ, R3 ;  /* 0x000000ffffbe1224 */ /* 0x008fe200078e0003 */
[----:B------:R-:W-:Y:S01]  /*7c70*/  PRMT R213, RZ, 0x7610, R213 ;  /* 0x00007610ffd57816 */ /* 0x000fe200000000d5 */
[----:B------:R-:W3:Y:S01]  /*7c80*/  LDL R3, [R1+0xf8] ;  /* 0x0000f80001037983 */ /* 0x000ee20000100800 */
[----:B----4-:R-:W-:-:S03]  /*7c90*/  @P1 IMAD.MOV.U32 R191, RZ, RZ, R4 ;  /* 0x000000ffffbf1224 */ /* 0x010fc600078e0004 */
[----:B------:R-:W4:Y:S04]  /*7ca0*/  LDL R4, [R1+0xf4] ;  /* 0x0000f40001047983 */ /* 0x000f280000100800 */
[----:B------:R0:W4:Y:S02]  /*7cb0*/  @P1 LDG.E.U8 R212, desc[UR32][R190.64] ;  /* 0x00000020bed41981 */ /* 0x000124000c1e1100 */
[----:B0-----:R-:W-:Y:S02]  /*7cc0*/  @P0 IMAD.MOV.U32 R191, RZ, RZ, R2 ;  /* 0x000000ffffbf0224 */ /* 0x001fe400078e0002 */
[----:B------:R-:W3:Y:S01]  /*7cd0*/  LDL R2, [R1+0xfc] ;  /* 0x0000fc0001027983 */ /* 0x000ee20000100800 */
[----:B--2---:R-:W-:-:S03]  /*7ce0*/  @P0 IMAD.MOV.U32 R190, RZ, RZ, R0 ;  /* 0x000000ffffbe0224 */ /* 0x004fc600078e0000 */
[----:B------:R-:W2:Y:S01]  /*7cf0*/  LDL R0, [R1+0x100] ;  /* 0x0001000001007983 */ /* 0x000ea20000100800 */
[----:B------:R-:W-:Y:S02]  /*7d00*/  ISETP.GT.AND P1, PT, R168, 0x3a, PT ;  /* 0x0000003aa800780c */ /* 0x000fe40003f24270 */
[----:B------:R-:W-:Y:S01]  /*7d10*/  PRMT R214, RZ, 0x7610, R214 ;  /* 0x00007610ffd67816 */ /* 0x000fe200000000d6 */
        /* <DEDUP_REMOVED lines=8> */
[----:B------:R-:W-:-:S03]  /*7da0*/  @P1 IMAD.MOV.U32 R191, RZ, RZ, R6 ;  /* 0x000000ffffbf1224 */ /* 0x000fc600078e0006 */
[----:B------:R-:W4:Y:S01]  /*7db0*/  LDL R6, [R1+0xe4] ;  /* 0x0000e40001067983 */ /* 0x000f220000100800 */
[----:B------:R-:W-:-:S06]  /*7dc0*/  PRMT R215, RZ, 0x7610, R215 ;  /* 0x00007610ffd77816 */ /* 0x000fcc00000000d7 */
[----:B------:R3:W4:Y:S02]  /*7dd0*/  @P1 LDG.E.U8 R215, desc[UR32][R190.64] ;  /* 0x00000020bed71981 */ /* 0x000724000c1e1100 */
[----:B---3--:R-:W-:Y:S02]  /*7de0*/  @P1 IMAD.MOV.U32 R191, RZ, RZ, R2 ;  /* 0x000000ffffbf1224 */ /* 0x008fe400078e0002 */
[----:B------:R-:W3:Y:S01]  /*7df0*/  LDL R2, [R1+0xdc] ;  /* 0x0000dc0001027983 */ /* 0x000ee20000100800 */
[----:B--2---:R-:W-:-:S03]  /*7e00*/  @P1 IMAD.MOV.U32 R190, RZ, RZ, R0 ;  /* 0x000000ffffbe1224 */ /* 0x004fc600078e0000 */
[----:B------:R-:W2:Y:S01]  /*7e10*/  LDL R0, [R1+0xe0] ;  /* 0x0000e00001007983 */ /* 0x000ea20000100800 */
[----:B------:R-:W-:Y:S02]  /*7e20*/  ISETP.GT.AND P0, PT, R168, 0x3b, PT ;  /* 0x0000003ba800780c */ /* 0x000fe40003f04270 */
[----:B------:R-:W-:Y:S02]  /*7e30*/  PRMT R216, RZ, 0x7610, R216 ;  /* 0x00007610ffd87816 */ /* 0x000fe400000000d8 */
[----:B------:R-:W-:-:S04]  /*7e40*/  PRMT R217, RZ, 0x7610, R217 ;  /* 0x00007610ffd97816 */ /* 0x000fc800000000d9 */
[----:B------:R0:W2:Y:S01]  /*7e50*/  @P1 LDG.E.U8 R216, desc[UR32][R190.64] ;  /* 0x00000020bed81981 */ /* 0x0000a2000c1e1100 */
[----:B------:R-:W-:Y:S02]  /*7e60*/  ISETP.GT.AND P1, PT, R168, 0x3c, PT ;  /* 0x0000003ca800780c */ /* 0x000fe40003f24270 */
[----:B------:R-:W-:Y:S02]  /*7e70*/  PRMT R218, RZ, 0x7610, R218 ;  /* 0x00007610ffda7816 */ /* 0x000fe400000000da */
[----:B0-----:R-:W-:Y:S02]  /*7e80*/  @P0 IMAD.MOV.U32 R190, RZ, RZ, R3 ;  /* 0x000000ffffbe0224 */ /* 0x001fe400078e0003 */
[----:B----4-:R-:W-:Y:S01]  /*7e90*/  @P0 IMAD.MOV.U32 R191, RZ, RZ, R4 ;  /* 0x000000ffffbf0224 */ /* 0x010fe200078e0004 */
[----:B------:R-:W4:Y:S04]  /*7ea0*/  LDL R3, [R1+0xd8] ;  /* 0x0000d80001037983 */ /* 0x000f280000100800 */
[----:B------:R0:W4:Y:S04]  /*7eb0*/  @P0 LDG.E.U8 R217, desc[UR32][R190.64] ;  /* 0x00000020bed90981 */ /* 0x000128000c1e1100 */
[----:B------:R-:W4:Y:S01]  /*7ec0*/  LDL R4, [R1+0xd4] ;  /* 0x0000d40001047983 */ /* 0x000f220000100800 */
[----:B0-----:R-:W-:-:S02]  /*7ed0*/  @P0 IMAD.MOV.U32 R190, RZ, RZ, R7 ;  /* 0x000000ffffbe0224 */ /* 0x001fc400078e0007 */
[----:B------:R-:W-:-:S05]  /*7ee0*/  @P0 IMAD.MOV.U32 R191, RZ, RZ, R8 ;  /* 0x000000ffffbf0224 */ /* 0x000fca00078e0008 */
[----:B------:R0:W4:Y:S02]  /*7ef0*/  @P0 LDG.E.U8 R218, desc[UR32][R190.64] ;  /* 0x00000020beda0981 */ /* 0x000124000c1e1100 */
[----:B0-----:R-:W-:Y:S02]  /*7f00*/  @P1 IMAD.MOV.U32 R190, RZ, RZ, R5 ;  /* 0x000000ffffbe1224 */ /* 0x001fe400078e0005 */
[----:B------:R-:W-:Y:S01]  /*7f10*/  @P1 IMAD.MOV.U32 R191, RZ, RZ, R6 ;  /* 0x000000ffffbf1224 */ /* 0x000fe200078e0006 */
[----:B------:R-:W4:Y:S04]  /*7f20*/  LDL R5, [R1+0xd0] ;  /* 0x0000d00001057983 */ /* 0x000f280000100800 */
        /* <DEDUP_REMOVED lines=11> */
[----:B------:R-:W-:Y:S02]  /*7fe0*/  LOP3.LUT R188, R188, 0xffff, RZ, 0xc0, !PT ;  /* 0x0000ffffbcbc7812 */ /* 0x000fe400078ec0ff */
[----:B------:R-:W-:Y:S02]  /*7ff0*/  LOP3.LUT R189, R189, 0xffff, RZ, 0xc0, !PT ;  /* 0x0000ffffbdbd7812 */ /* 0x000fe400078ec0ff */
[----:B----4-:R-:W-:Y:S02]  /*8000*/  @P0 IMAD.MOV.U32 R190, RZ, RZ, R3 ;  /* 0x000000ffffbe0224 */ /* 0x010fe400078e0003 */
[----:B------:R-:W-:Y:S01]  /*8010*/  PRMT R7, R188, 0x3340, R189 ;  /* 0x00003340bc077816 */ /* 0x000fe200000000bd */
[----:B------:R-:W4:Y:S01]  /*8020*/  LDL R3, [R1+0xc0] ;  /* 0x0000c00001037983 */ /* 0x000f220000100800 */
[----:B------:R-:W-:-:S03]  /*8030*/  @P0 IMAD.MOV.U32 R191, RZ, RZ, R4 ;  /* 0x000000ffffbf0224 */ /* 0x000fc600078e0004 */
[----:B------:R-:W4:Y:S04]  /*8040*/  LDL R4, [R1+0xbc] ;  /* 0x0000bc0001047983 */ /* 0x000f280000100800 */
[----:B------:R0:W4:Y:S02]  /*8050*/  @P0 LDG.E.U8 R221, desc[UR32][R190.64] ;  /* 0x00000020bedd0981 */ /* 0x000124000c1e1100 */
[----:B0-----:R-:W-:Y:S01]  /*8060*/  PRMT R190, RZ, 0x7610, R190 ;  /* 0x00007610ffbe7816 */ /* 0x001fe200000000be */
[----:B------:R-:W-:Y:S02]  /*8070*/  @P0 IMAD.MOV.U32 R188, RZ, RZ, R5 ;  /* 0x000000ffffbc0224 */ /* 0x000fe400078e0005 */
[----:B------:R-:W-:-:S05]  /*8080*/  @P0 IMAD.MOV.U32 R189, RZ, RZ, R6 ;  /* 0x000000ffffbd0224 */ /* 0x000fca00078e0006 */
[----:B------:R0:W4:Y:S01]  /*8090*/  @P0 LDG.E.U8 R190, desc[UR32][R188.64] ;  /* 0x00000020bcbe0981 */ /* 0x000122000c1e1100 */
[----:B------:R-:W-:Y:S02]  /*80a0*/  ISETP.GT.AND P0, PT, R168, 0x3e, PT ;  /* 0x0000003ea800780c */ /* 0x000fe40003f04270 */
[----:B------:R-:W-:Y:S02]  /*80b0*/  LOP3.LUT R187, R187, 0xffff, RZ, 0xc0, !PT ;  /* 0x0000ffffbbbb7812 */ /* 0x000fe400078ec0ff */
[----:B------:R-:W-:-:S04]  /*80c0*/  LOP3.LUT R186, R186, 0xffff, RZ, 0xc0, !PT ;  /* 0x0000ffffbaba7812 */ /* 0x000fc800078ec0ff */
[----:B------:R-:W-:Y:S02]  /*80d0*/  PRMT R5, R187, 0x3340, R186 ;  /* 0x00003340bb057816 */ /* 0x000fe400000000ba */
[----:B0-----:R-:W-:-:S03]  /*80e0*/  PRMT R188, RZ, 0x7610, R188 ;  /* 0x00007610ffbc7816 */ /* 0x001fc600000000bc */
[----:B---3--:R-:W-:Y:S02]  /*80f0*/  @P0 IMAD.MOV.U32 R187, RZ, RZ, R2 ;  /* 0x000000ffffbb0224 */ /* 0x008fe400078e0002 */
[----:B--2---:R-:W-:-:S05]  /*8100*/  @P0 IMAD.MOV.U32 R186, RZ, RZ, R0 ;  /* 0x000000ffffba0224 */ /* 0x004fca00078e0000 */
[----:B------:R4:W2:Y:S01]  /*8110*/  @P0 LDG.E.U8 R188, desc[UR32][R186.64] ;  /* 0x00000020babc0981 */ /* 0x0008a2000c1e1100 */
[----:B------:R-:W-:Y:S02]  /*8120*/  LOP3.LUT R159, R159, 0xffff, RZ, 0xc0, !PT ;  /* 0x0000ffff9f9f7812 */ /* 0x000fe400078ec0ff */
[----:B------:R-:W-:Y:S01]  /*8130*/  LOP3.LUT R153, R153, 0xffff, RZ, 0xc0, !PT ;  /* 0x0000ffff99997812 */ /* 0x000fe200078ec0ff */
[----:B------:R-:W-:Y:S04]  /*8140*/  STL [R1+0x4d4], R7 ;  /* 0x0004d40701007387 */ /* 0x000fe80000100800 */
[----:B------:R0:W-:Y:S04]  /*8150*/  STL [R1+0x4d0], R5 ;  /* 0x0004d00501007387 */ /* 0x0001e80000100800 */
[----:B------:R-:W3:Y:S04]  /*8160*/  LDL R0, [R1+0xb8] ;  /* 0x0000b80001007983 */ /* 0x000ee80000100800 */
[----:B------:R-:W3:Y:S01]  /*8170*/  LDL R2, [R1+0xb4] ;  /* 0x0000b40001027983 */ /* 0x000ee20000100800 */
[----:B0-----:R-:W-:Y:S01]  /*8180*/  PRMT R5, R159, 0x3340, R153 ;  /* 0x000033409f057816 */ /* 0x001fe20000000099 */
[----:B----4-:R-:W-:Y:S01]  /*8190*/  @P0 IMAD.MOV.U32 R186, RZ, RZ, R3 ;  /* 0x000000ffffba0224 */ /* 0x010fe200078e0003 */
[----:B------:R-:W-:Y:S01]  /*81a0*/  PRMT R153, RZ, 0x7610, R153 ;  /* 0x00007610ff997816 */ /* 0x000fe20000000099 */
[----:B------:R-:W-:-:S05]  /*81b0*/  @P0 IMAD.MOV.U32 R187, RZ, RZ, R4 ;  /* 0x000000ffffbb0224 */ /* 0x000fca00078e0004 */
[----:B------:R-:W4:Y:S01]  /*81c0*/  @P0 LDG.E.U8 R153, desc[UR32][R186.64] ;  /* 0x00000020ba990981 */ /* 0x000f22000c1e1100 */
[----:B------:R-:W0:Y:S03]  /*81d0*/  S2R R7, SR_TID.X ;  /* 0x0000000000077919 */ /* 0x000e260000002100 */
[----:B--2---:R-:W-:Y:S04]  /*81e0*/  STL [R1+0x50c], R188 ;  /* 0x00050cbc01007387 */ /* 0x004fe80000100800 */
[----:B------:R1:W-:Y:S04]  /*81f0*/  STL [R1+0x4cc], R5 ;  /* 0x0004cc0501007387 */ /* 0x0003e80000100800 */
[----:B------:R-:W2:Y:S04]  /*8200*/  LDL R8, [R1+0xb0] ;  /* 0x0000b00001087983 */ /* 0x000ea80000100800 */
[----:B------:R-:W2:Y:S01]  /*8210*/  LDL R189, [R1+0xac] ;  /* 0x0000ac0001bd7983 */ /* 0x000ea20000100800 */
[----:B------:R-:W-:-:S03]  /*8220*/  ISETP.GT.AND P0, PT, R168, 0x3f, PT ;  /* 0x0000003fa800780c */ /* 0x000fc60003f04270 */
[----:B----4-:R4:W-:Y:S04]  /*8230*/  STL [R1+0x510], R153 ;  /* 0x0005109901007387 */ /* 0x0109e80000100800 */
[----:B-1----:R-:W4:Y:S04]  /*8240*/  LDL R5, [R1+0xa4] ;  /* 0x0000a40001057983 */ /* 0x002f280000100800 */
[----:B------:R-:W4:Y:S02]  /*8250*/  LDL R4, [R1+0xa8] ;  /* 0x0000a80001047983 */ /* 0x000f240000100800 */
[----:B---3--:R-:W-:Y:S01]  /*8260*/  @P0 IMAD.MOV.U32 R186, RZ, RZ, R0 ;  /* 0x000000ffffba0224 */ /* 0x008fe200078e0000 */
[----:B0-----:R-:W-:-:S02]  /*8270*/  LOP3.LUT R0, R7, 0x3f, RZ, 0xc0, !PT ;  /* 0x0000003f07007812 */ /* 0x001fc400078ec0ff */
[----:B------:R-:W3:Y:S01]  /*8280*/  LDL R7, [R1+0x9c] ;  /* 0x00009c0001077983 */ /* 0x000ee20000100800 */
[----:B------:R-:W-:-:S03]  /*8290*/  @P0 IMAD.MOV.U32 R187, RZ, RZ, R2 ;  /* 0x000000ffffbb0224 */ /* 0x000fc600078e0002 */
[----:B------:R-:W3:Y:S01]  /*82a0*/  LDL R6, [R1+0xa0] ;  /* 0x0000a00001067983 */ /* 0x000ee20000100800 */
[----:B------:R-:W-:-:S03]  /*82b0*/  ISETP.GE.AND P1, PT, R0, R168, PT ;  /* 0x000000a80000720c */ /* 0x000fc60003f26270 */
[----:B------:R-:W3:Y:S04]  /*82c0*/  LDL.LU R3, [R1+0x3c] ;  /* 0x00003c0001037983 */ /* 0x000ee80000300800 */
[----:B------:R-:W3:Y:S04]  /*82d0*/  LDL.LU R2, [R1+0x34] ;  /* 0x0000340001027983 */ /* 0x000ee80000300800 */
[----:B------:R-:W3:Y:S01]  /*82e0*/  LDL.LU R0, [R1+0x2c] ;  /* 0x00002c0001007983 */ /* 0x000ee20000300800 */
[----:B------:R-:W-:Y:S02]  /*82f0*/  LOP3.LUT R169, R169, 0xffff, RZ, 0xc0, !PT ;  /* 0x0000ffffa9a97812 */ /* 0x000fe400078ec0ff */
[----:B------:R-:W-:Y:S01]  /*8300*/  LOP3.LUT R175, R175, 0xffff, RZ, 0xc0, !PT ;  /* 0x0000ffffafaf7812 */ /* 0x000fe200078ec0ff */
[----:B------:R-:W3:Y:S01]  /*8310*/  LDL R191, [R1+0x64] ;  /* 0x0000640001bf7983 */ /* 0x000ee20000100800 */
[----:B--2---:R-:W-:-:S03]  /*8320*/  @P0 IMAD.MOV.U32 R168, RZ, RZ, R8 ;  /* 0x000000ffffa80224 */ /* 0x004fc600078e0008 */
[----:B------:R-:W2:Y:S01]  /*8330*/  LDL R8, [R1+0x98] ;  /* 0x0000980001087983 */ /* 0x000ea20000100800 */
[----:B------:R-:W-:Y:S01]  /*8340*/  PRMT R188, R169, 0x3340, R175 ;  /* 0x00003340a9bc7816 */ /* 0x000fe200000000af */
[----:B------:R-:W-:Y:S01]  /*8350*/  @P0 IMAD.MOV.U32 R169, RZ, RZ, R189 ;  /* 0x000000ffffa90224 */ /* 0x000fe200078e00bd */
[----:B------:R-:W-:Y:S01]  /*8360*/  PRMT R159, RZ, 0x7610, R159 ;  /* 0x00007610ff9f7816 */ /* 0x000fe2000000009f */
[----:B------:R-:W2:Y:S01]  /*8370*/  LDL R189, [R1+0x7c] ;  /* 0x00007c0001bd7983 */ /* 0x000ea20000100800 */
[----:B------:R-:W-:-:S04]  /*8380*/  PRMT R175, RZ, 0x7610, R175 ;  /* 0x00007610ffaf7816 */ /* 0x000fc800000000af */
[----:B------:R-:W2:Y:S04]  /*8390*/  @P0 LDG.E.U8 R159, desc[UR32][R186.64] ;  /* 0x00000020ba9f0981 */ /* 0x000ea8000c1e1100 */
[----:B------:R4:W2:Y:S01]  /*83a0*/  @P0 LDG.E.U8 R175, desc[UR32][R168.64] ;  /* 0x00000020a8af0981 */ /* 0x0008a2000c1e1100 */
[----:B------:R-:W-:-:S03]  /*83b0*/  LOP3.LUT R161, R161, 0xffff, RZ, 0xc0, !PT ;  /* 0x0000ffffa1a17812 */ /* 0x000fc600078ec0ff */
[----:B------:R-:W2:Y:S01]  /*83c0*/  LDL R186, [R1+0x94] ;  /* 0x0000940001ba7983 */ /* 0x000ea20000100800 */
[----:B------:R-:W-:Y:S02]  /*83d0*/  LOP3.LUT R185, R185, 0xffff, RZ, 0xc0, !PT ;  /* 0x0000ffffb9b97812 */ /* 0x000fe400078ec0ff */
[----:B------:R-:W-:Y:S01]  /*83e0*/  LOP3.LUT R19, R19, 0xffff, RZ, 0xc0, !PT ;  /* 0x0000ffff13137812 */ /* 0x000fe200078ec0ff */
[----:B------:R-:W2:Y:S01]  /*83f0*/  LDL R187, [R1+0x80] ;  /* 0x0000800001bb7983 */ /* 0x000ea20000100800 */
[----:B----4-:R-:W-:Y:S01]  /*8400*/  @!P1 IMAD.MOV.U32 R169, RZ, RZ, R5 ;  /* 0x000000ffffa99224 */ /* 0x010fe200078e0005 */
[--C-:B------:R-:W-:Y:S02]  /*8410*/  PRMT R9, R161, 0x3340, R185.reuse ;  /* 0x00003340a1097816 */ /* 0x100fe400000000b9 */
[----:B------:R-:W4:Y:S01]  /*8420*/  LDL R5, [R1+0x8c] ;  /* 0x00008c0001057983 */ /* 0x000f220000100800 */
[----:B------:R-:W-:Y:S01]  /*8430*/  @!P1 IMAD.MOV.U32 R168, RZ, RZ, R4 ;  /* 0x000000ffffa89224 */ /* 0x000fe200078e0004 */
[----:B------:R-:W-:Y:S01]  /*8440*/  PRMT R185, RZ, 0x7610, R185 ;  /* 0x00007610ffb97816 */ /* 0x000fe200000000b9 */
[----:B------:R-:W-:Y:S01]  /*8450*/  BAR.SYNC.DEFER_BLOCKING 0x0 ;  /* 0x0000000000007b1d */ /* 0x000fe20000010000 */
[----:B------:R-:W-:Y:S01]  /*8460*/  LOP3.LUT R160, R160, 0xffff, RZ, 0xc0, !PT ;  /* 0x0000ffffa0a07812 */ /* 0x000fe200078ec0ff */
[----:B---3--:R-:W-:-:S04]  /*8470*/  @!P1 IMAD.MOV.U32 R161, RZ, RZ, R7 ;  /* 0x000000ffffa19224 */ /* 0x008fc800078e0007 */
[----:B------:R-:W3:Y:S01]  /*8480*/  LDL R4, [R1+0x90] ;  /* 0x0000900001047983 */ /* 0x000ee20000100800 */
[----:B------:R-:W-:-:S03]  /*8490*/  PRMT R153, R19, 0x3340, R160 ;  /* 0x0000334013997816 */ /* 0x000fc600000000a0 */
[----:B------:R-:W3:Y:S01]  /*84a0*/  LDL R7, [R1+0x84] ;  /* 0x0000840001077983 */ /* 0x000ee20000100800 */
[----:B------:R-:W-:Y:S01]  /*84b0*/  @!P1 IMAD.MOV.U32 R160, RZ, RZ, R6 ;  /* 0x000000ffffa09224 */ /* 0x000fe200078e0006 */
[----:B------:R-:W-:Y:S02]  /*84c0*/  LOP3.LUT R165, R165, 0xffff, RZ, 0xc0, !PT ;  /* 0x0000ffffa5a57812 */ /* 0x000fe400078ec0ff */
[----:B------:R-:W-:Y:S01]  /*84d0*/  LOP3.LUT R18, R18, 0xffff, RZ, 0xc0, !PT ;  /* 0x0000ffff12127812 */ /* 0x000fe200078ec0ff */
[----:B------:R-:W3:Y:S04]  /*84e0*/  LDL R6, [R1+0x88] ;  /* 0x0000880001067983 */ /* 0x000ee80000100800 */
[----:B------:R0:W3:Y:S02]  /*84f0*/  @!P1 LDG.E.U8 R185, desc[UR32][R168.64] ;  /* 0x00000020a8b99981 */ /* 0x0000e4000c1e1100 */
[----:B0-----:R-:W-:-:S06]  /*8500*/  PRMT R168, RZ, 0x7610, R168 ;  /* 0x00007610ffa87816 */ /* 0x001fcc00000000a8 */
[----:B------:R2:W3:Y:S02]  /*8510*/  @!P1 LDG.E.U8 R168, desc[UR32][R160.64] ;  /* 0x00000020a0a89981 */ /* 0x0004e4000c1e1100 */
[----:B--2---:R-:W-:Y:S01]  /*8520*/  @!P1 IMAD.MOV.U32 R160, RZ, RZ, R8 ;  /* 0x000000ffffa09224 */ /* 0x004fe200078e0008 */
[----:B------:R-:W-:Y:S02]  /*8530*/  PRMT R8, R18, 0x3340, R165 ;  /* 0x0000334012087816 */ /* 0x000fe400000000a5 */
[----:B------:R-:W2:Y:S01]  /*8540*/  LDL R165, [R1+0x74] ;  /* 0x0000740001a57983 */ /* 0x000ea20000100800 */
[----:B------:R-:W-:Y:S02]  /*8550*/  LOP3.LUT R14, R14, 0xffff, RZ, 0xc0, !PT ;  /* 0x0000ffff0e0e7812 */ /* 0x000fe400078ec0ff */
[----:B------:R-:W-:-:S04]  /*8560*/  LOP3.LUT R176, R176, 0xffff, RZ, 0xc0, !PT ;  /* 0x0000ffffb0b07812 */ /* 0x000fc800078ec0ff */
[----:B------:R-:W-:Y:S02]  /*8570*/  PRMT R176, R14, 0x3340, R176 ;  /* 0x000033400eb07816 */ /* 0x000fe400000000b0 */
[----:B------:R-:W-:Y:S01]  /*8580*/  PRMT R14, RZ, 0x7610, R14 ;  /* 0x00007610ff0e7816 */ /* 0x000fe2000000000e */
[----:B------:R-:W-:Y:S01]  /*8590*/  @!P1 IMAD.MOV.U32 R161, RZ, RZ, R186 ;  /* 0x000000ffffa19224 */ /* 0x000fe200078e00ba */
[----:B------:R-:W-:Y:S01]  /*85a0*/  LOP3.LUT R174, R174, 0xffff, RZ, 0xc0, !PT ;  /* 0x0000ffffaeae7812 */ /* 0x000fe200078ec0ff */
[----:B------:R-:W2:Y:S04]  /*85b0*/  LDL R186, [R1+0x6c] ;  /* 0x00006c0001ba7983 */ /* 0x000ea80000100800 */
[----:B------:R0:W2:Y:S01]  /*85c0*/  @!P1 LDG.E.U8 R14, desc[UR32][R160.64] ;  /* 0x00000020a00e9981 */ /* 0x0000a2000c1e1100 */
[----:B----4-:R-:W-:Y:S01]  /*85d0*/  @!P1 IMAD.MOV.U32 R19, RZ, RZ, R5 ;  /* 0x000000ffff139224 */ /* 0x010fe200078e0005 */
[----:B0-----:R-:W-:Y:S01]  /*85e0*/  PRMT R160, RZ, 0x7610, R160 ;  /* 0x00007610ffa07816 */ /* 0x001fe200000000a0 */
[----:B---3--:R-:W-:-:S02]  /*85f0*/  @!P1 IMAD.MOV.U32 R18, RZ, RZ, R4 ;  /* 0x000000ffff129224 */ /* 0x008fc400078e0004 */
[----:B------:R-:W3:Y:S01]  /*8600*/  LDL R4, [R1+0x78] ;  /* 0x0000780001047983 */ /* 0x000ee20000100800 */
[----:B------:R-:W-:-:S03]  /*8610*/  LOP3.LUT R13, R13, 0xffff, RZ, 0xc0, !PT ;  /* 0x0000ffff0d0d7812 */ /* 0x000fc600078ec0ff */
[----:B------:R0:W4:Y:S01]  /*8620*/  @!P1 LDG.E.U8 R160, desc[UR32][R18.64] ;  /* 0x0000002012a09981 */ /* 0x000122000c1e1100 */
[----:B------:R-:W-:-:S03]  /*8630*/  PRMT R5, R13, 0x3340, R174 ;  /* 0x000033400d057816 */ /* 0x000fc600000000ae */
[----:B------:R-:W4:Y:S01]  /*8640*/  LDL R174, [R1+0x68] ;  /* 0x0000680001ae7983 */ /* 0x000f220000100800 */
[----:B0-----:R-:W-:-:S03]  /*8650*/  @!P1 IMAD.MOV.U32 R19, RZ, RZ, R7 ;  /* 0x000000ffff139224 */ /* 0x001fc600078e0007 */
[----:B------:R-:W4:Y:S01]  /*8660*/  LDL R7, [R1+0x70] ;  /* 0x0000700001077983 */ /* 0x000f220000100800 */
[----:B--2---:R-:W-:-:S03]  /*8670*/  @!P1 IMAD.MOV.U32 R13, RZ, RZ, R165 ;  /* 0x000000ffff0d9224 */ /* 0x004fc600078e00a5 */
[----:B------:R-:W2:Y:S01]  /*8680*/  LDL R165, [R1+0x60] ;  /* 0x0000600001a57983 */ /* 0x000ea20000100800 */
[----:B------:R-:W-:Y:S01]  /*8690*/  PRMT R161, RZ, 0x7610, R161 ;  /* 0x00007610ffa17816 */ /* 0x000fe200000000a1 */
[----:B------:R-:W-:Y:S01]  /*86a0*/  @!P1 IMAD.MOV.U32 R18, RZ, RZ, R6 ;  /* 0x000000ffff129224 */ /* 0x000fe200078e0006 */
[----:B------:R-:W-:Y:S02]  /*86b0*/  LOP3.LUT R17, R17, 0xffff, RZ, 0xc0, !PT ;  /* 0x0000ffff11117812 */ /* 0x000fe400078ec0ff */
[----:B------:R-:W-:Y:S02]  /*86c0*/  LOP3.LUT R166, R166, 0xffff, RZ, 0xc0, !PT ;  /* 0x0000ffffa6a67812 */ /* 0x000fe400078ec0ff */
[----:B------:R0:W2:Y:S02]  /*86d0*/  @!P1 LDG.E.U8 R161, desc[UR32][R18.64] ;  /* 0x0000002012a19981 */ /* 0x0000a4000c1e1100 */
[----:B------:R-:W-:Y:S02]  /*86e0*/  PRMT R6, R17, 0x3340, R166 ;  /* 0x0000334011067816 */ /* 0x000fe400000000a6 */
[----:B------:R-:W-:-:S02]  /*86f0*/  PRMT R17, RZ, 0x7610, R17 ;  /* 0x00007610ff117816 */ /* 0x000fc40000000011 */
[----:B------:R-:W-:Y:S02]  /*8700*/  LOP3.LUT R12, R12, 0xffff, RZ, 0xc0, !PT ;  /* 0x0000ffff0c0c7812 */ /* 0x000fe400078ec0ff */
[----:B------:R-:W-:Y:S01]  /*8710*/  LOP3.LUT R173, R173, 0xffff, RZ, 0xc0, !PT ;  /* 0x0000ffffadad7812 */ /* 0x000fe200078ec0ff */
[----:B0-----:R-:W-:Y:S02]  /*8720*/  @!P1 IMAD.MOV.U32 R18, RZ, RZ, R187 ;  /* 0x000000ffff129224 */ /* 0x001fe400078e00bb */
[----:B------:R-:W-:Y:S01]  /*8730*/  @!P1 IMAD.MOV.U32 R19, RZ, RZ, R189 ;  /* 0x000000ffff139224 */ /* 0x000fe200078e00bd */
[----:B------:R-:W-:Y:S01]  /*8740*/  PRMT R166, R12, 0x3340, R173 ;  /* 0x000033400ca67816 */ /* 0x000fe200000000ad */
[----:B------:R-:W2:Y:S01]  /*8750*/  LDL R189, [R1+0x5c] ;  /* 0x00005c0001bd7983 */ /* 0x000ea20000100800 */
[----:B------:R-:W-:-:S03]  /*8760*/  LOP3.LUT R16, R16, 0xffff, RZ, 0xc0, !PT ;  /* 0x0000ffff10107812 */ /* 0x000fc600078ec0ff */
[----:B------:R0:W2:Y:S01]  /*8770*/  @!P1 LDG.E.U8 R17, desc[UR32][R18.64] ;  /* 0x0000002012119981 */ /* 0x0000a2000c1e1100 */
[----:B------:R-:W-:-:S03]  /*8780*/  LOP3.LUT R162, R162, 0xffff, RZ, 0xc0, !PT ;  /* 0x0000ffffa2a27812 */ /* 0x000fc600078ec0ff */
[----:B------:R-:W2:Y:S01]  /*8790*/  LDL R187, [R1+0x54] ;  /* 0x0000540001bb7983 */ /* 0x000ea20000100800 */
[----:B------:R-:W-:Y:S02]  /*87a0*/  LOP3.LUT R172, R172, 0xffff, RZ, 0xc0, !PT ;  /* 0x0000ffffacac7812 */ /* 0x000fe400078ec0ff */
[----:B------:R-:W-:Y:S01]  /*87b0*/  LOP3.LUT R15, R15, 0xffff, RZ, 0xc0, !PT ;  /* 0x0000ffff0f0f7812 */ /* 0x000fe200078ec0ff */
[----:B------:R-:W2:Y:S01]  /*87c0*/  LDL R173, [R1+0x50] ;  /* 0x0000500001ad7983 */ /* 0x000ea20000100800 */
[----:B0-----:R-:W-:Y:S01]  /*87d0*/  PRMT R18, RZ, 0x7610, R18 ;  /* 0x00007610ff127816 */ /* 0x001fe20000000012 */
[----:B---3--:R-:W-:Y:S01]  /*87e0*/  @!P1 IMAD.MOV.U32 R12, RZ, RZ, R4 ;  /* 0x000000ffff0c9224 */ /* 0x008fe200078e0004 */
[----:B------:R-:W-:Y:S02]  /*87f0*/  PRMT R4, R16, 0x3340, R162 ;  /* 0x0000334010047816 */ /* 0x000fe400000000a2 */
[----:B------:R-:W-:Y:S02]  /*8800*/  PRMT R16, RZ, 0x7610, R16 ;  /* 0x00007610ff107816 */ /* 0x000fe40000000010 */
[----:B------:R0:W3:Y:S01]  /*8810*/  @!P1 LDG.E.U8 R18, desc[UR32][R12.64] ;  /* 0x000000200c129981 */ /* 0x0000e2000c1e1100 */
[----:B------:R-:W-:Y:S01]  /*8820*/  PRMT R19, RZ, 0x7610, R19 ;  /* 0x00007610ff137816 */ /* 0x000fe20000000013 */
[----:B0-----:R-:W-:-:S02]  /*8830*/  @!P1 IMAD.MOV.U32 R13, RZ, RZ, R186 ;  /* 0x000000ffff0d9224 */ /* 0x001fc400078e00ba */
[----:B----4-:R-:W-:Y:S01]  /*8840*/  @!P1 IMAD.MOV.U32 R12, RZ, RZ, R7 ;  /* 0x000000ffff0c9224 */ /* 0x010fe200078e0007 */
[----:B------:R-:W4:Y:S04]  /*8850*/  LDL R186, [R1+0x58] ;  /* 0x0000580001ba7983 */ /* 0x000f280000100800 */
[----:B------:R0:W3:Y:S02]  /*8860*/  @!P1 LDG.E.U8 R16, desc[UR32][R12.64] ;  /* 0x000000200c109981 */ /* 0x0000e4000c1e1100 */
[----:B0-----:R-:W-:Y:S02]  /*8870*/  @!P1 IMAD.MOV.U32 R12, RZ, RZ, R174 ;  /* 0x000000ffff0c9224 */ /* 0x001fe400078e00ae */
[----:B------:R-:W-:Y:S01]  /*8880*/  @!P1 IMAD.MOV.U32 R13, RZ, RZ, R191 ;  /* 0x000000ffff0d9224 */ /* 0x000fe200078e00bf */
[----:B------:R-:W3:Y:S01]  /*8890*/  LDL R174, [R1+0x4c] ;  /* 0x00004c0001ae7983 */ /* 0x000ee20000100800 */
[----:B------:R-:W-:-:S03]  /*88a0*/  PRMT R191, R15, 0x3340, R172 ;  /* 0x000033400fbf7816 */ /* 0x000fc600000000ac */
[----:B------:R2:W3:Y:S04]  /*88b0*/  @!P1 LDG.E.U8 R19, desc[UR32][R12.64] ;  /* 0x000000200c139981 */ /* 0x0004e8000c1e1100 */
[----:B------:R-:W3:Y:S01]  /*88c0*/  LDL R172, [R1+0x44] ;  /* 0x0000440001ac7983 */ /* 0x000ee20000100800 */
[----:B--2---:R-:W-:-:S03]  /*88d0*/  @!P1 IMAD.MOV.U32 R12, RZ, RZ, R165 ;  /* 0x000000ffff0c9224 */ /* 0x004fc600078e00a5 */
[----:B------:R-:W2:Y:S01]  /*88e0*/  LDL R165, [R1+0x48] ;  /* 0x0000480001a57983 */ /* 0x000ea20000100800 */
[----:B------:R-:W-:Y:S02]  /*88f0*/  PRMT R15, RZ, 0x7610, R15 ;  /* 0x00007610ff0f7816 */ /* 0x000fe4000000000f */
[----:B------:R-:W-:Y:S02]  /*8900*/  LOP3.LUT R11, R11, 0xffff, RZ, 0xc0, !PT ;  /* 0x0000ffff0b0b7812 */ /* 0x000fe400078ec0ff */
[----:B------:R-:W-:Y:S02]  /*8910*/  LOP3.LUT R167, R167, 0xffff, RZ, 0xc0, !PT ;  /* 0x0000ffffa7a77812 */ /* 0x000fe400078ec0ff */
[----:B------:R-:W-:Y:S02]  /*8920*/  LOP3.LUT R10, R10, 0xffff, RZ, 0xc0, !PT ;  /* 0x0000ffff0a0a7812 */ /* 0x000fe400078ec0ff */
[----:B------:R-:W-:Y:S02]  /*8930*/  LOP3.LUT R171, R171, 0xffff, RZ, 0xc0, !PT ;  /* 0x0000ffffabab7812 */ /* 0x000fe400078ec0ff */
[----:B------:R-:W-:-:S02]  /*8940*/  PRMT R7, R11, 0x3340, R167 ;  /* 0x000033400b077816 */ /* 0x000fc400000000a7 */
[----:B------:R-:W-:Y:S01]  /*8950*/  PRMT R167, R10, 0x3340, R171 ;  /* 0x000033400aa77816 */ /* 0x000fe200000000ab */
[----:B------:R-:W-:-:S05]  /*8960*/  @!P1 IMAD.MOV.U32 R13, RZ, RZ, R189 ;  /* 0x000000ffff0d9224 */ /* 0x000fca00078e00bd */
[----:B------:R0:W2:Y:S01]  /*8970*/  @!P1 LDG.E.U8 R15, desc[UR32][R12.64] ;  /* 0x000000200c0f9981 */ /* 0x0000a2000c1e1100 */
[----:B------:R-:W-:Y:S01]  /*8980*/  @!P1 IMAD.MOV.U32 R11, RZ, RZ, R187 ;  /* 0x000000ffff0b9224 */ /* 0x000fe200078e00bb */
[----:B------:R-:W-:Y:S02]  /*8990*/  LOP3.LUT R223, R223, 0xffff, RZ, 0xc0, !PT ;  /* 0x0000ffffdfdf7812 */ /* 0x000fe400078ec0ff */
[----:B------:R-:W2:Y:S01]  /*89a0*/  LDL.LU R187, [R1+0x20] ;  /* 0x0000200001bb7983 */ /* 0x000ea20000300800 */
[----:B------:R-:W-:-:S03]  /*89b0*/  LOP3.LUT R20, R20, 0xffff, RZ, 0xc0, !PT ;  /* 0x0000ffff14147812 */ /* 0x000fc600078ec0ff */
[----:B------:R-:W2:Y:S01]  /*89c0*/  LDL.LU R189, [R1+0x1c] ;  /* 0x00001c0001bd7983 */ /* 0x000ea20000300800 */
[----:B0-----:R-:W-:Y:S02]  /*89d0*/  PRMT R12, RZ, 0x7610, R12 ;  /* 0x00007610ff0c7816 */ /* 0x001fe4000000000c */
[----:B------:R-:W-:Y:S01]  /*89e0*/  PRMT R13, RZ, 0x7610, R13 ;  /* 0x00007610ff0d7816 */ /* 0x000fe2000000000d */
[----:B------:R-:W2:Y:S01]  /*89f0*/  LDL.LU R171, [R1+0x14] ;  /* 0x0000140001ab7983 */ /* 0x000ea20000300800 */
[--C-:B------:R-:W-:Y:S02]  /*8a00*/  PRMT R223, R223, 0x3340, R20.reuse ;  /* 0x00003340dfdf7816 */ /* 0x100fe40000000014 */
[----:B------:R-:W-:Y:S01]  /*8a10*/  PRMT R20, RZ, 0x7610, R20 ;  /* 0x00007610ff147816 */ /* 0x000fe20000000014 */
[----:B----4-:R-:W-:-:S05]  /*8a20*/  @!P1 IMAD.MOV.U32 R10, RZ, RZ, R186 ;  /* 0x000000ffff0a9224 */ /* 0x010fca00078e00ba */
[----:B------:R0:W4:Y:S02]  /*8a30*/  @!P1 LDG.E.U8 R12, desc[UR32][R10.64] ;  /* 0x000000200a0c9981 */ /* 0x000124000c1e1100 */
[----:B0-----:R-:W-:Y:S02]  /*8a40*/  @!P1 IMAD.MOV.U32 R10, RZ, RZ, R173 ;  /* 0x000000ffff0a9224 */ /* 0x001fe400078e00ad */
[----:B---3--:R-:W-:-:S05]  /*8a50*/  @!P1 IMAD.MOV.U32 R11, RZ, RZ, R174 ;  /* 0x000000ffff0b9224 */ /* 0x008fca00078e00ae */
[----:B------:R0:W3:Y:S02]  /*8a60*/  @!P1 LDG.E.U8 R13, desc[UR32][R10.64] ;  /* 0x000000200a0d9981 */ /* 0x0000e4000c1e1100 */
[----:B0-----:R-:W-:Y:S02]  /*8a70*/  @!P1 IMAD.MOV.U32 R11, RZ, RZ, R172 ;  /* 0x000000ffff0b9224 */ /* 0x001fe400078e00ac */
[----:B------:R-:W4:Y:S04]  /*8a80*/  LDL.LU R172, [R1+0x10] ;  /* 0x0000100001ac7983 */ /* 0x000f280000300800 */
[----:B------:R-:W3:Y:S04]  /*8a90*/  LDL.LU R186, [R1+0xc] ;  /* 0x00000c0001ba7983 */ /* 0x000ee80000300800 */
[----:B------:R-:W4:Y:S04]  /*8aa0*/  LDL.LU R173, [R1+0x8] ;  /* 0x0000080001ad7983 */ /* 0x000f280000300800 */
[----:B------:R-:W4:Y:S01]  /*8ab0*/  LDL.LU R174, [R1+0x4] ;  /* 0x0000040001ae7983 */ /* 0x000f220000300800 */
[----:B--2---:R-:W-:-:S03]  /*8ac0*/  @!P1 IMAD.MOV.U32 R10, RZ, RZ, R165 ;  /* 0x000000ffff0a9224 */ /* 0x004fc600078e00a5 */
[----:B------:R-:W2:Y:S04]  /*8ad0*/  LDL.LU R165, [R1] ;  /* 0x0000000001a57983 */ /* 0x000ea80000300800 */
[----:B------:R0:W2:Y:S04]  /*8ae0*/  @!P1 LDG.E.U8 R20, desc[UR32][R10.64] ;  /* 0x000000200a149981 */ /* 0x0000a8000c1e1100 */
[----:B------:R-:W0:Y:S01]  /*8af0*/  LDL R11, [R1+0x40] ;  /* 0x00004000010b7983 */ /* 0x000e220000100800 */
[----:B------:R-:W-:Y:S02]  /*8b00*/  LOP3.LUT R170, R170, 0xffff, RZ, 0xc0, !PT ;  /* 0x0000ffffaaaa7812 */ /* 0x000fe400078ec0ff */
[----:B------:R-:W-:-:S02]  /*8b10*/  PRMT R162, RZ, 0x7610, R162 ;  /* 0x00007610ffa27816 */ /* 0x000fc400000000a2 */
[----:B------:R-:W-:-:S04]  /*8b20*/  LOP3.LUT R224, R224, 0xffff, RZ, 0xc0, !PT ;  /* 0x0000ffffe0e07812 */ /* 0x000fc800078ec0ff */
[----:B------:R-:W-:Y:S02]  /*8b30*/  PRMT R224, R224, 0x3340, R170 ;  /* 0x00003340e0e07816 */ /* 0x000fe400000000aa */
[----:B------:R-:W4:Y:S01]  /*8b40*/  LDL.LU R170, [R1+0x18] ;  /* 0x0000180001aa7983 */ /* 0x000f220000300800 */
[----:B0-----:R-:W-:Y:S02]  /*8b50*/  @!P1 IMAD.MOV.U32 R10, RZ, RZ, R11 ;  /* 0x000000ffff0a9224 */ /* 0x001fe400078e000b */
[----:B------:R-:W-:-:S05]  /*8b60*/  @!P1 IMAD.MOV.U32 R11, RZ, RZ, R3 ;  /* 0x000000ffff0b9224 */ /* 0x000fca00078e0003 */
[----:B------:R0:W2:Y:S04]  /*8b70*/  @!P1 LDG.E.U8 R162, desc[UR32][R10.64] ;  /* 0x000000200aa29981 */ /* 0x0000a8000c1e1100 */
[----:B------:R-:W0:Y:S01]  /*8b80*/  LDL R11, [R1+0x38] ;  /* 0x00003800010b7983 */ /* 0x000e220000100800 */
[----:B------:R-:W-:Y:S02]  /*8b90*/  LOP3.LUT R222, R222, 0xffff, RZ, 0xc0, !PT ;  /* 0x0000ffffdede7812 */ /* 0x000fe400078ec0ff */
[----:B------:R-:W-:Y:S02]  /*8ba0*/  LOP3.LUT R163, R163, 0xffff, RZ, 0xc0, !PT ;  /* 0x0000ffffa3a37812 */ /* 0x000fe400078ec0ff */
[----:B------:R-:W-:Y:S02]  /*8bb0*/  LOP3.LUT R158, R158, 0xffff, RZ, 0xc0, !PT ;  /* 0x0000ffff9e9e7812 */ /* 0x000fe400078ec0ff */
[----:B------:R-:W-:-:S02]  /*8bc0*/  PRMT R222, R222, 0x3340, R163 ;  /* 0x00003340dede7816 */ /* 0x000fc400000000a3 */
[----:B------:R-:W-:Y:S02]  /*8bd0*/  PRMT R163, RZ, 0x7610, R163 ;  /* 0x00007610ffa37816 */ /* 0x000fe400000000a3 */
[----:B------:R-:W-:-:S04]  /*8be0*/  LOP3.LUT R225, R225, 0xffff, RZ, 0xc0, !PT ;  /* 0x0000ffffe1e17812 */ /* 0x000fc800078ec0ff */
[----:B------:R-:W-:Y:S02]  /*8bf0*/  PRMT R225, R225, 0x3340, R158 ;  /* 0x00003340e1e17816 */ /* 0x000fe4000000009e */
[----:B------:R-:W3:Y:S01]  /*8c00*/  LDL.LU R158, [R1+0x24] ;  /* 0x00002400019e7983 */ /* 0x000ee20000300800 */
[----:B------:R-:W-:Y:S02]  /*8c10*/  LOP3.LUT R164, R164, 0xffff, RZ, 0xc0, !PT ;  /* 0x0000ffffa4a47812 */ /* 0x000fe400078ec0ff */
[----:B------:R-:W-:-:S04]  /*8c20*/  LOP3.LUT R226, R226, 0xffff, RZ, 0xc0, !PT ;  /* 0x0000ffffe2e27812 */ /* 0x000fc800078ec0ff */
[----:B------:R-:W-:Y:S01]  /*8c30*/  PRMT R226, R226, 0x3340, R164 ;  /* 0x00003340e2e27816 */ /* 0x000fe200000000a4 */
[----:B0-----:R-:W-:Y:S02]  /*8c40*/  @!P1 IMAD.MOV.U32 R10, RZ, RZ, R11 ;  /* 0x000000ffff0a9224 */ /* 0x001fe400078e000b */
[----:B------:R-:W-:-:S05]  /*8c50*/  @!P1 IMAD.MOV.U32 R11, RZ, RZ, R2 ;  /* 0x000000ffff0b9224 */ /* 0x000fca00078e0002 */
[----:B------:R0:W2:Y:S04]  /*8c60*/  @!P1 LDG.E.U8 R163, desc[UR32][R10.64] ;  /* 0x000000200aa39981 */ /* 0x0000a8000c1e1100 */
[----:B------:R-:W0:Y:S04]  /*8c70*/  LDL R11, [R1+0x30] ;  /* 0x00003000010b7983 */ /* 0x000e280000100800 */
[----:B------:R-:W4:Y:S01]  /*8c80*/  LDL.LU R164, [R1+0x28] ;  /* 0x0000280001a47983 */ /* 0x000f220000300800 */
[----:B------:R-:W-:Y:S01]  /*8c90*/  PRMT R169, RZ, 0x7610, R169 ;  /* 0x00007610ffa97816 */ /* 0x000fe200000000a9 */
[----:B0-----:R-:W-:-:S02]  /*8ca0*/  @!P1 IMAD.MOV.U32 R10, RZ, RZ, R11 ;  /* 0x000000ffff0a9224 */ /* 0x001fc400078e000b */
[----:B------:R-:W-:-:S05]  /*8cb0*/  @!P1 IMAD.MOV.U32 R11, RZ, RZ, R0 ;  /* 0x000000ffff0b9224 */ /* 0x000fca00078e0000 */
[----:B------:R4:W2:Y:S02]  /*8cc0*/  @!P1 LDG.E.U8 R169, desc[UR32][R10.64] ;  /* 0x000000200aa99981 */ /* 0x0008a4000c1e1100 */
[----:B----4-:R-:W-:Y:S02]  /*8cd0*/  LOP3.LUT R10, R164, 0xffff, RZ, 0xc0, !PT ;  /* 0x0000ffffa40a7812 */ /* 0x010fe400078ec0ff */
[----:B---3--:R-:W-:Y:S02]  /*8ce0*/  LOP3.LUT R11, R158, 0xffff, RZ, 0xc0, !PT ;  /* 0x0000ffff9e0b7812 */ /* 0x008fe400078ec0ff */
[----:B------:R-:W-:Y:S02]  /*8cf0*/  LOP3.LUT R164, R189, 0xffff, RZ, 0xc0, !PT ;  /* 0x0000ffffbda47812 */ /* 0x000fe400078ec0ff */
[----:B------:R-:W-:Y:S02]  /*8d00*/  LOP3.LUT R158, R187, 0xffff, RZ, 0xc0, !PT ;  /* 0x0000ffffbb9e7812 */ /* 0x000fe400078ec0ff */
[----:B------:R-:W-:-:S02]  /*8d10*/  PRMT R189, R11, 0x3340, R164 ;  /* 0x000033400bbd7816 */ /* 0x000fc400000000a4 */
[----:B------:R-:W-:Y:S02]  /*8d20*/  PRMT R187, R10, 0x3340, R158 ;  /* 0x000033400abb7816 */ /* 0x000fe4000000009e */
[----:B------:R-:W-:Y:S02]  /*8d30*/  LOP3.LUT R164, R186, 0xffff, RZ, 0xc0, !PT ;  /* 0x0000ffffbaa47812 */ /* 0x000fe400078ec0ff */
[----:B------:R-:W-:Y:S02]  /*8d40*/  LOP3.LUT R10, R170, 0xffff, RZ, 0xc0, !PT ;  /* 0x0000ffffaa0a7812 */ /* 0x000fe400078ec0ff */
[----:B------:R-:W-:Y:S02]  /*8d50*/  LOP3.LUT R11, R171, 0xffff, RZ, 0xc0, !PT ;  /* 0x0000ffffab0b7812 */ /* 0x000fe400078ec0ff */
[----:B------:R-:W-:Y:S02]  /*8d60*/  LOP3.LUT R158, R172, 0xffff, RZ, 0xc0, !PT ;  /* 0x0000ffffac9e7812 */ /* 0x000fe400078ec0ff */
[----:B------:R-:W-:-:S02]  /*8d70*/  PRMT R186, R11, 0x3340, R164 ;  /* 0x000033400bba7816 */ /* 0x000fc400000000a4 */
[----:B------:R-:W-:Y:S01]  /*8d80*/  PRMT R171, R10, 0x3340, R158 ;  /* 0x000033400aab7816 */ /* 0x000fe2000000009e */
[----:B------:R-:W3:Y:S01]  /*8d90*/  LDL.LU R164, [R1+0x4d4] ;  /* 0x0004d40001a47983 */ /* 0x000ee20000300800 */
[----:B--2---:R-:W-:-:S03]  /*8da0*/  LOP3.LUT R158, R165, 0xffff, RZ, 0xc0, !PT ;  /* 0x0000ffffa59e7812 */ /* 0x004fc600078ec0ff */
[----:B------:R-:W2:Y:S01]  /*8db0*/  LDL.LU R165, [R1+0x4cc] ;  /* 0x0004cc0001a57983 */ /* 0x000ea20000300800 */
[----:B------:R-:W-:Y:S02]  /*8dc0*/  LOP3.LUT R10, R173, 0xffff, RZ, 0xc0, !PT ;  /* 0x0000ffffad0a7812 */ /* 0x000fe400078ec0ff */
[----:B------:R-:W-:Y:S02]  /*8dd0*/  LOP3.LUT R251, R251, 0xffff, RZ, 0xc0, !PT ;  /* 0x0000fffffbfb7812 */ /* 0x000fe400078ec0ff */
[----:B------:R-:W-:Y:S02]  /*8de0*/  LOP3.LUT R249, R249, 0xffff, RZ, 0xc0, !PT ;  /* 0x0000fffff9f97812 */ /* 0x000fe400078ec0ff */
[----:B------:R-:W-:Y:S02]  /*8df0*/  PRMT R170, R10, 0x3340, R158 ;  /* 0x000033400aaa7816 */ /* 0x000fe4000000009e */
[----:B------:R-:W3:Y:S01]  /*8e00*/  LDL.LU R10, [R1+0x4d0] ;  /* 0x0004d000010a7983 */ /* 0x000ee20000300800 */
[----:B------:R-:W-:-:S02]  /*8e10*/  PRMT R158, R251, 0x3340, R249 ;  /* 0x00003340fb9e7816 */ /* 0x000fc400000000f9 */
[----:B------:R-:W-:Y:S01]  /*8e20*/  PRMT R176, R153, 0x5410, R176 ;  /* 0x0000541099b07816 */ /* 0x000fe200000000b0 */
[----:B------:R-:W4:Y:S04]  /*8e30*/  LDL R251, [R1+0x49c] ;  /* 0x00049c0001fb7983 */ /* 0x000f280000100800 */
[----:B------:R-:W4:Y:S04]  /*8e40*/  LDL R249, [R1+0x4a8] ;  /* 0x0004a80001f97983 */ /* 0x000f280000100800 */
[----:B------:R-:W4:Y:S01]  /*8e50*/  LDL.LU R153, [R1+0x510] ;  /* 0x0005100001997983 */ /* 0x000f220000300800 */
[----:B--2---:R-:W-:-:S03]  /*8e60*/  PRMT R165, R165, 0x5410, R188 ;  /* 0x00005410a5a57816 */ /* 0x004fc600000000bc */
[----:B------:R-:W2:Y:S01]  /*8e70*/  LDL.LU R188, [R1+0x50c] ;  /* 0x00050c0001bc7983 */ /* 0x000ea20000300800 */
[----:B------:R-:W-:Y:S02]  /*8e80*/  LOP3.LUT R11, R174, 0xffff, RZ, 0xc0, !PT ;  /* 0x0000ffffae0b7812 */ /* 0x000fe400078ec0ff */
[----:B------:R-:W-:Y:S02]  /*8e90*/  LOP3.LUT R252, R252, 0xffff, RZ, 0xc0, !PT ;  /* 0x0000fffffcfc7812 */ /* 0x000fe400078ec0ff */
[----:B------:R-:W-:Y:S02]  /*8ea0*/  LOP3.LUT R184, R184, 0xffff, RZ, 0xc0, !PT ;  /* 0x0000ffffb8b87812 */ /* 0x000fe400078ec0ff */
[----:B------:R-:W-:Y:S02]  /*8eb0*/  LOP3.LUT R21, R21, 0xffff, RZ, 0xc0, !PT ;  /* 0x0000ffff15157812 */ /* 0x000fe400078ec0ff */
[----:B------:R-:W-:Y:S02]  /*8ec0*/  LOP3.LUT R23, R23, 0xffff, RZ, 0xc0, !PT ;  /* 0x0000ffff17177812 */ /* 0x000fe400078ec0ff */
[----:B------:R-:W-:-:S02]  /*8ed0*/  LOP3.LUT R181, R181, 0xffff, RZ, 0xc0, !PT ;  /* 0x0000ffffb5b57812 */ /* 0x000fc400078ec0ff */
[----:B------:R-:W-:Y:S02]  /*8ee0*/  LOP3.LUT R156, R156, 0xffff, RZ, 0xc0, !PT ;  /* 0x0000ffff9c9c7812 */ /* 0x000fe400078ec0ff */
[----:B------:R-:W-:Y:S02]  /*8ef0*/  LOP3.LUT R179, R179, 0xffff, RZ, 0xc0, !PT ;  /* 0x0000ffffb3b37812 */ /* 0x000fe400078ec0ff */
[----:B------:R-:W-:Y:S02]  /*8f00*/  LOP3.LUT R152, R152, 0xffff, RZ, 0xc0, !PT ;  /* 0x0000ffff98987812 */ /* 0x000fe400078ec0ff */
[----:B------:R-:W-:Y:S02]  /*8f10*/  LOP3.LUT R178, R178, 0xffff, RZ, 0xc0, !PT ;  /* 0x0000ffffb2b27812 */ /* 0x000fe400078ec0ff */
[----:B------:R-:W-:Y:S02]  /*8f20*/  LOP3.LUT R177, R177, 0xffff, RZ, 0xc0, !PT ;  /* 0x0000ffffb1b17812 */ /* 0x000fe400078ec0ff */
[----:B------:R-:W-:-:S02]  /*8f30*/  LOP3.LUT R155, R155, 0xffff, RZ, 0xc0, !PT ;  /* 0x0000ffff9b9b7812 */ /* 0x000fc400078ec0ff */
[----:B---3--:R-:W-:Y:S02]  /*8f40*/  PRMT R164, R164, 0x5410, R10 ;  /* 0x00005410a4a47816 */ /* 0x008fe4000000000a */
[----:B------:R-:W-:Y:S02]  /*8f50*/  LOP3.LUT R10, R159, 0xffff, RZ, 0xc0, !PT ;  /* 0x0000ffff9f0a7812 */ /* 0x000fe400078ec0ff */
[----:B----4-:R-:W-:Y:S02]  /*8f60*/  LOP3.LUT R153, R153, 0xffff, RZ, 0xc0, !PT ;  /* 0x0000ffff99997812 */ /* 0x010fe400078ec0ff */
[----:B------:R-:W-:Y:S02]  /*8f70*/  LOP3.LUT R175, R175, 0xffff, RZ, 0xc0, !PT ;  /* 0x0000ffffafaf7812 */ /* 0x000fe400078ec0ff */
[----:B------:R-:W-:Y:S02]  /*8f80*/  PRMT R252, R11, 0x3340, R252 ;  /* 0x000033400bfc7816 */ /* 0x000fe400000000fc */
[----:B------:R-:W-:-:S02]  /*8f90*/  PRMT R184, R184, 0x3340, R21 ;  /* 0x00003340b8b87816 */ /* 0x000fc40000000015 */
[----:B------:R-:W-:Y:S02]  /*8fa0*/  PRMT R181, R23, 0x3340, R181 ;  /* 0x0000334017b57816 */ /* 0x000fe400000000b5 */
[----:B------:R-:W-:Y:S02]  /*8fb0*/  LOP3.LUT R220, R220, 0xffff, RZ, 0xc0, !PT ;  /* 0x0000ffffdcdc7812 */ /* 0x000fe400078ec0ff */
[----:B------:R-:W-:Y:S02]  /*8fc0*/  LOP3.LUT R190, R190, 0xffff, RZ, 0xc0, !PT ;  /* 0x0000ffffbebe7812 */ /* 0x000fe400078ec0ff */
[----:B------:R-:W-:Y:S02]  /*8fd0*/  PRMT R23, R156, 0x3340, R179 ;  /* 0x000033409c177816 */ /* 0x000fe400000000b3 */
[----:B------:R-:W-:Y:S02]  /*8fe0*/  PRMT R21, R152, 0x3340, R177 ;  /* 0x0000334098157816 */ /* 0x000fe400000000b1 */
[----:B------:R-:W-:-:S02]  /*8ff0*/  PRMT R11, R178, 0x3340, R155 ;  /* 0x00003340b20b7816 */ /* 0x000fc4000000009b */
[----:B------:R-:W-:Y:S02]  /*9000*/  PRMT R166, R9, 0x5410, R166 ;  /* 0x0000541009a67816 */ /* 0x000fe400000000a6 */
[----:B------:R-:W-:Y:S02]  /*9010*/  PRMT R167, R7, 0x5410, R167 ;  /* 0x0000541007a77816 */ /* 0x000fe400000000a7 */
[----:B------:R-:W-:Y:S02]  /*9020*/  PRMT R177, R8, 0x5410, R5 ;  /* 0x0000541008b17816 */ /* 0x000fe40000000005 */
[----:B------:R-:W-:Y:S01]  /*9030*/  PRMT R178, R6, 0x5410, R4 ;  /* 0x0000541006b27816 */ /* 0x000fe20000000004 */
[----:B------:R-:W3:Y:S01]  /*9040*/  LDL.LU R5, [R1+0x508] ;  /* 0x0005080001057983 */ /* 0x000ee20000300800 */
[----:B------:R-:W-:Y:S02]  /*9050*/  PRMT R179, R191, 0x5410, R222 ;  /* 0x00005410bfb37816 */ /* 0x000fe400000000de */
[----:B------:R-:W-:Y:S01]  /*9060*/  LOP3.LUT R180, R180, 0xffff, RZ, 0xc0, !PT ;  /* 0x0000ffffb4b47812 */ /* 0x000fe200078ec0ff */
[----:B------:R-:W4:Y:S01]  /*9070*/  LDL.LU R8, [R1+0x504] ;  /* 0x0005040001087983 */ /* 0x000f220000300800 */
[----:B------:R-:W-:-:S02]  /*9080*/  LOP3.LUT R194, R194, 0xffff, RZ, 0xc0, !PT ;  /* 0x0000ffffc2c27812 */ /* 0x000fc400078ec0ff */
[----:B------:R-:W-:Y:S01]  /*9090*/  LOP3.LUT R238, R238, 0xffff, RZ, 0xc0, !PT ;  /* 0x0000ffffeeee7812 */ /* 0x000fe200078ec0ff */
[----:B------:R-:W4:Y:S01]  /*90a0*/  LDL.LU R9, [R1+0x500] ;  /* 0x0005000001097983 */ /* 0x000f220000300800 */
[----:B------:R-:W-:Y:S02]  /*90b0*/  LOP3.LUT R22, R22, 0xffff, RZ, 0xc0, !PT ;  /* 0x0000ffff16167812 */ /* 0x000fe400078ec0ff */
[----:B------:R-:W-:Y:S01]  /*90c0*/  LOP3.LUT R192, R192, 0xffff, RZ, 0xc0, !PT ;  /* 0x0000ffffc0c07812 */ /* 0x000fe200078ec0ff */
[----:B------:R-:W4:Y:S01]  /*90d0*/  LDL.LU R4, [R1+0x4fc] ;  /* 0x0004fc0001047983 */ /* 0x000f220000300800 */
[----:B------:R-:W-:Y:S02]  /*90e0*/  PRMT R190, R220, 0x3340, R190 ;  /* 0x00003340dcbe7816 */ /* 0x000fe400000000be */
[----:B------:R-:W-:Y:S01]  /*90f0*/  LOP3.LUT R236, R236, 0xffff, RZ, 0xc0, !PT ;  /* 0x0000ffffecec7812 */ /* 0x000fe200078ec0ff */
[----:B------:R-:W-:Y:S01]  /*9100*/  STS.128 [R251+UR7], R164 ;  /* 0x000000a4fb007988 */ /* 0x000fe20008000c07 */
[----:B------:R-:W-:-:S02]  /*9110*/  LOP3.LUT R246, R246, 0xffff, RZ, 0xc0, !PT ;  /* 0x0000fffff6f67812 */ /* 0x000fc400078ec0ff */
[----:B------:R-:W-:Y:S01]  /*9120*/  LOP3.LUT R244, R244, 0xffff, RZ, 0xc0, !PT ;  /* 0x0000fffff4f47812 */ /* 0x000fe200078ec0ff */
[----:B------:R-:W4:Y:S01]  /*9130*/  LDL.LU R6, [R1+0x4f8] ;  /* 0x0004f80001067983 */ /* 0x000f220000300800 */
[----:B------:R-:W-:Y:S02]  /*9140*/  PRMT R22, R180, 0x3340, R22 ;  /* 0x00003340b4167816 */ /* 0x000fe40000000016 */
[----:B------:R-:W-:Y:S01]  /*9150*/  PRMT R192, R192, 0x3340, R194 ;  /* 0x00003340c0c07816 */ /* 0x000fe200000000c2 */
[----:B------:R0:W-:Y:S01]  /*9160*/  STS.128 [R251+UR7+0x4000], R176 ;  /* 0x004000b0fb007988 */ /* 0x0001e20008000c07 */
[----:B------:R-:W-:-:S03]  /*9170*/  PRMT R236, R238, 0x3340, R236 ;  /* 0x00003340eeec7816 */ /* 0x000fc600000000ec */
[----:B------:R-:W4:Y:S01]  /*9180*/  LDL.LU R7, [R1+0x4f4] ;  /* 0x0004f40001077983 */ /* 0x000f220000300800 */
[----:B------:R-:W-:-:S03]  /*9190*/  PRMT R244, R246, 0x3340, R244 ;  /* 0x00003340f6f47816 */ /* 0x000fc600000000f4 */
[----:B------:R-:W4:Y:S04]  /*91a0*/  LDL R194, [R1+0x4a4] ;  /* 0x0004a40001c27983 */ /* 0x000f280000100800 */
[----:B------:R-:W4:Y:S01]  /*91b0*/  LDL R180, [R1+0x4a0] ;  /* 0x0004a00001b47983 */ /* 0x000f220000100800 */
[----:B--2---:R-:W-:-:S04]  /*91c0*/  LOP3.LUT R188, R188, 0xffff, RZ, 0xc0, !PT ;  /* 0x0000ffffbcbc7812 */ /* 0x004fc800078ec0ff */
[----:B------:R-:W-:Y:S02]  /*91d0*/  PRMT R188, R188, 0x3340, R10 ;  /* 0x00003340bcbc7816 */ /* 0x000fe4000000000a */
[----:B------:R-:W-:-:S04]  /*91e0*/  PRMT R10, R153, 0x3340, R175 ;  /* 0x00003340990a7816 */ /* 0x000fc800000000af */
[----:B0-----:R-:W-:Y:S02]  /*91f0*/  PRMT R179, R190, 0x5410, R10 ;  /* 0x00005410beb37816 */ /* 0x001fe4000000000a */
[----:B------:R-:W2:Y:S04]  /*9200*/  LDL R10, [R1+0x4d8] ;  /* 0x0004d800010a7983 */ /* 0x000ea80000100800 */
[----:B------:R-:W4:Y:S04]  /*9210*/  LDL.LU R238, [R1+0x498] ;  /* 0x0004980001ee7983 */ /* 0x000f280000300800 */
[----:B------:R-:W2:Y:S01]  /*9220*/  LDL.LU R246, [R1+0x490] ;  /* 0x0004900001f67983 */ /* 0x000ea20000300800 */
[----:B------:R-:W-:-:S02]  /*9230*/  LOP3.LUT R247, R247, 0xffff, RZ, 0xc0, !PT ;  /* 0x0000fffff7f77812 */ /* 0x000fc400078ec0ff */
[----:B------:R-:W-:Y:S01]  /*9240*/  LOP3.LUT R245, R245, 0xffff, RZ, 0xc0, !PT ;  /* 0x0000fffff5f57812 */ /* 0x000fe200078ec0ff */
[----:B------:R-:W2:Y:S01]  /*9250*/  LDL.LU R251, [R1+0x488] ;  /* 0x0004880001fb7983 */ /* 0x000ea20000300800 */
        /* <DEDUP_REMOVED lines=8> */
[----:B------:R-:W-:Y:S02]  /*92e0*/  PRMT R245, R247, 0x3340, R245 ;  /* 0x00003340f7f57816 */ /* 0x000fe400000000f5 */
[----:B------:R-:W-:Y:S02]  /*92f0*/  PRMT R241, R243, 0x3340, R241 ;  /* 0x00003340f3f17816 */ /* 0x000fe400000000f1 */
[----:B------:R-:W-:-:S02]  /*9300*/  LOP3.LUT R239, R239, 0xffff, RZ, 0xc0, !PT ;  /* 0x0000ffffefef7812 */ /* 0x000fc400078ec0ff */
[----:B------:R-:W-:Y:S02]  /*9310*/  LOP3.LUT R154, R154, 0xffff, RZ, 0xc0, !PT ;  /* 0x0000ffff9a9a7812 */ /* 0x000fe400078ec0ff */
[----:B------:R-:W-:Y:S02]  /*9320*/  LOP3.LUT R193, R193, 0xffff, RZ, 0xc0, !PT ;  /* 0x0000ffffc1c17812 */ /* 0x000fe400078ec0ff */
[----:B------:R-:W-:Y:S02]  /*9330*/  PRMT R248, R250, 0x3340, R248 ;  /* 0x00003340faf87816 */ /* 0x000fe400000000f8 */
[----:B------:R-:W-:Y:S02]  /*9340*/  PRMT R240, R242, 0x3340, R240 ;  /* 0x00003340f2f07816 */ /* 0x000fe400000000f0 */
[----:B------:R-:W-:Y:S02]  /*9350*/  LOP3.LUT R237, R237, 0xffff, RZ, 0xc0, !PT ;  /* 0x0000ffffeded7812 */ /* 0x000fe400078ec0ff */
[----:B------:R-:W-:-:S02]  /*9360*/  PRMT R182, R182, 0x3340, R157 ;  /* 0x00003340b6b67816 */ /* 0x000fc4000000009d */
[----:B------:R-:W-:Y:S02]  /*9370*/  PRMT R193, R154, 0x3340, R193 ;  /* 0x000033409ac17816 */ /* 0x000fe400000000c1 */
[----:B------:R-:W-:Y:S02]  /*9380*/  PRMT R156, R223, 0x5410, R225 ;  /* 0x00005410df9c7816 */ /* 0x000fe400000000e1 */
[----:B------:R-:W-:Y:S02]  /*9390*/  PRMT R157, R187, 0x5410, R171 ;  /* 0x00005410bb9d7816 */ /* 0x000fe400000000ab */
[----:B------:R-:W-:Y:S02]  /*93a0*/  PRMT R158, R170, 0x5410, R158 ;  /* 0x00005410aa9e7816 */ /* 0x000fe4000000009e */
[----:B------:R-:W-:Y:S02]  /*93b0*/  PRMT R159, R245, 0x5410, R241 ;  /* 0x00005410f59f7816 */ /* 0x000fe400000000f1 */
[----:B------:R-:W-:-:S02]  /*93c0*/  PRMT R237, R239, 0x3340, R237 ;  /* 0x00003340efed7816 */ /* 0x000fc400000000ed */
[----:B------:R-:W-:Y:S01]  /*93d0*/  PRMT R152, R224, 0x5410, R226 ;  /* 0x00005410e0987816 */ /* 0x000fe200000000e2 */
[----:B------:R-:W2:Y:S01]  /*93e0*/  LDL.LU R239, [R1+0x478] ;  /* 0x0004780001ef7983 */ /* 0x000ea20000300800 */
[----:B------:R-:W-:Y:S02]  /*93f0*/  PRMT R153, R189, 0x5410, R186 ;  /* 0x00005410bd997816 */ /* 0x000fe400000000ba */
[----:B------:R-:W-:Y:S01]  /*9400*/  PRMT R154, R252, 0x5410, R248 ;  /* 0x00005410fc9a7816 */ /* 0x000fe200000000f8 */
[----:B------:R-:W2:Y:S01]  /*9410*/  LDL.LU R242, [R1+0x470] ;  /* 0x0004700001f27983 */ /* 0x000ea20000300800 */
[----:B------:R-:W-:Y:S02]  /*9420*/  PRMT R155, R244, 0x5410, R240 ;  /* 0x00005410f49b7816 */ /* 0x000fe400000000f0 */
[----:B---3--:R-:W-:Y:S01]  /*9430*/  IADD3 R5, P3, R5, UR10, RZ ;  /* 0x0000000a05057c10 */ /* 0x008fe2000ff7e0ff */
[----:B------:R-:W3:Y:S04]  /*9440*/  LDL.LU R247, [R1+0x494] ;  /* 0x0004940001f77983 */ /* 0x000ee80000300800 */
[----:B------:R-:W-:Y:S04]  /*9450*/  STS.128 [R249+UR7], R156 ;  /* 0x0000009cf9007988 */ /* 0x000fe80008000c07 */
[----:B------:R-:W3:Y:S04]  /*9460*/  LDL.LU R243, [R1+0x468] ;  /* 0x0004680001f37983 */ /* 0x000ee80000300800 */
[----:B------:R0:W-:Y:S04]  /*9470*/  STS.128 [R249+UR7+0x4000], R152 ;  /* 0x00400098f9007988 */ /* 0x0001e80008000c07 */
[----:B------:R-:W3:Y:S04]  /*9480*/  LDL.LU R250, [R1+0x48c] ;  /* 0x00048c0001fa7983 */ /* 0x000ee80000300800 */
[----:B0-----:R-:W3:Y:S01]  /*9490*/  LDL.LU R249, [R1+0x460] ;  /* 0x0004600001f97983 */ /* 0x001ee20000300800 */
[----:B----4-:R-:W-:-:S02]  /*94a0*/  IADD3 R238, P6, R238, UR10, RZ ;  /* 0x0000000aeeee7c10 */ /* 0x010fc4000ffde0ff */
[----:B--2---:R-:W-:-:S03]  /*94b0*/  IADD3 R246, P1, R246, UR10, RZ ;  /* 0x0000000af6f67c10 */ /* 0x004fc6000ff3e0ff */
[----:B------:R-:W-:Y:S04]  /*94c0*/  STL [R1+0x498], R238 ;  /* 0x000498ee01007387 */ /* 0x000fe80000100800 */
[----:B------:R0:W-:Y:S04]  /*94d0*/  STL [R1+0x480], R5 ;  /* 0x0004800501007387 */ /* 0x0001e80000100800 */
[----:B------:R-:W-:Y:S04]  /*94e0*/  STL [R1+0x490], R246 ;  /* 0x000490f601007387 */ /* 0x000fe80000100800 */
[----:B0-----:R-:W2:Y:S01]  /*94f0*/  LDL.LU R5, [R1+0x4f0] ;  /* 0x0004f00001057983 */ /* 0x001ea20000300800 */
[----:B------:R-:W-:-:S02]  /*9500*/  IADD3 R251, P2, R251, UR10, RZ ;  /* 0x0000000afbfb7c10 */ /* 0x000fc4000ff5e0ff */
[----:B------:R-:W-:Y:S02]  /*9510*/  LOP3.LUT R206, R206, 0xffff, RZ, 0xc0, !PT ;  /* 0x0000ffffcece7812 */ /* 0x000fe400078ec0ff */
[----:B------:R-:W-:Y:S02]  /*9520*/  LOP3.LUT R204, R204, 0xffff, RZ, 0xc0, !PT ;  /* 0x0000ffffcccc7812 */ /* 0x000fe400078ec0ff */
[----:B------:R-:W-:Y:S02]  /*9530*/  LOP3.LUT R205, R205, 0xffff, RZ, 0xc0, !PT ;  /* 0x0000ffffcdcd7812 */ /* 0x000fe400078ec0ff */
[----:B------:R-:W-:Y:S01]  /*9540*/  LOP3.LUT R203, R203, 0xffff, RZ, 0xc0, !PT ;  /* 0x0000ffffcbcb7812 */ /* 0x000fe200078ec0ff */
[----:B------:R0:W-:Y:S01]  /*9550*/  STL [R1+0x488], R251 ;  /* 0x000488fb01007387 */ /* 0x0001e20000100800 */
[----:B------:R-:W-:Y:S02]  /*9560*/  IADD3 R9, P4, R9, UR10, RZ ;  /* 0x0000000a09097c10 */ /* 0x000fe4000ff9e0ff */
[----:B------:R-:W-:-:S02]  /*9570*/  LOP3.LUT R235, R235, 0xffff, RZ, 0xc0, !PT ;  /* 0x0000ffffebeb7812 */ /* 0x000fc400078ec0ff */
[----:B------:R-:W-:Y:S02]  /*9580*/  LOP3.LUT R233, R233, 0xffff, RZ, 0xc0, !PT ;  /* 0x0000ffffe9e97812 */ /* 0x000fe400078ec0ff */
[----:B------:R-:W-:Y:S02]  /*9590*/  LOP3.LUT R231, R231, 0xffff, RZ, 0xc0, !PT ;  /* 0x0000ffffe7e77812 */ /* 0x000fe400078ec0ff */
[----:B------:R-:W-:Y:S01]  /*95a0*/  LOP3.LUT R229, R229, 0xffff, RZ, 0xc0, !PT ;  /* 0x0000ffffe5e57812 */ /* 0x000fe200078ec0ff */
[----:B0-----:R-:W4:Y:S01]  /*95b0*/  LDL.LU R251, [R1+0x484] ;  /* 0x0004840001fb7983 */ /* 0x001f220000300800 */
        /* <DEDUP_REMOVED lines=9> */
[----:B------:R-:W-:Y:S02]  /*9650*/  PRMT R204, R204, 0x3340, R206 ;  /* 0x00003340cccc7816 */ /* 0x000fe400000000ce */
[----:B------:R-:W-:Y:S01]  /*9660*/  LOP3.LUT R195, R195, 0xffff, RZ, 0xc0, !PT ;  /* 0x0000ffffc3c37812 */ /* 0x000fe200078ec0ff */
[----:B------:R-:W4:Y:S01]  /*9670*/  LDL.LU R206, [R1+0x458] ;  /* 0x0004580001ce7983 */ /* 0x000f220000300800 */
[----:B------:R-:W-:Y:S02]  /*9680*/  LOP3.LUT R197, R197, 0xffff, RZ, 0xc0, !PT ;  /* 0x0000ffffc5c57812 */ /* 0x000fe400078ec0ff */
[----:B------:R-:W-:Y:S02]  /*9690*/  LOP3.LUT R201, R201, 0xffff, RZ, 0xc0, !PT ;  /* 0x0000ffffc9c97812 */ /* 0x000fe400078ec0ff */
[----:B------:R-:W-:Y:S02]  /*96a0*/  PRMT R203, R203, 0x3340, R205 ;  /* 0x00003340cbcb7816 */ /* 0x000fe400000000cd */
[----:B------:R-:W-:Y:S01]  /*96b0*/  LOP3.LUT R207, R207, 0xffff, RZ, 0xc0, !PT ;  /* 0x0000ffffcfcf7812 */ /* 0x000fe200078ec0ff */
[----:B------:R-:W4:Y:S01]  /*96c0*/  LDL.LU R205, [R1+0x47c] ;  /* 0x00047c0001cd7983 */ /* 0x000f220000300800 */
[----:B------:R-:W-:-:S02]  /*96d0*/  LOP3.LUT R209, R209, 0xffff, RZ, 0xc0, !PT ;  /* 0x0000ffffd1d17812 */ /* 0x000fc400078ec0ff */
[----:B------:R-:W-:Y:S01]  /*96e0*/  LOP3.LUT R211, R211, 0xffff, RZ, 0xc0, !PT ;  /* 0x0000ffffd3d37812 */ /* 0x000fe200078ec0ff */
[----:B------:R-:W4:Y:S01]  /*96f0*/  LDL.LU R246, [R1+0x450] ;  /* 0x0004500001f67983 */ /* 0x000f220000300800 */
        /* <DEDUP_REMOVED lines=13> */
[----:B------:R-:W-:Y:S02]  /*97d0*/  IADD3.X R4, R4, UR6, RZ, P4, !PT ;  /* 0x0000000604047c10 */ /* 0x000fe4000a7fe4ff */
[----:B------:R-:W-:Y:S02]  /*97e0*/  PRMT R233, R235, 0x3340, R233 ;  /* 0x00003340ebe97816 */ /* 0x000fe400000000e9 */
[----:B------:R-:W-:Y:S02]  /*97f0*/  PRMT R229, R231, 0x3340, R229 ;  /* 0x00003340e7e57816 */ /* 0x000fe400000000e5 */
[----:B------:R-:W-:-:S02]  /*9800*/  PRMT R183, R227, 0x3340, R183 ;  /* 0x00003340e3b77816 */ /* 0x000fc400000000b7 */
[----:B------:R-:W-:Y:S02]  /*9810*/  IADD3 R8, P5, R8, UR10, RZ ;  /* 0x0000000a08087c10 */ /* 0x000fe4000ffbe0ff */
[----:B------:R-:W-:Y:S02]  /*9820*/  IADD3 R239, P4, R239, UR10, RZ ;  /* 0x0000000aefef7c10 */ /* 0x000fe4000ff9e0ff */
[----:B------:R-:W-:Y:S02]  /*9830*/  PRMT R232, R234, 0x3340, R232 ;  /* 0x00003340eae87816 */ /* 0x000fe400000000e8 */
[----:B------:R-:W-:Y:S02]  /*9840*/  PRMT R228, R230, 0x3340, R228 ;  /* 0x00003340e6e47816 */ /* 0x000fe400000000e4 */
[----:B------:R-:W-:Y:S02]  /*9850*/  PRMT R200, R200, 0x3340, R202 ;  /* 0x00003340c8c87816 */ /* 0x000fe400000000ca */
[----:B------:R-:W-:Y:S01]  /*9860*/  PRMT R195, R195, 0x3340, R197 ;  /* 0x00003340c3c37816 */ /* 0x000fe200000000c5 */
[----:B------:R-:W4:Y:S01]  /*9870*/  LDL.LU R202, [R1+0x474] ;  /* 0x0004740001ca7983 */ /* 0x000f220000300800 */
[----:B------:R-:W-:-:S02]  /*9880*/  PRMT R172, R199, 0x3340, R201 ;  /* 0x00003340c7ac7816 */ /* 0x000fc400000000c9 */
[----:B------:R-:W-:Y:S01]  /*9890*/  PRMT R173, R207, 0x3340, R209 ;  /* 0x00003340cfad7816 */ /* 0x000fe200000000d1 */
[----:B------:R-:W4:Y:S01]  /*98a0*/  LDL.LU R199, [R1+0x448] ;  /* 0x0004480001c77983 */ /* 0x000f220000300800 */
[----:B------:R-:W-:Y:S02]  /*98b0*/  PRMT R211, R211, 0x3340, R213 ;  /* 0x00003340d3d37816 */ /* 0x000fe400000000d5 */
[----:B------:R-:W-:Y:S01]  /*98c0*/  PRMT R174, R215, 0x3340, R217 ;  /* 0x00003340d7ae7816 */ /* 0x000fe200000000d9 */
[----:B------:R-:W4:Y:S01]  /*98d0*/  LDL.LU R238, [R1+0x46c] ;  /* 0x00046c0001ee7983 */ /* 0x000f220000300800 */
[----:B------:R-:W-:Y:S02]  /*98e0*/  PRMT R219, R219, 0x3340, R221 ;  /* 0x00003340dbdb7816 */ /* 0x000fe400000000dd */
[----:B------:R-:W-:Y:S02]  /*98f0*/  PRMT R196, R196, 0x3340, R198 ;  /* 0x00003340c4c47816 */ /* 0x000fe400000000c6 */
[----:B------:R-:W-:-:S02]  /*9900*/  PRMT R208, R208, 0x3340, R210 ;  /* 0x00003340d0d07816 */ /* 0x000fc400000000d2 */
[----:B------:R-:W-:Y:S02]  /*9910*/  PRMT R212, R212, 0x3340, R214 ;  /* 0x00003340d4d47816 */ /* 0x000fe400000000d6 */
[----:B------:R-:W-:Y:S01]  /*9920*/  PRMT R216, R216, 0x3340, R218 ;  /* 0x00003340d8d87816 */ /* 0x000fe200000000da */
[----:B------:R0:W-:Y:S01]  /*9930*/  STL [R1+0x478], R239 ;  /* 0x000478ef01007387 */ /* 0x0001e20000100800 */
[----:B------:R-:W-:Y:S02]  /*9940*/  PRMT R156, R237, 0x5410, R233 ;  /* 0x00005410ed9c7816 */ /* 0x000fe400000000e9 */
[----:B------:R-:W-:Y:S01]  /*9950*/  PRMT R157, R229, 0x5410, R183 ;  /* 0x00005410e59d7816 */ /* 0x000fe200000000b7 */
[----:B------:R-:W4:Y:S01]  /*9960*/  LDL.LU R201, [R1+0x440] ;  /* 0x0004400001c97983 */ /* 0x000f220000300800 */
[----:B------:R-:W-:Y:S02]  /*9970*/  PRMT R158, R181, 0x5410, R23 ;  /* 0x00005410b59e7816 */ /* 0x000fe40000000017 */
[----:B------:R-:W-:-:S02]  /*9980*/  PRMT R159, R21, 0x5410, R193 ;  /* 0x00005410159f7816 */ /* 0x000fc400000000c1 */
[----:B------:R-:W-:Y:S01]  /*9990*/  PRMT R164, R236, 0x5410, R232 ;  /* 0x00005410eca47816 */ /* 0x000fe200000000e8 */
[----:B0-----:R-:W4:Y:S01]  /*99a0*/  LDL.LU R239, [R1+0x464] ;  /* 0x0004640001ef7983 */ /* 0x001f220000300800 */
[----:B------:R-:W-:Y:S02]  /*99b0*/  PRMT R165, R228, 0x5410, R184 ;  /* 0x00005410e4a57816 */ /* 0x000fe400000000b8 */
[----:B------:R-:W-:Y:S01]  /*99c0*/  PRMT R166, R182, 0x5410, R22 ;  /* 0x00005410b6a67816 */ /* 0x000fe20000000016 */
[----:B------:R-:W4:Y:S01]  /*99d0*/  LDL.LU R198, [R1+0x438] ;  /* 0x0004380001c67983 */ /* 0x000f220000300800 */
[----:B------:R-:W-:Y:S02]  /*99e0*/  PRMT R167, R11, 0x5410, R192 ;  /* 0x000054100ba77816 */ /* 0x000fe400000000c0 */
[----:B------:R-:W-:Y:S02]  /*99f0*/  PRMT R172, R195, 0x5410, R172 ;  /* 0x00005410c3ac7816 */ /* 0x000fe400000000ac */
[----:B------:R-:W-:-:S02]  /*9a00*/  PRMT R173, R203, 0x5410, R173 ;  /* 0x00005410cbad7816 */ /* 0x000fc400000000ad */
[----:B------:R-:W-:Y:S02]  /*9a10*/  PRMT R174, R211, 0x5410, R174 ;  /* 0x00005410d3ae7816 */ /* 0x000fe400000000ae */
[----:B------:R-:W-:Y:S02]  /*9a20*/  PRMT R175, R219, 0x5410, R188 ;  /* 0x00005410dbaf7816 */ /* 0x000fe400000000bc */
[----:B------:R-:W-:Y:S02]  /*9a30*/  PRMT R176, R196, 0x5410, R200 ;  /* 0x00005410c4b07816 */ /* 0x000fe400000000c8 */
[----:B------:R-:W-:Y:S02]  /*9a40*/  PRMT R177, R204, 0x5410, R208 ;  /* 0x00005410ccb17816 */ /* 0x000fe400000000d0 */
[----:B------:R-:W-:Y:S01]  /*9a50*/  PRMT R178, R212, 0x5410, R216 ;  /* 0x00005410d4b27816 */ /* 0x000fe200000000d8 */
[----:B------:R-:W-:Y:S01]  /*9a60*/  STS.128 [R194+UR7], R156 ;  /* 0x0000009cc2007988 */ /* 0x000fe20008000c07 */
[----:B---3--:R-:W-:-:S03]  /*9a70*/  IADD3.X R247, R247, UR6, RZ, P6, !PT ;  /* 0x00000006f7f77c10 */ /* 0x008fc6000b7fe4ff */
[----:B------:R-:W3:Y:S04]  /*9a80*/  LDL.LU R197, [R1+0x45c] ;  /* 0x00045c0001c57983 */ /* 0x000ee80000300800 */
[----:B------:R-:W-:Y:S04]  /*9a90*/  STS.128 [R194+UR7+0x4000], R164 ;  /* 0x004000a4c2007988 */ /* 0x000fe80008000c07 */
[----:B------:R-:W-:Y:S01]  /*9aa0*/  STS.128 [R180+UR7], R172 ;  /* 0x000000acb4007988 */ /* 0x000fe20008000c07 */
[----:B------:R-:W-:-:S03]  /*9ab0*/  IADD3 R243, P6, R243, UR10, RZ ;  /* 0x0000000af3f37c10 */ /* 0x000fc6000ffde0ff */
[----:B------:R-:W-:Y:S01]  /*9ac0*/  STS.128 [R180+UR7+0x4000], R176 ;  /* 0x004000b0b4007988 */ /* 0x000fe20008000c07 */
[----:B------:R-:W-:Y:S02]  /*9ad0*/  IADD3.X R250, R250, UR6, RZ, P1, !PT ;  /* 0x00000006fafa7c10 */ /* 0x000fe40008ffe4ff */
[----:B------:R-:W-:Y:S02]  /*9ae0*/  IADD3 R249, P1, R249, UR10, RZ ;  /* 0x0000000af9f97c10 */ /* 0x000fe4000ff3e0ff */
[----:B--2---:R-:W-:Y:S02]  /*9af0*/  IADD3.X R5, R5, UR6, RZ, P5, !PT ;  /* 0x0000000605057c10 */ /* 0x004fe4000affe4ff */
[----:B------:R-:W-:-:S05]  /*9b00*/  IADD3 R242, P5, R242, UR10, RZ ;  /* 0x0000000af2f27c10 */ /* 0x000fca000ffbe0ff */
[----:B------:R0:W-:Y:S04]  /*9b10*/  STL [R1+0x470], R242 ;  /* 0x000470f201007387 */ /* 0x0001e80000100800 */
[----:B0-----:R-:W2:Y:S04]  /*9b20*/  LDL.LU R242, [R1+0x430] ;  /* 0x0004300001f27983 */ /* 0x001ea80000300800 */
[----:B------:R-:W2:Y:S04]  /*9b30*/  LDL.LU R194, [R1+0x454] ;  /* 0x0004540001c27983 */ /* 0x000ea80000300800 */
[----:B------:R-:W2:Y:S04]  /*9b40*/  LDL.LU R180, [R1+0x428] ;  /* 0x0004280001b47983 */ /* 0x000ea80000300800 */
[----:B------:R-:W2:Y:S04]  /*9b50*/  LDL.LU R227, [R1+0x44c] ;  /* 0x00044c0001e37983 */ /* 0x000ea80000300800 */
[----:B------:R0:W-:Y:S04]  /*9b60*/  STL [R1+0x494], R247 ;  /* 0x000494f701007387 */ /* 0x0001e80000100800 */
[----:B0-----:R-:W2:Y:S04]  /*9b70*/  LDL.LU R247, [R1+0x420] ;  /* 0x0004200001f77983 */ /* 0x001ea80000300800 */
[----:B------:R0:W-:Y:S04]  /*9b80*/  STL [R1+0x468], R243 ;  /* 0x000468f301007387 */ /* 0x0001e80000100800 */
[----:B0-----:R-:W2:Y:S04]  /*9b90*/  LDL.LU R243, [R1+0x444] ;  /* 0x0004440001f37983 */ /* 0x001ea80000300800 */
[----:B------:R-:W2:Y:S04]  /*9ba0*/  LDL.LU R230, [R1+0x418] ;  /* 0x0004180001e67983 */ /* 0x000ea80000300800 */
[----:B------:R0:W-:Y:S04]  /*9bb0*/  STL [R1+0x48c], R250 ;  /* 0x00048cfa01007387 */ /* 0x0001e80000100800 */
[----:B0-----:R-:W2:Y:S04]  /*9bc0*/  LDL.LU R250, [R1+0x43c] ;  /* 0x00043c0001fa7983 */ /* 0x001ea80000300800 */
[----:B------:R-:W2:Y:S04]  /*9bd0*/  LDL.LU R231, [R1+0x410] ;  /* 0x0004100001e77983 */ /* 0x000ea80000300800 */
[----:B------:R-:W2:Y:S04]  /*9be0*/  LDL.LU R234, [R1+0x434] ;  /* 0x0004340001ea7983 */ /* 0x000ea80000300800 */
[----:B------:R-:W2:Y:S04]  /*9bf0*/  LDL.LU R235, [R1+0x408] ;  /* 0x0004080001eb7983 */ /* 0x000ea80000300800 */
[----:B------:R0:W-:Y:S04]  /*9c00*/  STL [R1+0x460], R249 ;  /* 0x000460f901007387 */ /* 0x0001e80000100800 */
[----:B0-----:R-:W2:Y:S01]  /*9c10*/  LDL.LU R249, [R1+0x42c] ;  /* 0x00042c0001f97983 */ /* 0x001ea20000300800 */
[----:B----4-:R-:W-:-:S02]  /*9c20*/  IADD3.X R251, R251, UR6, RZ, P2, !PT ;  /* 0x00000006fbfb7c10 */ /* 0x010fc400097fe4ff */
[----:B------:R-:W-:Y:S02]  /*9c30*/  IADD3.X R205, R205, UR6, RZ, P3, !PT ;  /* 0x00000006cdcd7c10 */ /* 0x000fe40009ffe4ff */
[----:B------:R-:W-:Y:S02]  /*9c40*/  IADD3 R246, P3, R246, UR10, RZ ;  /* 0x0000000af6f67c10 */ /* 0x000fe4000ff7e0ff */
[----:B------:R-:W-:Y:S01]  /*9c50*/  IADD3 R206, P2, R206, UR10, RZ ;  /* 0x0000000acece7c10 */ /* 0x000fe2000ff5e0ff */
[----:B------:R0:W-:Y:S01]  /*9c60*/  STL [R1+0x484], R251 ;  /* 0x000484fb01007387 */ /* 0x0001e20000100800 */
[----:B------:R-:W-:Y:S02]  /*9c70*/  IADD3.X R238, R238, UR6, RZ, P5, !PT ;  /* 0x00000006eeee7c10 */ /* 0x000fe4000affe4ff */
[----:B------:R-:W-:Y:S02]  /*9c80*/  IADD3.X R202, R202, UR6, RZ, P4, !PT ;  /* 0x00000006caca7c10 */ /* 0x000fe4000a7fe4ff */
[----:B------:R-:W-:Y:S01]  /*9c90*/  IADD3 R199, P4, R199, UR10, RZ ;  /* 0x0000000ac7c77c10 */ /* 0x000fe2000ff9e0ff */
[----:B0-----:R-:W4:Y:S04]  /*9ca0*/  LDL.LU R251, [R1+0x400] ;  /* 0x0004000001fb7983 */ /* 0x001f280000300800 */
[----:B------:R0:W-:Y:S04]  /*9cb0*/  STL [R1+0x450], R246 ;  /* 0x000450f601007387 */ /* 0x0001e80000100800 */
[----:B------:R-:W-:Y:S01]  /*9cc0*/  STL [R1+0x458], R206 ;  /* 0x000458ce01007387 */ /* 0x000fe20000100800 */
[----:B------:R-:W-:-:S02]  /*9cd0*/  IADD3.X R239, R239, UR6, RZ, P6, !PT ;  /* 0x00000006efef7c10 */ /* 0x000fc4000b7fe4ff */
[----:B------:R-:W-:Y:S01]  /*9ce0*/  IADD3 R201, P5, R201, UR10, RZ ;  /* 0x0000000ac9c97c10 */ /* 0x000fe2000ffbe0ff */
[----:B0-----:R-:W4:Y:S04]  /*9cf0*/  LDL.LU R246, [R1+0x424] ;  /* 0x0004240001f67983 */ /* 0x001f280000300800 */
[----:B------:R-:W-:Y:S01]  /*9d00*/  STL [R1+0x47c], R205 ;  /* 0x00047ccd01007387 */ /* 0x000fe20000100800 */
[----:B------:R-:W-:-:S03]  /*9d10*/  IADD3 R198, P6, R198, UR10, RZ ;  /* 0x0000000ac6c67c10 */ /* 0x000fc6000ffde0ff */
[----:B------:R0:W-:Y:S04]  /*9d20*/  STL [R1+0x46c], R238 ;  /* 0x00046cee01007387 */ /* 0x0001e80000100800 */
[----:B------:R-:W-:Y:S04]  /*9d30*/  STL [R1+0x474], R202 ;  /* 0x000474ca01007387 */ /* 0x000fe80000100800 */
[----:B0-----:R-:W4:Y:S01]  /*9d40*/  LDL.LU R238, [R1+0x3f8] ;  /* 0x0003f80001ee7983 */ /* 0x001f220000300800 */
[----:B---3--:R-:W-:-:S03]  /*9d50*/  IADD3.X R197, R197, UR6, RZ, P1, !PT ;  /* 0x00000006c5c57c10 */ /* 0x008fc60008ffe4ff */
[----:B------:R-:W-:Y:S04]  /*9d60*/  STL [R1+0x448], R199 ;  /* 0x000448c701007387 */ /* 0x000fe80000100800 */
[----:B------:R0:W-:Y:S04]  /*9d70*/  STL [R1+0x464], R239 ;  /* 0x000464ef01007387 */ /* 0x0001e80000100800 */
[----:B0-----:R-:W3:Y:S04]  /*9d80*/  LDL.LU R239, [R1+0x41c] ;  /* 0x00041c0001ef7983 */ /* 0x001ee80000300800 */
[----:B------:R-:W-:Y:S01]  /*9d90*/  STL [R1+0x440], R201 ;  /* 0x000440c901007387 */ /* 0x000fe20000100800 */
[----:B--2---:R-:W-:-:S02]  /*9da0*/  IADD3 R242, P1, R242, UR10, RZ ;  /* 0x0000000af2f27c10 */ /* 0x004fc4000ff3e0ff */
[----:B------:R-:W-:-:S03]  /*9db0*/  IADD3.X R194, R194, UR6, RZ, P2, !PT ;  /* 0x00000006c2c27c10 */ /* 0x000fc600097fe4ff */
[----:B------:R0:W-:Y:S01]  /*9dc0*/  STL [R1+0x430], R242 ;  /* 0x000430f201007387 */ /* 0x0001e20000100800 */
[----:B------:R-:W-:-:S03]  /*9dd0*/  IADD3 R180, P2, R180, UR10, RZ ;  /* 0x0000000ab4b47c10 */ /* 0x000fc6000ff5e0ff */
[----:B------:R-:W-:Y:S01]  /*9de0*/  STL [R1+0x438], R198 ;  /* 0x000438c601007387 */ /* 0x000fe20000100800 */
[----:B------:R-:W-:-:S03]  /*9df0*/  IADD3.X R227, R227, UR6, RZ, P3, !PT ;  /* 0x00000006e3e37c10 */ /* 0x000fc60009ffe4ff */
[----:B0-----:R-:W2:Y:S04]  /*9e00*/  LDL.LU R242, [R1+0x3f0] ;  /* 0x0003f00001f27983 */ /* 0x001ea80000300800 */
[----:B------:R-:W-:Y:S01]  /*9e10*/  STL [R1+0x45c], R197 ;  /* 0x00045cc501007387 */ /* 0x000fe20000100800 */
[----:B------:R-:W-:-:S03]  /*9e20*/  IADD3 R247, P3, R247, UR10, RZ ;  /* 0x0000000af7f77c10 */ /* 0x000fc6000ff7e0ff */
[----:B------:R-:W-:Y:S04]  /*9e30*/  STL [R1+0x454], R194 ;  /* 0x000454c201007387 */ /* 0x000fe80000100800 */
[----:B------:R0:W-:Y:S04]  /*9e40*/  STL [R1+0x420], R247 ;  /* 0x000420f701007387 */ /* 0x0001e80000100800 */
[----:B------:R-:W-:Y:S01]  /*9e50*/  STL [R1+0x428], R180 ;  /* 0x000428b401007387 */ /* 0x000fe20000100800 */
[----:B------:R-:W-:-:S03]  /*9e60*/  IADD3.X R243, R243, UR6, RZ, P4, !PT ;  /* 0x00000006f3f37c10 */ /* 0x000fc6000a7fe4ff */
[----:B0-----:R-:W2:Y:S04]  /*9e70*/  LDL.LU R247, [R1+0x414] ;  /* 0x0004140001f77983 */ /* 0x001ea80000300800 */
[----:B------:R-:W-:Y:S01]  /*9e80*/  STL [R1+0x44c], R227 ;  /* 0x00044ce301007387 */ /* 0x000fe20000100800 */
[----:B------:R-:W-:-:S03]  /*9e90*/  IADD3 R230, P4, R230, UR10, RZ ;  /* 0x0000000ae6e67c10 */ /* 0x000fc6000ff9e0ff */
[----:B------:R0:W-:Y:S01]  /*9ea0*/  STL [R1+0x444], R243 ;  /* 0x000444f301007387 */ /* 0x0001e20000100800 */
[----:B------:R-:W-:-:S03]  /*9eb0*/  IADD3.X R250, R250, UR6, RZ, P5, !PT ;  /* 0x00000006fafa7c10 */ /* 0x000fc6000affe4ff */
[----:B0-----:R-:W2:Y:S01]  /*9ec0*/  LDL.LU R243, [R1+0x3e8] ;  /* 0x0003e80001f37983 */ /* 0x001ea20000300800 */
[----:B------:R-:W-:-:S03]  /*9ed0*/  IADD3 R231, P5, R231, UR10, RZ ;  /* 0x0000000ae7e77c10 */ /* 0x000fc6000ffbe0ff */
[----:B------:R0:W-:Y:S01]  /*9ee0*/  STL [R1+0x43c], R250 ;  /* 0x00043cfa01007387 */ /* 0x0001e20000100800 */
[----:B------:R-:W-:-:S03]  /*9ef0*/  IADD3.X R234, R234, UR6, RZ, P6, !PT ;  /* 0x00000006eaea7c10 */ /* 0x000fc6000b7fe4ff */
[----:B0-----:R-:W2:Y:S04]  /*9f00*/  LDL.LU R250, [R1+0x40c] ;  /* 0x00040c0001fa7983 */ /* 0x001ea80000300800 */
[----:B------:R-:W-:Y:S01]  /*9f10*/  STL [R1+0x418], R230 ;  /* 0x000418e601007387 */ /* 0x000fe20000100800 */
[----:B------:R-:W-:-:S03]  /*9f20*/  IADD3.X R249, R249, UR6, RZ, P1, !PT ;  /* 0x00000006f9f97c10 */ /* 0x000fc60008ffe4ff */
[----:B------:R-:W-:Y:S04]  /*9f30*/  STL [R1+0x410], R231 ;  /* 0x000410e701007387 */ /* 0x000fe80000100800 */
[----:B------:R0:W-:Y:S04]  /*9f40*/  STL [R1+0x42c], R249 ;  /* 0x00042cf901007387 */ /* 0x0001e80000100800 */
[----:B------:R-:W-:Y:S04]  /*9f50*/  STL [R1+0x434], R234 ;  /* 0x000434ea01007387 */ /* 0x000fe80000100800 */
[----:B0-----:R-:W2:Y:S01]  /*9f60*/  LDL.LU R249, [R1+0x3e0] ;  /* 0x0003e00001f97983 */ /* 0x001ea20000300800 */
[----:B------:R-:W-:-:S02]  /*9f70*/  IADD3 R235, P6, R235, UR10, RZ ;  /* 0x0000000aebeb7c10 */ /* 0x000fc4000ffde0ff */
[----:B----4-:R-:W-:-:S03]  /*9f80*/  IADD3 R251, P1, R251, UR10, RZ ;  /* 0x0000000afbfb7c10 */ /* 0x010fc6000ff3e0ff */
[----:B------:R-:W-:Y:S04]  /*9f90*/  STL [R1+0x408], R235 ;  /* 0x000408eb01007387 */ /* 0x000fe80000100800 */
[----:B------:R-:W4:Y:S04]  /*9fa0*/  LDL.LU R206, [R1+0x404] ;  /* 0x0004040001ce7983 */ /* 0x000f280000300800 */
[----:B------:R-:W4:Y:S01]  /*9fb0*/  LDL.LU R205, [R1+0x3d8] ;  /* 0x0003d80001cd7983 */ /* 0x000f220000300800 */
[----:B------:R-:W-:-:S03]  /*9fc0*/  IADD3.X R246, R246, UR6, RZ, P2, !PT ;  /* 0x00000006f6f67c10 */ /* 0x000fc600097fe4ff */
[----:B------:R0:W-:Y:S04]  /*9fd0*/  STL [R1+0x400], R251 ;  /* 0x000400fb01007387 */ /* 0x0001e80000100800 */
[----:B0-----:R-:W4:Y:S04]  /*9fe0*/  LDL.LU R251, [R1+0x3fc] ;  /* 0x0003fc0001fb7983 */ /* 0x001f280000300800 */
[----:B------:R-:W4:Y:S01]  /*9ff0*/  LDL.LU R202, [R1+0x3d0] ;  /* 0x0003d00001ca7983 */ /* 0x000f220000300800 */
[----:B------:R-:W-:-:S03]  /*a000*/  IADD3 R238, P2, R238, UR10, RZ ;  /* 0x0000000aeeee7c10 */ /* 0x000fc6000ff5e0ff */
[----:B------:R-:W4:Y:S04]  /*a010*/  LDL.LU R199, [R1+0x3f4] ;  /* 0x0003f40001c77983 */ /* 0x000f280000300800 */
[----:B------:R0:W-:Y:S04]  /*a020*/  STL [R1+0x424], R246 ;  /* 0x000424f601007387 */ /* 0x0001e80000100800 */
[----:B0-----:R-:W4:Y:S01]  /*a030*/  LDL.LU R246, [R1+0x3c8] ;  /* 0x0003c80001f67983 */ /* 0x001f220000300800 */
[----:B---3--:R-:W-:-:S03]  /*a040*/  IADD3.X R239, R239, UR6, RZ, P3, !PT ;  /* 0x00000006efef7c10 */ /* 0x008fc60009ffe4ff */
[----:B------:R-:W3:Y:S04]  /*a050*/  LDL.LU R201, [R1+0x3ec] ;  /* 0x0003ec0001c97983 */ /* 0x000ee80000300800 */
[----:B------:R-:W3:Y:S04]  /*a060*/  LDL.LU R198, [R1+0x3c0] ;  /* 0x0003c00001c67983 */ /* 0x000ee80000300800 */
[----:B------:R-:W-:Y:S04]  /*a070*/  STL [R1+0x3f8], R238 ;  /* 0x0003f8ee01007387 */ /* 0x000fe80000100800 */
[----:B------:R-:W3:Y:S04]  /*a080*/  LDL.LU R197, [R1+0x3e4] ;  /* 0x0003e40001c57983 */ /* 0x000ee80000300800 */
[----:B------:R-:W3:Y:S04]  /*a090*/  LDL.LU R194, [R1+0x3b8] ;  /* 0x0003b80001c27983 */ /* 0x000ee80000300800 */
[----:B------:R-:W3:Y:S04]  /*a0a0*/  LDL.LU R180, [R1+0x3dc] ;  /* 0x0003dc0001b47983 */ /* 0x000ee80000300800 */
[----:B------:R-:W-:Y:S04]  /*a0b0*/  STL [R1+0x41c], R239 ;  /* 0x00041cef01007387 */ /* 0x000fe80000100800 */
[----:B------:R-:W3:Y:S04]  /*a0c0*/  LDL.LU R227, [R1+0x3b0] ;  /* 0x0003b00001e37983 */ /* 0x000ee80000300800 */
[----:B------:R-:W3:Y:S04]  /*a0d0*/  LDL.LU R230, [R1+0x3d4] ;  /* 0x0003d40001e67983 */ /* 0x000ee80000300800 */
[----:B------:R-:W3:Y:S01]  /*a0e0*/  LDL.LU R231, [R1+0x3a8] ;  /* 0x0003a80001e77983 */ /* 0x000ee20000300800 */
[----:B--2---:R-:W-:-:S05]  /*a0f0*/  IADD3 R242, P3, R242, UR10, RZ ;  /* 0x0000000af2f27c10 */ /* 0x004fca000ff7e0ff */
[----:B------:R-:W-:Y:S04]  /*a100*/  STL [R1+0x3f0], R242 ;  /* 0x0003f0f201007387 */ /* 0x000fe80000100800 */
[----:B------:R-:W2:Y:S01]  /*a110*/  LDL.LU R234, [R1+0x3cc] ;  /* 0x0003cc0001ea7983 */ /* 0x000ea20000300800 */
[----:B------:R-:W-:-:S05]  /*a120*/  IADD3.X R247, R247, UR6, RZ, P4, !PT ;  /* 0x00000006f7f77c10 */ /* 0x000fca000a7fe4ff */
[----:B------:R0:W-:Y:S04]  /*a130*/  STL [R1+0x414], R247 ;  /* 0x000414f701007387 */ /* 0x0001e80000100800 */
[----:B0-----:R-:W2:Y:S01]  /*a140*/  LDL.LU R247, [R1+0x3a0] ;  /* 0x0003a00001f77983 */ /* 0x001ea20000300800 */
[----:B------:R-:W-:-:S03]  /*a150*/  IADD3 R243, P4, R243, UR10, RZ ;  /* 0x0000000af3f37c10 */ /* 0x000fc6000ff9e0ff */
[----:B------:R-:W2:Y:S04]  /*a160*/  LDL.LU R235, [R1+0x3c4] ;  /* 0x0003c40001eb7983 */ /* 0x000ea80000300800 */
[----:B------:R-:W2:Y:S04]  /*a170*/  LDL.LU R238, [R1+0x398] ;  /* 0x0003980001ee7983 */ /* 0x000ea80000300800 */
[----:B------:R0:W-:Y:S04]  /*a180*/  STL [R1+0x3e8], R243 ;  /* 0x0003e8f301007387 */ /* 0x0001e80000100800 */
[----:B------:R-:W2:Y:S01]  /*a190*/  LDL.LU R239, [R1+0x3bc] ;  /* 0x0003bc0001ef7983 */ /* 0x000ea20000300800 */
[----:B------:R-:W-:-:S03]  /*a1a0*/  IADD3.X R250, R250, UR6, RZ, P5, !PT ;  /* 0x00000006fafa7c10 */ /* 0x000fc6000affe4ff */
[----:B------:R-:W2:Y:S04]  /*a1b0*/  LDL.LU R242, [R1+0x390] ;  /* 0x0003900001f27983 */ /* 0x000ea80000300800 */
[----:B0-----:R-:W2:Y:S04]  /*a1c0*/  LDL.LU R243, [R1+0x3b4] ;  /* 0x0003b40001f37983 */ /* 0x001ea80000300800 */
[----:B------:R0:W-:Y:S04]  /*a1d0*/  STL [R1+0x40c], R250 ;  /* 0x00040cfa01007387 */ /* 0x0001e80000100800 */
[----:B0-----:R-:W2:Y:S01]  /*a1e0*/  LDL.LU R250, [R1+0x388] ;  /* 0x0003880001fa7983 */ /* 0x001ea20000300800 */
[----:B------:R-:W-:-:S05]  /*a1f0*/  IADD3 R249, P5, R249, UR10, RZ ;  /* 0x0000000af9f97c10 */ /* 0x000fca000ffbe0ff */
[----:B------:R0:W-:Y:S04]  /*a200*/  STL [R1+0x3e0], R249 ;  /* 0x0003e0f901007387 */ /* 0x0001e80000100800 */
[----:B0-----:R-:W2:Y:S01]  /*a210*/  LDL.LU R249, [R1+0x3ac] ;  /* 0x0003ac0001f97983 */ /* 0x001ea20000300800 */
[----:B----4-:R-:W-:Y:S02]  /*a220*/  IADD3.X R206, R206, UR6, RZ, P6, !PT ;  /* 0x00000006cece7c10 */ /* 0x010fe4000b7fe4ff */
[----:B------:R-:W-:Y:S02]  /*a230*/  IADD3 R205, P6, R205, UR10, RZ ;  /* 0x0000000acdcd7c10 */ /* 0x000fe4000ffde0ff */
[----:B------:R-:W-:Y:S02]  /*a240*/  IADD3.X R251, R251, UR6, RZ, P1, !PT ;  /* 0x00000006fbfb7c10 */ /* 0x000fe40008ffe4ff */
[----:B------:R-:W-:-:S03]  /*a250*/  IADD3 R202, P1, R202, UR10, RZ ;  /* 0x0000000acaca7c10 */ /* 0x000fc6000ff3e0ff */
[----:B------:R0:W-:Y:S01]  /*a260*/  STL [R1+0x3fc], R251 ;  /* 0x0003fcfb01007387 */ /* 0x0001e20000100800 */
[----:B------:R-:W-:-:S03]  /*a270*/  IADD3.X R199, R199, UR6, RZ, P2, !PT ;  /* 0x00000006c7c77c10 */ /* 0x000fc600097fe4ff */
[----:B------:R-:W-:Y:S04]  /*a280*/  STL [R1+0x404], R206 ;  /* 0x000404ce01007387 */ /* 0x000fe80000100800 */
[----:B0-----:R-:W4:Y:S01]  /*a290*/  LDL.LU R251, [R1+0x380] ;  /* 0x0003800001fb7983 */ /* 0x001f220000300800 */
[----:B------:R-:W-:-:S03]  /*a2a0*/  IADD3 R246, P2, R246, UR10, RZ ;  /* 0x0000000af6f67c10 */ /* 0x000fc6000ff5e0ff */
[----:B------:R-:W-:Y:S01]  /*a2b0*/  STL [R1+0x3d8], R205 ;  /* 0x0003d8cd01007387 */ /* 0x000fe20000100800 */
[----:B---3--:R-:W-:-:S03]  /*a2c0*/  IADD3.X R201, R201, UR6, RZ, P3, !PT ;  /* 0x00000006c9c97c10 */ /* 0x008fc60009ffe4ff */
[----:B------:R0:W-:Y:S01]  /*a2d0*/  STL [R1+0x3c8], R246 ;  /* 0x0003c8f601007387 */ /* 0x0001e20000100800 */
[----:B------:R-:W-:-:S03]  /*a2e0*/  IADD3 R198, P3, R198, UR10, RZ ;  /* 0x0000000ac6c67c10 */ /* 0x000fc6000ff7e0ff */
[----:B------:R-:W-:Y:S04]  /*a2f0*/  STL [R1+0x3d0], R202 ;  /* 0x0003d0ca01007387 */ /* 0x000fe80000100800 */
[----:B0-----:R-:W3:Y:S01]  /*a300*/  LDL.LU R246, [R1+0x3a4] ;  /* 0x0003a40001f67983 */ /* 0x001ee20000300800 */
[----:B------:R-:W-:-:S03]  /*a310*/  IADD3.X R197, R197, UR6, RZ, P4, !PT ;  /* 0x00000006c5c57c10 */ /* 0x000fc6000a7fe4ff */
[----:B------:R-:W-:Y:S01]  /*a320*/  STL [R1+0x3f4], R199 ;  /* 0x0003f4c701007387 */ /* 0x000fe20000100800 */
[----:B------:R-:W-:-:S03]  /*a330*/  IADD3 R194, P4, R194, UR10, RZ ;  /* 0x0000000ac2c27c10 */ /* 0x000fc6000ff9e0ff */
[----:B------:R-:W-:Y:S01]  /*a340*/  STL [R1+0x3ec], R201 ;  /* 0x0003ecc901007387 */ /* 0x000fe20000100800 */
[----:B------:R-:W-:-:S03]  /*a350*/  IADD3.X R180, R180, UR6, RZ, P5, !PT ;  /* 0x00000006b4b47c10 */ /* 0x000fc6000affe4ff */
[----:B------:R-:W-:Y:S01]  /*a360*/  STL [R1+0x3c0], R198 ;  /* 0x0003c0c601007387 */ /* 0x000fe20000100800 */
[----:B------:R-:W-:-:S03]  /*a370*/  IADD3 R227, P5, R227, UR10, RZ ;  /* 0x0000000ae3e37c10 */ /* 0x000fc6000ffbe0ff */
[----:B------:R-:W-:Y:S01]  /*a380*/  STL [R1+0x3e4], R197 ;  /* 0x0003e4c501007387 */ /* 0x000fe20000100800 */
[----:B------:R-:W-:-:S03]  /*a390*/  IADD3.X R230, R230, UR6, RZ, P6, !PT ;  /* 0x00000006e6e67c10 */ /* 0x000fc6000b7fe4ff */
[----:B------:R-:W-:Y:S01]  /*a3a0*/  STL [R1+0x3b8], R194 ;  /* 0x0003b8c201007387 */ /* 0x000fe20000100800 */
[----:B------:R-:W-:-:S03]  /*a3b0*/  IADD3 R231, P6, R231, UR10, RZ ;  /* 0x0000000ae7e77c10 */ /* 0x000fc6000ffde0ff */
[----:B------:R-:W-:Y:S04]  /*a3c0*/  STL [R1+0x3dc], R180 ;  /* 0x0003dcb401007387 */ /* 0x000fe80000100800 */
[----:B------:R-:W-:Y:S04]  /*a3d0*/  STL [R1+0x3b0], R227 ;  /* 0x0003b0e301007387 */ /* 0x000fe80000100800 */
[----:B------:R-:W-:Y:S04]  /*a3e0*/  STL [R1+0x3d4], R230 ;  /* 0x0003d4e601007387 */ /* 0x000fe80000100800 */
[----:B------:R-:W-:Y:S01]  /*a3f0*/  STL [R1+0x3a8], R231 ;  /* 0x0003a8e701007387 */ /* 0x000fe20000100800 */
[----:B--2---:R-:W-:-:S02]  /*a400*/  IADD3.X R234, R234, UR6, RZ, P1, !PT ;  /* 0x00000006eaea7c10 */ /* 0x004fc40008ffe4ff */
[----:B------:R-:W-:Y:S02]  /*a410*/  IADD3 R247, P1, R247, UR10, RZ ;  /* 0x0000000af7f77c10 */ /* 0x000fe4000ff3e0ff */
[----:B------:R-:W-:-:S03]  /*a420*/  IADD3.X R235, R235, UR6, RZ, P2, !PT ;  /* 0x00000006ebeb7c10 */ /* 0x000fc600097fe4ff */
[----:B------:R0:W-:Y:S01]  /*a430*/  STL [R1+0x3a0], R247 ;  /* 0x0003a0f701007387 */ /* 0x0001e20000100800 */
[----:B------:R-:W-:-:S03]  /*a440*/  IADD3 R238, P2, R238, UR10, RZ ;  /* 0x0000000aeeee7c10 */ /* 0x000fc6000ff5e0ff */
[----:B------:R-:W-:Y:S04]  /*a450*/  STL [R1+0x3cc], R234 ;  /* 0x0003ccea01007387 */ /* 0x000fe80000100800 */
[----:B0-----:R-:W2:Y:S01]  /*a460*/  LDL.LU R247, [R1+0x378] ;  /* 0x0003780001f77983 */ /* 0x001ea20000300800 */
[----:B------:R-:W-:-:S03]  /*a470*/  IADD3.X R239, R239, UR6, RZ, P3, !PT ;  /* 0x00000006efef7c10 */ /* 0x000fc60009ffe4ff */
[----:B------:R-:W-:Y:S01]  /*a480*/  STL [R1+0x3c4], R235 ;  /* 0x0003c4eb01007387 */ /* 0x000fe20000100800 */
[----:B------:R-:W-:Y:S02]  /*a490*/  IADD3 R242, P3, R242, UR10, RZ ;  /* 0x0000000af2f27c10 */ /* 0x000fe4000ff7e0ff */
[----:B------:R-:W-:Y:S01]  /*a4a0*/  IADD3.X R243, R243, UR6, RZ, P4, !PT ;  /* 0x00000006f3f37c10 */ /* 0x000fe2000a7fe4ff */
[----:B------:R-:W-:Y:S04]  /*a4b0*/  STL [R1+0x398], R238 ;  /* 0x000398ee01007387 */ /* 0x000fe80000100800 */
[----:B------:R-:W-:Y:S01]  /*a4c0*/  STL [R1+0x3bc], R239 ;  /* 0x0003bcef01007387 */ /* 0x000fe20000100800 */
[----:B------:R-:W-:-:S05]  /*a4d0*/  IADD3 R250, P4, R250, UR10, RZ ;  /* 0x0000000afafa7c10 */ /* 0x000fca000ff9e0ff */
[----:B------:R0:W-:Y:S04]  /*a4e0*/  STL [R1+0x388], R250 ;  /* 0x000388fa01007387 */ /* 0x0001e80000100800 */
[----:B------:R-:W-:Y:S04]  /*a4f0*/  STL [R1+0x390], R242 ;  /* 0x000390f201007387 */ /* 0x000fe80000100800 */
[----:B0-----:R-:W2:Y:S01]  /*a500*/  LDL.LU R250, [R1+0x39c] ;  /* 0x00039c0001fa7983 */ /* 0x001ea20000300800 */
[----:B------:R-:W-:-:S03]  /*a510*/  IADD3.X R249, R249, UR6, RZ, P5, !PT ;  /* 0x00000006f9f97c10 */ /* 0x000fc6000affe4ff */
[----:B------:R-:W-:Y:S04]  /*a520*/  STL [R1+0x3b4], R243 ;  /* 0x0003b4f301007387 */ /* 0x000fe80000100800 */
[----:B------:R-:W2:Y:S04]  /*a530*/  LDL.LU R213, [R1+0x370] ;  /* 0x0003700001d57983 */ /* 0x000ea80000300800 */
[----:B------:R-:W2:Y:S04]  /*a540*/  LDL.LU R210, [R1+0x394] ;  /* 0x0003940001d27983 */ /* 0x000ea80000300800 */
[----:B------:R0:W-:Y:S04]  /*a550*/  STL [R1+0x3ac], R249 ;  /* 0x0003acf901007387 */ /* 0x0001e80000100800 */
[----:B0-----:R-:W2:Y:S04]  /*a560*/  LDL.LU R249, [R1+0x368] ;  /* 0x0003680001f97983 */ /* 0x001ea80000300800 */
[----:B------:R-:W2:Y:S01]  /*a570*/  LDL.LU R207, [R1+0x38c] ;  /* 0x00038c0001cf7983 */ /* 0x000ea20000300800 */
[----:B----4-:R-:W-:-:S03]  /*a580*/  IADD3 R251, P5, R251, UR10, RZ ;  /* 0x0000000afbfb7c10 */ /* 0x010fc6000ffbe0ff */
[----:B------:R-:W4:Y:S04]  /*a590*/  LDL.LU R209, [R1+0x360] ;  /* 0x0003600001d17983 */ /* 0x000f280000300800 */
[----:B------:R0:W-:Y:S04]  /*a5a0*/  STL [R1+0x380], R251 ;  /* 0x000380fb01007387 */ /* 0x0001e80000100800 */
[----:B0-----:R-:W4:Y:S04]  /*a5b0*/  LDL.LU R251, [R1+0x384] ;  /* 0x0003840001fb7983 */ /* 0x001f280000300800 */
[----:B------:R-:W4:Y:S01]  /*a5c0*/  LDL.LU R206, [R1+0x358] ;  /* 0x0003580001ce7983 */ /* 0x000f220000300800 */
[----:B---3--:R-:W-:-:S03]  /*a5d0*/  IADD3.X R246, R246, UR6, RZ, P6, !PT ;  /* 0x00000006f6f67c10 */ /* 0x008fc6000b7fe4ff */
[----:B------:R-:W3:Y:S04]  /*a5e0*/  LDL.LU R205, [R1+0x37c] ;  /* 0x00037c0001cd7983 */ /* 0x000ee80000300800 */
[----:B------:R-:W3:Y:S04]  /*a5f0*/  LDL.LU R202, [R1+0x350] ;  /* 0x0003500001ca7983 */ /* 0x000ee80000300800 */
[----:B------:R0:W-:Y:S04]  /*a600*/  STL [R1+0x3a4], R246 ;  /* 0x0003a4f601007387 */ /* 0x0001e80000100800 */
[----:B------:R-:W3:Y:S04]  /*a610*/  LDL.LU R199, [R1+0x374] ;  /* 0x0003740001c77983 */ /* 0x000ee80000300800 */
        /* <DEDUP_REMOVED lines=8> */
[----:B0-----:R-:W3:Y:S04]  /*a6a0*/  LDL.LU R246, [R1+0x328] ;  /* 0x0003280001f67983 */ /* 0x001ee80000300800 */
[----:B------:R-:W3:Y:S04]  /*a6b0*/  LDL.LU R234, [R1+0x34c] ;  /* 0x00034c0001ea7983 */ /* 0x000ee80000300800 */
[----:B------:R-:W3:Y:S04]  /*a6c0*/  LDL.LU R235, [R1+0x320] ;  /* 0x0003200001eb7983 */ /* 0x000ee80000300800 */
[----:B------:R-:W3:Y:S01]  /*a6d0*/  LDL.LU R238, [R1+0x344] ;  /* 0x0003440001ee7983 */ /* 0x000ee20000300800 */
[----:B--2---:R-:W-:-:S05]  /*a6e0*/  IADD3 R247, P6, R247, UR10, RZ ;  /* 0x0000000af7f77c10 */ /* 0x004fca000ffde0ff */
[----:B------:R0:W-:Y:S04]  /*a6f0*/  STL [R1+0x378], R247 ;  /* 0x000378f701007387 */ /* 0x0001e80000100800 */
[----:B------:R-:W2:Y:S04]  /*a700*/  LDL.LU R239, [R1+0x318] ;  /* 0x0003180001ef7983 */ /* 0x000ea80000300800 */
[----:B------:R-:W2:Y:S04]  /*a710*/  LDL.LU R242, [R1+0x33c] ;  /* 0x00033c0001f27983 */ /* 0x000ea80000300800 */
[----:B------:R-:W2:Y:S04]  /*a720*/  LDL.LU R243, [R1+0x310] ;  /* 0x0003100001f37983 */ /* 0x000ea80000300800 */
[----:B0-----:R-:W2:Y:S01]  /*a730*/  LDL.LU R247, [R1+0x334] ;  /* 0x0003340001f77983 */ /* 0x001ea20000300800 */
[----:B------:R-:W-:-:S05]  /*a740*/  IADD3.X R250, R250, UR6, RZ, P1, !PT ;  /* 0x00000006fafa7c10 */ /* 0x000fca0008ffe4ff */
[----:B------:R0:W-:Y:S01]  /*a750*/  STL [R1+0x39c], R250 ;  /* 0x00039cfa01007387 */ /* 0x0001e20000100800 */
[----:B------:R-:W-:Y:S02]  /*a760*/  IADD3 R213, P1, R213, UR10, RZ ;  /* 0x0000000ad5d57c10 */ /* 0x000fe4000ff3e0ff */
[----:B------:R-:W-:Y:S01]  /*a770*/  IADD3.X R210, R210, UR6, RZ, P2, !PT ;  /* 0x00000006d2d27c10 */ /* 0x000fe200097fe4ff */
[----:B0-----:R-:W2:Y:S01]  /*a780*/  LDL.LU R250, [R1+0x308] ;  /* 0x0003080001fa7983 */ /* 0x001ea20000300800 */
[----:B------:R-:W-:-:S05]  /*a790*/  IADD3 R249, P2, R249, UR10, RZ ;  /* 0x0000000af9f97c10 */ /* 0x000fca000ff5e0ff */
[----:B------:R0:W-:Y:S04]  /*a7a0*/  STL [R1+0x368], R249 ;  /* 0x000368f901007387 */ /* 0x0001e80000100800 */
[----:B------:R-:W-:Y:S04]  /*a7b0*/  STL [R1+0x370], R213 ;  /* 0x000370d501007387 */ /* 0x000fe80000100800 */
[----:B0-----:R-:W2:Y:S01]  /*a7c0*/  LDL.LU R249, [R1+0x32c] ;  /* 0x00032c0001f97983 */ /* 0x001ea20000300800 */
[----:B------:R-:W-:Y:S02]  /*a7d0*/  IADD3.X R207, R207, UR6, RZ, P3, !PT ;  /* 0x00000006cfcf7c10 */ /* 0x000fe40009ffe4ff */
[----:B----4-:R-:W-:-:S02]  /*a7e0*/  IADD3 R209, P3, R209, UR10, RZ ;  /* 0x0000000ad1d17c10 */ /* 0x010fc4000ff7e0ff */
[----:B------:R-:W-:Y:S01]  /*a7f0*/  IADD3.X R251, R251, UR6, RZ, P4, !PT ;  /* 0x00000006fbfb7c10 */ /* 0x000fe2000a7fe4ff */
[----:B------:R-:W-:Y:S01]  /*a800*/  STL [R1+0x394], R210 ;  /* 0x000394d201007387 */ /* 0x000fe20000100800 */
[----:B------:R-:W-:-:S03]  /*a810*/  IADD3 R206, P4, R206, UR10, RZ ;  /* 0x0000000acece7c10 */ /* 0x000fc6000ff9e0ff */
[----:B------:R0:W-:Y:S01]  /*a820*/  STL [R1+0x384], R251 ;  /* 0x000384fb01007387 */ /* 0x0001e20000100800 */
[----:B---3--:R-:W-:-:S03]  /*a830*/  IADD3.X R205, R205, UR6, RZ, P5, !PT ;  /* 0x00000006cdcd7c10 */ /* 0x008fc6000affe4ff */
[----:B------:R-:W-:Y:S01]  /*a840*/  STL [R1+0x38c], R207 ;  /* 0x00038ccf01007387 */ /* 0x000fe20000100800 */
[----:B------:R-:W-:-:S03]  /*a850*/  IADD3 R202, P5, R202, UR10, RZ ;  /* 0x0000000acaca7c10 */ /* 0x000fc6000ffbe0ff */
[----:B0-----:R-:W3:Y:S04]  /*a860*/  LDL.LU R251, [R1+0x300] ;  /* 0x0003000001fb7983 */ /* 0x001ee80000300800 */
        /* <DEDUP_REMOVED lines=15> */
[----:B------:R-:W-:Y:S02]  /*a960*/  IADD3 R230, P3, R230, UR10, RZ ;  /* 0x0000000ae6e67c10 */ /* 0x000fe4000ff7e0ff */
[----:B------:R-:W-:Y:S01]  /*a970*/  IADD3.X R231, R231, UR6, RZ, P4, !PT ;  /* 0x00000006e7e77c10 */ /* 0x000fe2000a7fe4ff */
[----:B------:R-:W-:Y:S01]  /*a980*/  STL [R1+0x364], R194 ;  /* 0x000364c201007387 */ /* 0x000fe20000100800 */
[----:B------:R-:W-:-:S03]  /*a990*/  IADD3 R246, P4, R246, UR10, RZ ;  /* 0x0000000af6f67c10 */ /* 0x000fc6000ff9e0ff */
[----:B------:R-:W-:Y:S01]  /*a9a0*/  STL [R1+0x338], R180 ;  /* 0x000338b401007387 */ /* 0x000fe20000100800 */
[----:B------:R-:W-:-:S03]  /*a9b0*/  IADD3.X R234, R234, UR6, RZ, P5, !PT ;  /* 0x00000006eaea7c10 */ /* 0x000fc6000affe4ff */
[----:B------:R-:W-:Y:S01]  /*a9c0*/  STL [R1+0x35c], R227 ;  /* 0x00035ce301007387 */ /* 0x000fe20000100800 */
[----:B------:R-:W-:-:S03]  /*a9d0*/  IADD3 R235, P5, R235, UR10, RZ ;  /* 0x0000000aebeb7c10 */ /* 0x000fc6000ffbe0ff */
[----:B------:R0:W-:Y:S01]  /*a9e0*/  STL [R1+0x328], R246 ;  /* 0x000328f601007387 */ /* 0x0001e20000100800 */
[----:B------:R-:W-:-:S03]  /*a9f0*/  IADD3.X R238, R238, UR6, RZ, P6, !PT ;  /* 0x00000006eeee7c10 */ /* 0x000fc6000b7fe4ff */
[----:B------:R-:W-:Y:S04]  /*aa00*/  STL [R1+0x330], R230 ;  /* 0x000330e601007387 */ /* 0x000fe80000100800 */
[----:B0-----:R-:W4:Y:S04]  /*aa10*/  LDL.LU R246, [R1+0x324] ;  /* 0x0003240001f67983 */ /* 0x001f280000300800 */
[----:B------:R-:W-:Y:S04]  /*aa20*/  STL [R1+0x354], R231 ;  /* 0x000354e701007387 */ /* 0x000fe80000100800 */
[----:B------:R-:W-:Y:S04]  /*aa30*/  STL [R1+0x34c], R234 ;  /* 0x00034cea01007387 */ /* 0x000fe80000100800 */
[----:B------:R-:W-:Y:S04]  /*aa40*/  STL [R1+0x320], R235 ;  /* 0x000320eb01007387 */ /* 0x000fe80000100800 */
[----:B------:R-:W-:Y:S01]  /*aa50*/  STL [R1+0x344], R238 ;  /* 0x000344ee01007387 */ /* 0x000fe20000100800 */
[----:B--2---:R-:W-:-:S02]  /*aa60*/  IADD3 R239, P6, R239, UR10, RZ ;  /* 0x0000000aefef7c10 */ /* 0x004fc4000ffde0ff */
[----:B------:R-:W-:-:S03]  /*aa70*/  IADD3.X R242, R242, UR6, RZ, P1, !PT ;  /* 0x00000006f2f27c10 */ /* 0x000fc60008ffe4ff */
[----:B------:R-:W-:Y:S01]  /*aa80*/  STL [R1+0x318], R239 ;  /* 0x000318ef01007387 */ /* 0x000fe20000100800 */
[----:B------:R-:W-:Y:S02]  /*aa90*/  IADD3 R243, P1, R243, UR10, RZ ;  /* 0x0000000af3f37c10 */ /* 0x000fe4000ff3e0ff */
[----:B------:R-:W-:-:S05]  /*aaa0*/  IADD3.X R247, R247, UR6, RZ, P2, !PT ;  /* 0x00000006f7f77c10 */ /* 0x000fca00097fe4ff */
[----:B------:R0:W-:Y:S04]  /*aab0*/  STL [R1+0x334], R247 ;  /* 0x000334f701007387 */ /* 0x0001e80000100800 */
[----:B------:R-:W-:Y:S04]  /*aac0*/  STL [R1+0x33c], R242 ;  /* 0x00033cf201007387 */ /* 0x000fe80000100800 */
[----:B0-----:R-:W2:Y:S04]  /*aad0*/  LDL.LU R247, [R1+0x2f8] ;  /* 0x0002f80001f77983 */ /* 0x001ea80000300800 */
[----:B------:R-:W-:Y:S04]  /*aae0*/  STL [R1+0x310], R243 ;  /* 0x000310f301007387 */ /* 0x000fe80000100800 */
[----:B------:R-:W2:Y:S04]  /*aaf0*/  LDL.LU R213, [R1+0x31c] ;  /* 0x00031c0001d57983 */ /* 0x000ea80000300800 */
[----:B------:R-:W2:Y:S01]  /*ab00*/  LDL.LU R210, [R1+0x2f0] ;  /* 0x0002f00001d27983 */ /* 0x000ea20000300800 */
[----:B------:R-:W-:-:S05]  /*ab10*/  IADD3 R250, P2, R250, UR10, RZ ;  /* 0x0000000afafa7c10 */ /* 0x000fca000ff5e0ff */
[----:B------:R0:W-:Y:S04]  /*ab20*/  STL [R1+0x308], R250 ;  /* 0x000308fa01007387 */ /* 0x0001e80000100800 */
[----:B0-----:R-:W2:Y:S04]  /*ab30*/  LDL.LU R250, [R1+0x314] ;  /* 0x0003140001fa7983 */ /* 0x001ea80000300800 */
[----:B------:R-:W2:Y:S04]  /*ab40*/  LDL.LU R207, [R1+0x2e8] ;  /* 0x0002e80001cf7983 */ /* 0x000ea80000300800 */
[----:B------:R-:W2:Y:S01]  /*ab50*/  LDL.LU R209, [R1+0x30c] ;  /* 0x00030c0001d17983 */ /* 0x000ea20000300800 */
[----:B------:R-:W-:-:S05]  /*ab60*/  IADD3.X R249, R249, UR6, RZ, P3, !PT ;  /* 0x00000006f9f97c10 */ /* 0x000fca0009ffe4ff */
[----:B------:R0:W-:Y:S04]  /*ab70*/  STL [R1+0x32c], R249 ;  /* 0x00032cf901007387 */ /* 0x0001e80000100800 */
[----:B0-----:R-:W2:Y:S04]  /*ab80*/  LDL.LU R249, [R1+0x2e0] ;  /* 0x0002e00001f97983 */ /* 0x001ea80000300800 */
[----:B------:R-:W2:Y:S01]  /*ab90*/  LDL.LU R206, [R1+0x304] ;  /* 0x0003040001ce7983 */ /* 0x000ea20000300800 */
[----:B---3--:R-:W-:-:S03]  /*aba0*/  IADD3 R251, P3, R251, UR10, RZ ;  /* 0x0000000afbfb7c10 */ /* 0x008fc6000ff7e0ff */
        /* <DEDUP_REMOVED lines=14> */
[----:B------:R-:W3:Y:S01]  /*ac90*/  LDL.LU R235, [R1+0x2cc] ;  /* 0x0002cc0001eb7983 */ /* 0x000ee20000300800 */
[----:B----4-:R-:W-:-:S03]  /*aca0*/  IADD3.X R246, R246, UR6, RZ, P4, !PT ;  /* 0x00000006f6f67c10 */ /* 0x010fc6000a7fe4ff */
[----:B------:R-:W4:Y:S04]  /*acb0*/  LDL.LU R238, [R1+0x2a0] ;  /* 0x0002a00001ee7983 */ /* 0x000f280000300800 */
[----:B------:R0:W-:Y:S04]  /*acc0*/  STL [R1+0x324], R246 ;  /* 0x000324f601007387 */ /* 0x0001e80000100800 */
[----:B------:R-:W4:Y:S04]  /*acd0*/  LDL.LU R239, [R1+0x2c4] ;  /* 0x0002c40001ef7983 */ /* 0x000f280000300800 */
[----:B------:R-:W4:Y:S04]  /*ace0*/  LDL.LU R242, [R1+0x298] ;  /* 0x0002980001f27983 */ /* 0x000f280000300800 */
[----:B------:R-:W4:Y:S04]  /*acf0*/  LDL.LU R243, [R1+0x2bc] ;  /* 0x0002bc0001f37983 */ /* 0x000f280000300800 */
[----:B0-----:R-:W4:Y:S01]  /*ad00*/  LDL.LU R246, [R1+0x290] ;  /* 0x0002900001f67983 */ /* 0x001f220000300800 */
[----:B--2---:R-:W-:-:S05]  /*ad10*/  IADD3 R247, P4, R247, UR10, RZ ;  /* 0x0000000af7f77c10 */ /* 0x004fca000ff9e0ff */
[----:B------:R0:W-:Y:S01]  /*ad20*/  STL [R1+0x2f8], R247 ;  /* 0x0002f8f701007387 */ /* 0x0001e20000100800 */
[----:B------:R-:W-:Y:S02]  /*ad30*/  IADD3.X R213, R213, UR6, RZ, P5, !PT ;  /* 0x00000006d5d57c10 */ /* 0x000fe4000affe4ff */
[----:B------:R-:W-:Y:S01]  /*ad40*/  IADD3 R210, P5, R210, UR10, RZ ;  /* 0x0000000ad2d27c10 */ /* 0x000fe2000ffbe0ff */
[----:B0-----:R-:W2:Y:S01]  /*ad50*/  LDL.LU R247, [R1+0x2b4] ;  /* 0x0002b40001f77983 */ /* 0x001ea20000300800 */
[----:B------:R-:W-:Y:S02]  /*ad60*/  IADD3.X R250, R250, UR6, RZ, P6, !PT ;  /* 0x00000006fafa7c10 */ /* 0x000fe4000b7fe4ff */
[----:B------:R-:W-:-:S03]  /*ad70*/  IADD3 R207, P6, R207, UR10, RZ ;  /* 0x0000000acfcf7c10 */ /* 0x000fc6000ffde0ff */
[----:B------:R0:W-:Y:S01]  /*ad80*/  STL [R1+0x314], R250 ;  /* 0x000314fa01007387 */ /* 0x0001e20000100800 */
[----:B------:R-:W-:-:S03]  /*ad90*/  IADD3.X R209, R209, UR6, RZ, P1, !PT ;  /* 0x00000006d1d17c10 */ /* 0x000fc60008ffe4ff */
[----:B------:R-:W-:Y:S04]  /*ada0*/  STL [R1+0x31c], R213 ;  /* 0x00031cd501007387 */ /* 0x000fe80000100800 */
[----:B0-----:R-:W2:Y:S04]  /*adb0*/  LDL.LU R250, [R1+0x288] ;  /* 0x0002880001fa7983 */ /* 0x001ea80000300800 */
[----:B------:R-:W-:Y:S01]  /*adc0*/  STL [R1+0x2f0], R210 ;  /* 0x0002f0d201007387 */ /* 0x000fe20000100800 */
[----:B------:R-:W-:-:S05]  /*add0*/  IADD3 R249, P1, R249, UR10, RZ ;  /* 0x0000000af9f97c10 */ /* 0x000fca000ff3e0ff */
[----:B------:R0:W-:Y:S04]  /*ade0*/  STL [R1+0x2e0], R249 ;  /* 0x0002e0f901007387 */ /* 0x0001e80000100800 */
[----:B------:R-:W-:Y:S04]  /*adf0*/  STL [R1+0x2e8], R207 ;  /* 0x0002e8cf01007387 */ /* 0x000fe80000100800 */
[----:B0-----:R-:W2:Y:S01]  /*ae00*/  LDL.LU R249, [R1+0x2ac] ;  /* 0x0002ac0001f97983 */ /* 0x001ea20000300800 */
[----:B------:R-:W-:Y:S02]  /*ae10*/  IADD3.X R206, R206, UR6, RZ, P2, !PT ;  /* 0x00000006cece7c10 */ /* 0x000fe400097fe4ff */
[----:B---3--:R-:W-:-:S02]  /*ae20*/  IADD3 R205, P2, R205, UR10, RZ ;  /* 0x0000000acdcd7c10 */ /* 0x008fc4000ff5e0ff */
[----:B------:R-:W-:Y:S01]  /*ae30*/  IADD3.X R202, R202, UR6, RZ, P3, !PT ;  /* 0x00000006caca7c10 */ /* 0x000fe20009ffe4ff */
        /* <DEDUP_REMOVED lines=23> */
[----:B------:R0:W-:Y:S01]  /*afb0*/  STL [R1+0x2d4], R251 ;  /* 0x0002d4fb01007387 */ /* 0x0001e20000100800 */
[----:B----4-:R-:W-:-:S03]  /*afc0*/  IADD3 R238, P3, R238, UR10, RZ ;  /* 0x0000000aeeee7c10 */ /* 0x010fc6000ff7e0ff */
        /* <DEDUP_REMOVED lines=12> */
[----:B------:R-:W-:Y:S04]  /*b090*/  STL [R1+0x2bc], R243 ;  /* 0x0002bcf301007387 */ /* 0x000fe80000100800 */
[----:B------:R-:W4:Y:S04]  /*b0a0*/  LDL.LU R213, [R1+0x2a4] ;  /* 0x0002a40001d57983 */ /* 0x000f280000300800 */
[----:B------:R-:W-:Y:S04]  /*b0b0*/  STL [R1+0x290], R246 ;  /* 0x000290f601007387 */ /* 0x000fe80000100800 */
[----:B------:R-:W4:Y:S04]  /*b0c0*/  LDL.LU R210, [R1+0x278] ;  /* 0x0002780001d27983 */ /* 0x000f280000300800 */
[----:B------:R-:W4:Y:S01]  /*b0d0*/  LDL.LU R207, [R1+0x29c] ;  /* 0x00029c0001cf7983 */ /* 0x000f220000300800 */
[----:B--2---:R-:W-:-:S05]  /*b0e0*/  IADD3.X R247, R247, UR6, RZ, P6, !PT ;  /* 0x00000006f7f77c10 */ /* 0x004fca000b7fe4ff */
[----:B------:R-:W-:Y:S04]  /*b0f0*/  STL [R1+0x2b4], R247 ;  /* 0x0002b4f701007387 */ /* 0x000fe80000100800 */
[----:B------:R-:W2:Y:S04]  /*b100*/  LDL.LU R209, [R1+0x270] ;  /* 0x0002700001d17983 */ /* 0x000ea80000300800 */
[----:B------:R-:W2:Y:S04]  /*b110*/  LDL.LU R206, [R1+0x294] ;  /* 0x0002940001ce7983 */ /* 0x000ea80000300800 */
[----:B------:R-:W2:Y:S01]  /*b120*/  LDL.LU R205, [R1+0x268] ;  /* 0x0002680001cd7983 */ /* 0x000ea20000300800 */
[----:B------:R-:W-:-:S05]  /*b130*/  IADD3 R250, P6, R250, UR10, RZ ;  /* 0x0000000afafa7c10 */ /* 0x000fca000ffde0ff */
[----:B------:R-:W-:Y:S04]  /*b140*/  STL [R1+0x288], R250 ;  /* 0x000288fa01007387 */ /* 0x000fe80000100800 */
[----:B------:R-:W2:Y:S04]  /*b150*/  LDL.LU R202, [R1+0x28c] ;  /* 0x00028c0001ca7983 */ /* 0x000ea80000300800 */
[----:B------:R-:W2:Y:S04]  /*b160*/  LDL.LU R199, [R1+0x260] ;  /* 0x0002600001c77983 */ /* 0x000ea80000300800 */
[----:B------:R-:W2:Y:S01]  /*b170*/  LDL.LU R201, [R1+0x284] ;  /* 0x0002840001c97983 */ /* 0x000ea20000300800 */
[----:B------:R-:W-:-:S05]  /*b180*/  IADD3.X R249, R249, UR6, RZ, P1, !PT ;  /* 0x00000006f9f97c10 */ /* 0x000fca0008ffe4ff */
[----:B------:R0:W-:Y:S04]  /*b190*/  STL [R1+0x2ac], R249 ;  /* 0x0002acf901007387 */ /* 0x0001e80000100800 */
[----:B0-----:R-:W2:Y:S04]  /*b1a0*/  LDL.LU R249, [R1+0x258] ;  /* 0x0002580001f97983 */ /* 0x001ea80000300800 */
[----:B------:R-:W2:Y:S04]  /*b1b0*/  LDL.LU R198, [R1+0x27c] ;  /* 0x00027c0001c67983 */ /* 0x000ea80000300800 */
        /* <DEDUP_REMOVED lines=9> */
[----:B------:R-:W2:Y:S01]  /*b250*/  LDL.LU R238, [R1+0x254] ;  /* 0x0002540001ee7983 */ /* 0x000ea20000300800 */
[----:B---3--:R-:W-:-:S05]  /*b260*/  IADD3 R251, P1, R251, UR10, RZ ;  /* 0x0000000afbfb7c10 */ /* 0x008fca000ff3e0ff */
[----:B------:R0:W-:Y:S04]  /*b270*/  STL [R1+0x280], R251 ;  /* 0x000280fb01007387 */ /* 0x0001e80000100800 */
[----:B------:R-:W3:Y:S04]  /*b280*/  LDL.LU R239, [R1+0x228] ;  /* 0x0002280001ef7983 */ /* 0x000ee80000300800 */
[----:B------:R-:W3:Y:S04]  /*b290*/  LDL.LU R242, [R1+0x24c] ;  /* 0x00024c0001f27983 */ /* 0x000ee80000300800 */
[----:B------:R-:W3:Y:S04]  /*b2a0*/  LDL.LU R243, [R1+0x220] ;  /* 0x0002200001f37983 */ /* 0x000ee80000300800 */
[----:B------:R-:W3:Y:S04]  /*b2b0*/  LDL.LU R246, [R1+0x244] ;  /* 0x0002440001f67983 */ /* 0x000ee80000300800 */
[----:B------:R-:W3:Y:S04]  /*b2c0*/  LDL.LU R247, [R1+0x218] ;  /* 0x0002180001f77983 */ /* 0x000ee80000300800 */
[----:B0-----:R-:W3:Y:S01]  /*b2d0*/  LDL.LU R251, [R1+0x23c] ;  /* 0x00023c0001fb7983 */ /* 0x001ee20000300800 */
[----:B----4-:R-:W-:-:S02]  /*b2e0*/  IADD3.X R213, R213, UR6, RZ, P2, !PT ;  /* 0x00000006d5d57c10 */ /* 0x010fc400097fe4ff */
[----:B------:R-:W-:-:S03]  /*b2f0*/  IADD3 R210, P2, R210, UR10, RZ ;  /* 0x0000000ad2d27c10 */ /* 0x000fc6000ff5e0ff */
[----:B------:R-:W-:Y:S01]  /*b300*/  STL [R1+0x2a4], R213 ;  /* 0x0002a4d501007387 */ /* 0x000fe20000100800 */
[----:B------:R-:W-:-:S03]  /*b310*/  IADD3.X R207, R207, UR6, RZ, P3, !PT ;  /* 0x00000006cfcf7c10 */ /* 0x000fc60009ffe4ff */
[----:B------:R-:W-:Y:S04]  /*b320*/  STL [R1+0x278], R210 ;  /* 0x000278d201007387 */ /* 0x000fe80000100800 */
[----:B------:R-:W-:Y:S01]  /*b330*/  STL [R1+0x29c], R207 ;  /* 0x00029ccf01007387 */ /* 0x000fe20000100800 */
[----:B--2---:R-:W-:Y:S02]  /*b340*/  IADD3 R209, P3, R209, UR10, RZ ;  /* 0x0000000ad1d17c10 */ /* 0x004fe4000ff7e0ff */
[----:B------:R-:W-:-:S03]  /*b350*/  IADD3.X R206, R206, UR6, RZ, P4, !PT ;  /* 0x00000006cece7c10 */ /* 0x000fc6000a7fe4ff */
[----:B------:R-:W-:Y:S01]  /*b360*/  STL [R1+0x270], R209 ;  /* 0x000270d101007387 */ /* 0x000fe20000100800 */
[----:B------:R-:W-:-:S03]  /*b370*/  IADD3 R205, P4, R205, UR10, RZ ;  /* 0x0000000acdcd7c10 */ /* 0x000fc6000ff9e0ff */
[----:B------:R-:W-:Y:S04]  /*b380*/  STL [R1+0x294], R206 ;  /* 0x000294ce01007387 */ /* 0x000fe80000100800 */
[----:B------:R-:W-:Y:S01]  /*b390*/  STL [R1+0x268], R205 ;  /* 0x000268cd01007387 */ /* 0x000fe20000100800 */
[----:B------:R-:W-:Y:S02]  /*b3a0*/  IADD3.X R202, R202, UR6, RZ, P5, !PT ;  /* 0x00000006caca7c10 */ /* 0x000fe4000affe4ff */
[----:B------:R-:W-:Y:S02]  /*b3b0*/  IADD3 R199, P5, R199, UR10, RZ ;  /* 0x0000000ac7c77c10 */ /* 0x000fe4000ffbe0ff */
[----:B------:R-:W-:Y:S01]  /*b3c0*/  IADD3.X R201, R201, UR6, RZ, P6, !PT ;  /* 0x00000006c9c97c10 */ /* 0x000fe2000b7fe4ff */
[----:B------:R-:W-:Y:S01]  /*b3d0*/  STL [R1+0x28c], R202 ;  /* 0x00028cca01007387 */ /* 0x000fe20000100800 */
[----:B------:R-:W-:-:S05]  /*b3e0*/  IADD3 R249, P6, R249, UR10, RZ ;  /* 0x0000000af9f97c10 */ /* 0x000fca000ffde0ff */
[----:B------:R0:W-:Y:S04]  /*b3f0*/  STL [R1+0x258], R249 ;  /* 0x000258f901007387 */ /* 0x0001e80000100800 */
[----:B------:R-:W-:Y:S04]  /*b400*/  STL [R1+0x260], R199 ;  /* 0x000260c701007387 */ /* 0x000fe80000100800 */
[----:B0-----:R-:W2:Y:S01]  /*b410*/  LDL.LU R249, [R1+0x210] ;  /* 0x0002100001f97983 */ /* 0x001ea20000300800 */
[----:B------:R-:W-:Y:S02]  /*b420*/  IADD3.X R198, R198, UR6, RZ, P1, !PT ;  /* 0x00000006c6c67c10 */ /* 0x000fe40008ffe4ff */
[----:B------:R-:W-:-:S02]  /*b430*/  IADD3 R197, P1, R197, UR10, RZ ;  /* 0x0000000ac5c57c10 */ /* 0x000fc4000ff3e0ff */
[----:B------:R-:W-:Y:S01]  /*b440*/  IADD3.X R194, R194, UR6, RZ, P2, !PT ;  /* 0x00000006c2c27c10 */ /* 0x000fe200097fe4ff */
[----:B------:R-:W-:Y:S01]  /*b450*/  STL [R1+0x284], R201 ;  /* 0x000284c901007387 */ /* 0x000fe20000100800 */
[----:B------:R-:W-:Y:S02]  /*b460*/  IADD3 R180, P2, R180, UR10, RZ ;  /* 0x0000000ab4b47c10 */ /* 0x000fe4000ff5e0ff */
        /* <DEDUP_REMOVED lines=12> */
[----:B------:R0:W-:Y:S04]  /*b530*/  STL [R1+0x238], R250 ;  /* 0x000238fa01007387 */ /* 0x0001e80000100800 */
[----:B------:R-:W-:Y:S01]  /*b540*/  STL [R1+0x240], R230 ;  /* 0x000240e601007387 */ /* 0x000fe20000100800 */
[----:B---3--:R-:W-:-:S03]  /*b550*/  IADD3 R239, P6, R239, UR10, RZ ;  /* 0x0000000aefef7c10 */ /* 0x008fc6000ffde0ff */
[----:B0-----:R-:W3:Y:S01]  /*b560*/  LDL.LU R250, [R1+0x234] ;  /* 0x0002340001fa7983 */ /* 0x001ee20000300800 */
[----:B------:R-:W-:-:S03]  /*b570*/  IADD3.X R242, R242, UR6, RZ, P1, !PT ;  /* 0x00000006f2f27c10 */ /* 0x000fc60008ffe4ff */
[----:B------:R-:W-:Y:S01]  /*b580*/  STL [R1+0x264], R231 ;  /* 0x000264e701007387 */ /* 0x000fe20000100800 */
[----:B------:R-:W-:-:S03]  /*b590*/  IADD3 R243, P1, R243, UR10, RZ ;  /* 0x0000000af3f37c10 */ /* 0x000fc6000ff3e0ff */
[----:B------:R-:W-:Y:S01]  /*b5a0*/  STL [R1+0x25c], R234 ;  /* 0x00025cea01007387 */ /* 0x000fe20000100800 */
[----:B------:R-:W-:-:S03]  /*b5b0*/  IADD3.X R246, R246, UR6, RZ, P2, !PT ;  /* 0x00000006f6f67c10 */ /* 0x000fc600097fe4ff */
[----:B------:R-:W-:Y:S04]  /*b5c0*/  STL [R1+0x230], R235 ;  /* 0x000230eb01007387 */ /* 0x000fe80000100800 */
[----:B------:R-:W-:Y:S01]  /*b5d0*/  STL [R1+0x254], R238 ;  /* 0x000254ee01007387 */ /* 0x000fe20000100800 */
[----:B------:R-:W-:-:S03]  /*b5e0*/  IADD3 R247, P2, R247, UR10, RZ ;  /* 0x0000000af7f77c10 */ /* 0x000fc6000ff5e0ff */
[----:B------:R-:W-:Y:S01]  /*b5f0*/  STL [R1+0x228], R239 ;  /* 0x000228ef01007387 */ /* 0x000fe20000100800 */
[----:B------:R-:W-:-:S03]  /*b600*/  IADD3.X R251, R251, UR6, RZ, P3, !PT ;  /* 0x00000006fbfb7c10 */ /* 0x000fc60009ffe4ff */
[----:B------:R-:W-:Y:S04]  /*b610*/  STL [R1+0x24c], R242 ;  /* 0x00024cf201007387 */ /* 0x000fe80000100800 */
[----:B------:R-:W-:Y:S04]  /*b620*/  STL [R1+0x220], R243 ;  /* 0x000220f301007387 */ /* 0x000fe80000100800 */
[----:B------:R-:W4:Y:S04]  /*b630*/  LDL.LU R217, [R1+0x208] ;  /* 0x0002080001d97983 */ /* 0x000f280000300800 */
[----:B------:R-:W-:Y:S04]  /*b640*/  STL [R1+0x244], R246 ;  /* 0x000244f601007387 */ /* 0x000fe80000100800 */
[----:B------:R-:W4:Y:S04]  /*b650*/  LDL.LU R214, [R1+0x22c] ;  /* 0x00022c0001d67983 */ /* 0x000f280000300800 */
[----:B------:R-:W-:Y:S04]  /*b660*/  STL [R1+0x218], R247 ;  /* 0x000218f701007387 */ /* 0x000fe80000100800 */
[----:B------:R-:W4:Y:S04]  /*b670*/  LDL.LU R213, [R1+0x200] ;  /* 0x0002000001d57983 */ /* 0x000f280000300800 */
[----:B------:R0:W-:Y:S04]  /*b680*/  STL [R1+0x23c], R251 ;  /* 0x00023cfb01007387 */ /* 0x0001e80000100800 */
[----:B------:R-:W4:Y:S04]  /*b690*/  LDL.LU R210, [R1+0x224] ;  /* 0x0002240001d27983 */ /* 0x000f280000300800 */
[----:B------:R-:W4:Y:S04]  /*b6a0*/  LDL.LU R207, [R1+0x1f8] ;  /* 0x0001f80001cf7983 */ /* 0x000f280000300800 */
[----:B------:R-:W4:Y:S04]  /*b6b0*/  LDL.LU R209, [R1+0x21c] ;  /* 0x00021c0001d17983 */ /* 0x000f280000300800 */
[----:B------:R-:W4:Y:S04]  /*b6c0*/  LDL.LU R206, [R1+0x1f0] ;  /* 0x0001f00001ce7983 */ /* 0x000f280000300800 */
[----:B------:R-:W4:Y:S04]  /*b6d0*/  LDL.LU R205, [R1+0x214] ;  /* 0x0002140001cd7983 */ /* 0x000f280000300800 */
[----:B------:R-:W4:Y:S04]  /*b6e0*/  LDL.LU R202, [R1+0x1e8] ;  /* 0x0001e80001ca7983 */ /* 0x000f280000300800 */
[----:B------:R-:W4:Y:S04]  /*b6f0*/  LDL.LU R199, [R1+0x20c] ;  /* 0x00020c0001c77983 */ /* 0x000f280000300800 */
[----:B------:R-:W4:Y:S04]  /*b700*/  LDL.LU R201, [R1+0x1e0] ;  /* 0x0001e00001c97983 */ /* 0x000f280000300800 */
[----:B0-----:R-:W4:Y:S04]  /*b710*/  LDL.LU R251, [R1+0x204] ;  /* 0x0002040001fb7983 */ /* 0x001f280000300800 */
[----:B------:R-:W4:Y:S04]  /*b720*/  LDL.LU R198, [R1+0x1d8] ;  /* 0x0001d80001c67983 */ /* 0x000f280000300800 */
[----:B------:R-:W4:Y:S04]  /*b730*/  LDL.LU R197, [R1+0x1fc] ;  /* 0x0001fc0001c57983 */ /* 0x000f280000300800 */
[----:B------:R-:W4:Y:S01]  /*b740*/  LDL.LU R194, [R1+0x1d0] ;  /* 0x0001d00001c27983 */ /* 0x000f220000300800 */
[----:B--2---:R-:W-:-:S05]  /*b750*/  IADD3 R249, P3, R249, UR10, RZ ;  /* 0x0000000af9f97c10 */ /* 0x004fca000ff7e0ff */
[----:B------:R0:W-:Y:S04]  /*b760*/  STL [R1+0x210], R249 ;  /* 0x000210f901007387 */ /* 0x0001e80000100800 */
[----:B------:R-:W2:Y:S04]  /*b770*/  LDL.LU R180, [R1+0x1f4] ;  /* 0x0001f40001b47983 */ /* 0x000ea80000300800 */
[----:B------:R-:W2:Y:S04]  /*b780*/  LDL.LU R227, [R1+0x1c8] ;  /* 0x0001c80001e37983 */ /* 0x000ea80000300800 */
[----:B------:R-:W2:Y:S04]  /*b790*/  LDL.LU R230, [R1+0x1ec] ;  /* 0x0001ec0001e67983 */ /* 0x000ea80000300800 */
[----:B------:R-:W2:Y:S04]  /*b7a0*/  LDL.LU R231, [R1+0x1c0] ;  /* 0x0001c00001e77983 */ /* 0x000ea80000300800 */
[----:B0-----:R-:W2:Y:S04]  /*b7b0*/  LDL.LU R249, [R1+0x1e4] ;  /* 0x0001e40001f97983 */ /* 0x001ea80000300800 */
[----:B------:R-:W2:Y:S04]  /*b7c0*/  LDL.LU R234, [R1+0x1b8] ;  /* 0x0001b80001ea7983 */ /* 0x000ea80000300800 */
[----:B------:R-:W2:Y:S04]  /*b7d0*/  LDL.LU R235, [R1+0x1dc] ;  /* 0x0001dc0001eb7983 */ /* 0x000ea80000300800 */
[----:B------:R-:W2:Y:S01]  /*b7e0*/  LDL.LU R238, [R1+0x1b0] ;  /* 0x0001b00001ee7983 */ /* 0x000ea20000300800 */
[----:B---3--:R-:W-:-:S05]  /*b7f0*/  IADD3.X R250, R250, UR6, RZ, P4, !PT ;  /* 0x00000006fafa7c10 */ /* 0x008fca000a7fe4ff */
[----:B------:R0:W-:Y:S04]  /*b800*/  STL [R1+0x234], R250 ;  /* 0x000234fa01007387 */ /* 0x0001e80000100800 */
[----:B------:R-:W3:Y:S04]  /*b810*/  LDL.LU R239, [R1+0x1d4] ;  /* 0x0001d40001ef7983 */ /* 0x000ee80000300800 */
[----:B------:R-:W3:Y:S04]  /*b820*/  LDL.LU R242, [R1+0x1a8] ;  /* 0x0001a80001f27983 */ /* 0x000ee80000300800 */
[----:B------:R-:W3:Y:S04]  /*b830*/  LDL.LU R243, [R1+0x1cc] ;  /* 0x0001cc0001f37983 */ /* 0x000ee80000300800 */
[----:B------:R-:W3:Y:S04]  /*b840*/  LDL.LU R246, [R1+0x1a0] ;  /* 0x0001a00001f67983 */ /* 0x000ee80000300800 */
[----:B------:R-:W3:Y:S04]  /*b850*/  LDL.LU R247, [R1+0x1c4] ;  /* 0x0001c40001f77983 */ /* 0x000ee80000300800 */
[----:B0-----:R-:W3:Y:S01]  /*b860*/  LDL.LU R250, [R1+0x198] ;  /* 0x0001980001fa7983 */ /* 0x001ee20000300800 */
[----:B----4-:R-:W-:-:S02]  /*b870*/  IADD3 R217, P4, R217, UR10, RZ ;  /* 0x0000000ad9d97c10 */ /* 0x010fc4000ff9e0ff */
        /* <DEDUP_REMOVED lines=19> */
[----:B------:R-:W-:Y:S02]  /*b9b0*/  IADD3.X R251, R251, UR6, RZ, P4, !PT ;  /* 0x00000006fbfb7c10 */ /* 0x000fe4000a7fe4ff */
[----:B------:R-:W-:-:S03]  /*b9c0*/  IADD3 R198, P4, R198, UR10, RZ ;  /* 0x0000000ac6c67c10 */ /* 0x000fc6000ff9e0ff */
[----:B------:R0:W-:Y:S01]  /*b9d0*/  STL [R1+0x204], R251 ;  /* 0x000204fb01007387 */ /* 0x0001e20000100800 */
[----:B------:R-:W-:-:S03]  /*b9e0*/  IADD3.X R197, R197, UR6, RZ, P5, !PT ;  /* 0x00000006c5c57c10 */ /* 0x000fc6000affe4ff */
[----:B------:R-:W-:Y:S01]  /*b9f0*/  STL [R1+0x20c], R199 ;  /* 0x00020cc701007387 */ /* 0x000fe20000100800 */
[----:B------:R-:W-:-:S03]  /*ba00*/  IADD3 R194, P5, R194, UR10, RZ ;  /* 0x0000000ac2c27c10 */ /* 0x000fc6000ffbe0ff */
[----:B0-----:R-:W4:Y:S04]  /*ba10*/  LDL.LU R251, [R1+0x1bc] ;  /* 0x0001bc0001fb7983 */ /* 0x001f280000300800 */
[----:B------:R-:W-:Y:S04]  /*ba20*/  STL [R1+0x1e0], R201 ;  /* 0x0001e0c901007387 */ /* 0x000fe80000100800 */
[----:B------:R-:W-:Y:S04]  /*ba30*/  STL [R1+0x1d8], R198 ;  /* 0x0001d8c601007387 */ /* 0x000fe80000100800 */
[----:B------:R-:W-:Y:S04]  /*ba40*/  STL [R1+0x1fc], R197 ;  /* 0x0001fcc501007387 */ /* 0x000fe80000100800 */
[----:B------:R-:W-:Y:S01]  /*ba50*/  STL [R1+0x1d0], R194 ;  /* 0x0001d0c201007387 */ /* 0x000fe20000100800 */
[----:B--2---:R-:W-:-:S02]  /*ba60*/  IADD3.X R180, R180, UR6, RZ, P6, !PT ;  /* 0x00000006b4b47c10 */ /* 0x004fc4000b7fe4ff */
[----:B------:R-:W-:-:S03]  /*ba70*/  IADD3 R227, P6, R227, UR10, RZ ;  /* 0x0000000ae3e37c10 */ /* 0x000fc6000ffde0ff */
[----:B------:R-:W-:Y:S01]  /*ba80*/  STL [R1+0x1f4], R180 ;  /* 0x0001f4b401007387 */ /* 0x000fe20000100800 */
[----:B------:R-:W-:-:S03]  /*ba90*/  IADD3.X R230, R230, UR6, RZ, P1, !PT ;  /* 0x00000006e6e67c10 */ /* 0x000fc60008ffe4ff */
[----:B------:R-:W-:Y:S01]  /*baa0*/  STL [R1+0x1c8], R227 ;  /* 0x0001c8e301007387 */ /* 0x000fe20000100800 */
[----:B------:R-:W-:-:S05]  /*bab0*/  IADD3.X R249, R249, UR6, RZ, P2, !PT ;  /* 0x00000006f9f97c10 */ /* 0x000fca00097fe4ff */
[----:B------:R0:W-:Y:S04]  /*bac0*/  STL [R1+0x1e4], R249 ;  /* 0x0001e4f901007387 */ /* 0x0001e80000100800 */
[----:B------:R1:W-:Y:S04]  /*bad0*/  STL [R1+0x1ec], R230 ;  /* 0x0001ece601007387 */ /* 0x0003e80000100800 */
[----:B0-----:R-:W2:Y:S01]  /*bae0*/  LDL.LU R249, [R1+0x190] ;  /* 0x0001900001f97983 */ /* 0x001ea20000300800 */
[----:B------:R-:W-:Y:S02]  /*baf0*/  IADD3 R231, P1, R231, UR10, RZ ;  /* 0x0000000ae7e77c10 */ /* 0x000fe4000ff3e0ff */
[----:B------:R-:W-:-:S02]  /*bb00*/  IADD3 R234, P2, R234, UR10, RZ ;  /* 0x0000000aeaea7c10 */ /* 0x000fc4000ff5e0ff */
[----:B------:R-:W-:Y:S02]  /*bb10*/  IADD3.X R235, R235, UR6, RZ, P3, !PT ;  /* 0x00000006ebeb7c10 */ /* 0x000fe40009ffe4ff */
[----:B------:R-:W-:Y:S01]  /*bb20*/  IADD3 R238, P3, R238, UR10, RZ ;  /* 0x0000000aeeee7c10 */ /* 0x000fe2000ff7e0ff */
[----:B------:R0:W-:Y:S01]  /*bb30*/  STL [R1+0x1c0], R231 ;  /* 0x0001c0e701007387 */ /* 0x0001e20000100800 */
[----:B---3--:R-:W-:-:S03]  /*bb40*/  IADD3.X R239, R239, UR6, RZ, P4, !PT ;  /* 0x00000006efef7c10 */ /* 0x008fc6000a7fe4ff */
[----:B------:R3:W-:Y:S01]  /*bb50*/  STL [R1+0x1b8], R234 ;  /* 0x0001b8ea01007387 */ /* 0x0007e20000100800 */
[----:B------:R-:W-:-:S03]  /*bb60*/  IADD3 R242, P4, R242, UR10, RZ ;  /* 0x0000000af2f27c10 */ /* 0x000fc6000ff9e0ff */
[----:B------:R3:W-:Y:S01]  /*bb70*/  STL [R1+0x1dc], R235 ;  /* 0x0001dceb01007387 */ /* 0x0007e20000100800 */
[----:B------:R-:W-:-:S03]  /*bb80*/  IADD3.X R243, R243, UR6, RZ, P5, !PT ;  /* 0x00000006f3f37c10 */ /* 0x000fc6000affe4ff */
[----:B------:R3:W-:Y:S01]  /*bb90*/  STL [R1+0x1b0], R238 ;  /* 0x0001b0ee01007387 */ /* 0x0007e20000100800 */
[----:B------:R-:W-:-:S03]  /*bba0*/  IADD3 R246, P5, R246, UR10, RZ ;  /* 0x0000000af6f67c10 */ /* 0x000fc6000ffbe0ff */
[----:B------:R3:W-:Y:S01]  /*bbb0*/  STL [R1+0x1d4], R239 ;  /* 0x0001d4ef01007387 */ /* 0x0007e20000100800 */
[----:B------:R-:W-:-:S03]  /*bbc0*/  IADD3.X R247, R247, UR6, RZ, P6, !PT ;  /* 0x00000006f7f77c10 */ /* 0x000fc6000b7fe4ff */
[----:B------:R3:W-:Y:S01]  /*bbd0*/  STL [R1+0x1a8], R242 ;  /* 0x0001a8f201007387 */ /* 0x0007e20000100800 */
[----:B------:R-:W-:-:S03]  /*bbe0*/  IADD3 R250, P6, R250, UR10, RZ ;  /* 0x0000000afafa7c10 */ /* 0x000fc6000ffde0ff */
[----:B------:R2:W-:Y:S04]  /*bbf0*/  STL [R1+0x1cc], R243 ;  /* 0x0001ccf301007387 */ /* 0x0005e80000100800 */
[----:B------:R-:W2:Y:S04]  /*bc00*/  LDL.LU R217, [R1+0x1b4] ;  /* 0x0001b40001d97983 */ /* 0x000ea80000300800 */
[----:B------:R2:W-:Y:S04]  /*bc10*/  STL [R1+0x1a0], R246 ;  /* 0x0001a0f601007387 */ /* 0x0005e80000100800 */
[----:B------:R-:W2:Y:S04]  /*bc20*/  LDL.LU R214, [R1+0x188] ;  /* 0x0001880001d67983 */ /* 0x000ea80000300800 */
[----:B------:R2:W-:Y:S04]  /*bc30*/  STL [R1+0x1c4], R247 ;  /* 0x0001c4f701007387 */ /* 0x0005e80000100800 */
[----:B------:R-:W2:Y:S04]  /*bc40*/  LDL.LU R213, [R1+0x1ac] ;  /* 0x0001ac0001d57983 */ /* 0x000ea80000300800 */
[----:B------:R2:W-:Y:S04]  /*bc50*/  STL [R1+0x198], R250 ;  /* 0x000198fa01007387 */ /* 0x0005e80000100800 */
        /* <DEDUP_REMOVED lines=11> */
[----:B----4-:R-:W-:-:S03]  /*bd10*/  IADD3.X R251, R251, UR6, RZ, P1, !PT ;  /* 0x00000006fbfb7c10 */ /* 0x010fc60008ffe4ff */
[----:B------:R-:W4:Y:S04]  /*bd20*/  LDL.LU R180, [R1+0x17c] ;  /* 0x00017c0001b47983 */ /* 0x000f280000300800 */
[----:B------:R2:W-:Y:S04]  /*bd30*/  STL [R1+0x1bc], R251 ;  /* 0x0001bcfb01007387 */ /* 0x0005e80000100800 */
[----:B------:R-:W4:Y:S04]  /*bd40*/  LDL.LU R227, [R1+0x150] ;  /* 0x0001500001e37983 */ /* 0x000f280000300800 */
[----:B-1----:R-:W4:Y:S04]  /*bd50*/  LDL.LU R230, [R1+0x174] ;  /* 0x0001740001e67983 */ /* 0x002f280000300800 */
[----:B0-----:R-:W4:Y:S04]  /*bd60*/  LDL.LU R231, [R1+0x148] ;  /* 0x0001480001e77983 */ /* 0x001f280000300800 */
[----:B---3--:R-:W3:Y:S04]  /*bd70*/  LDL.LU R234, [R1+0x16c] ;  /* 0x00016c0001ea7983 */ /* 0x008ee80000300800 */
[----:B------:R-:W3:Y:S04]  /*bd80*/  LDL.LU R235, [R1+0x140] ;  /* 0x0001400001eb7983 */ /* 0x000ee80000300800 */
        /* <DEDUP_REMOVED lines=8> */
[----:B------:R-:W2:Y:S04]  /*be10*/  LDL.LU R250, [R1+0x14c] ;  /* 0x00014c0001fa7983 */ /* 0x000ea80000300800 */
[----:B------:R-:W2:Y:S04]  /*be20*/  LDL.LU R251, [R1+0x120] ;  /* 0x0001200001fb7983 */ /* 0x000ea80000300800 */
[----:B0-----:R-:W2:Y:S01]  /*be30*/  LDL.LU R249, [R1+0x144] ;  /* 0x0001440001f97983 */ /* 0x001ea20000300800 */
[----:B------:R-:W-:-:S02]  /*be40*/  IADD3.X R217, R217, UR6, RZ, P2, !PT ;  /* 0x00000006d9d97c10 */ /* 0x000fc400097fe4ff */
        /* <DEDUP_REMOVED lines=26> */
[----:B----4-:R-:W-:-:S03]  /*bff0*/  IADD3.X R180, R180, UR6, RZ, P3, !PT ;  /* 0x00000006b4b47c10 */ /* 0x010fc60009ffe4ff */
[----:B------:R4:W-:Y:S01]  /*c000*/  STL [R1+0x158], R194 ;  /* 0x000158c201007387 */ /* 0x0009e20000100800 */
[----:B------:R-:W-:-:S03]  /*c010*/  IADD3 R227, P3, R227, UR10, RZ ;  /* 0x0000000ae3e37c10 */ /* 0x000fc6000ff7e0ff */
[----:B------:R4:W-:Y:S01]  /*c020*/  STL [R1+0x17c], R180 ;  /* 0x00017cb401007387 */ /* 0x0009e20000100800 */
[----:B------:R-:W-:-:S03]  /*c030*/  IADD3.X R230, R230, UR6, RZ, P4, !PT ;  /* 0x00000006e6e67c10 */ /* 0x000fc6000a7fe4ff */
[----:B------:R4:W-:Y:S01]  /*c040*/  STL [R1+0x150], R227 ;  /* 0x000150e301007387 */ /* 0x0009e20000100800 */
[----:B------:R-:W-:-:S03]  /*c050*/  IADD3 R231, P4, R231, UR10, RZ ;  /* 0x0000000ae7e77c10 */ /* 0x000fc6000ff9e0ff */
        /* <DEDUP_REMOVED lines=10> */
[----:B------:R3:W-:Y:S04]  /*c100*/  STL [R1+0x138], R239 ;  /* 0x000138ef01007387 */ /* 0x0007e80000100800 */
[----:B------:R3:W-:Y:S01]  /*c110*/  STL [R1+0x15c], R242 ;  /* 0x00015cf201007387 */ /* 0x0007e20000100800 */
[----:B--2---:R-:W-:Y:S02]  /*c120*/  IADD3 R243, P1, R243, UR10, RZ ;  /* 0x0000000af3f37c10 */ /* 0x004fe4000ff3e0ff */
[----:B------:R-:W-:-:S03]  /*c130*/  IADD3.X R246, R246, UR6, RZ, P2, !PT ;  /* 0x00000006f6f67c10 */ /* 0x000fc600097fe4ff */
[----:B------:R2:W-:Y:S01]  /*c140*/  STL [R1+0x130], R243 ;  /* 0x000130f301007387 */ /* 0x0005e20000100800 */
[----:B------:R-:W-:-:S03]  /*c150*/  IADD3 R247, P2, R247, UR10, RZ ;  /* 0x0000000af7f77c10 */ /* 0x000fc6000ff5e0ff */
[----:B------:R2:W-:Y:S01]  /*c160*/  STL [R1+0x154], R246 ;  /* 0x000154f601007387 */ /* 0x0005e20000100800 */
[----:B------:R-:W-:-:S03]  /*c170*/  IADD3.X R250, R250, UR6, RZ, P3, !PT ;  /* 0x00000006fafa7c10 */ /* 0x000fc60009ffe4ff */
[----:B------:R2:W-:Y:S01]  /*c180*/  STL [R1+0x128], R247 ;  /* 0x000128f701007387 */ /* 0x0005e20000100800 */
[----:B------:R-:W-:-:S03]  /*c190*/  IADD3 R251, P3, R251, UR10, RZ ;  /* 0x0000000afbfb7c10 */ /* 0x000fc6000ff7e0ff */
[----:B------:R-:W2:Y:S01]  /*c1a0*/  LDL.LU R218, [R1+0x118] ;  /* 0x0001180001da7983 */ /* 0x000ea20000300800 */
[----:B------:R-:W-:-:S03]  /*c1b0*/  IADD3.X R249, R249, UR6, RZ, P4, !PT ;  /* 0x00000006f9f97c10 */ /* 0x000fc6000a7fe4ff */
[----:B------:R2:W-:Y:S04]  /*c1c0*/  STL [R1+0x14c], R250 ;  /* 0x00014cfa01007387 */ /* 0x0005e80000100800 */
[----:B------:R-:W2:Y:S04]  /*c1d0*/  LDL.LU R215, [R1+0x13c] ;  /* 0x00013c0001d77983 */ /* 0x000ea80000300800 */
[----:B------:R2:W-:Y:S04]  /*c1e0*/  STL [R1+0x120], R251 ;  /* 0x000120fb01007387 */ /* 0x0005e80000100800 */
[----:B0-----:R-:W2:Y:S04]  /*c1f0*/  LDL.LU R217, [R1+0x110] ;  /* 0x0001100001d97983 */ /* 0x001ea80000300800 */
[----:B------:R0:W-:Y:S04]  /*c200*/  STL [R1+0x144], R249 ;  /* 0x000144f901007387 */ /* 0x0001e80000100800 */
[----:B-1----:R-:W2:Y:S04]  /*c210*/  LDL.LU R214, [R1+0x134] ;  /* 0x0001340001d67983 */ /* 0x002ea80000300800 */
        /* <DEDUP_REMOVED lines=11> */
[----:B----4-:R-:W4:Y:S04]  /*c2d0*/  LDL.LU R194, [R1+0x104] ;  /* 0x0001040001c27983 */ /* 0x010f280000300800 */
[----:B------:R-:W4:Y:S04]  /*c2e0*/  LDL.LU R180, [R1+0xd8] ;  /* 0x0000d80001b47983 */ /* 0x000f280000300800 */
[----:B------:R-:W4:Y:S04]  /*c2f0*/  LDL.LU R227, [R1+0xfc] ;  /* 0x0000fc0001e37983 */ /* 0x000f280000300800 */
[----:B------:R-:W4:Y:S04]  /*c300*/  LDL.LU R230, [R1+0xd0] ;  /* 0x0000d00001e67983 */ /* 0x000f280000300800 */
[----:B---3--:R-:W3:Y:S04]  /*c310*/  LDL.LU R231, [R1+0xf4] ;  /* 0x0000f40001e77983 */ /* 0x008ee80000300800 */
[----:B------:R-:W3:Y:S04]  /*c320*/  LDL.LU R234, [R1+0xc8] ;  /* 0x0000c80001ea7983 */ /* 0x000ee80000300800 */
[----:B------:R-:W3:Y:S04]  /*c330*/  LDL.LU R235, [R1+0xec] ;  /* 0x0000ec0001eb7983 */ /* 0x000ee80000300800 */
[----:B------:R-:W3:Y:S04]  /*c340*/  LDL.LU R238, [R1+0xc0] ;  /* 0x0000c00001ee7983 */ /* 0x000ee80000300800 */
[----:B------:R-:W3:Y:S04]  /*c350*/  LDL.LU R239, [R1+0xe4] ;  /* 0x0000e40001ef7983 */ /* 0x000ee80000300800 */
[----:B------:R-:W3:Y:S04]  /*c360*/  LDL.LU R242, [R1+0xb8] ;  /* 0x0000b80001f27983 */ /* 0x000ee80000300800 */
[----:B--2---:R-:W2:Y:S04]  /*c370*/  LDL.LU R243, [R1+0xdc] ;  /* 0x0000dc0001f37983 */ /* 0x004ea80000300800 */
[----:B------:R-:W2:Y:S04]  /*c380*/  LDL.LU R246, [R1+0xb0] ;  /* 0x0000b00001f67983 */ /* 0x000ea80000300800 */
[----:B------:R-:W2:Y:S04]  /*c390*/  LDL.LU R247, [R1+0xd4] ;  /* 0x0000d40001f77983 */ /* 0x000ea80000300800 */
[----:B------:R-:W2:Y:S04]  /*c3a0*/  LDL.LU R250, [R1+0xa8] ;  /* 0x0000a80001fa7983 */ /* 0x000ea80000300800 */
[----:B------:R-:W2:Y:S04]  /*c3b0*/  LDL.LU R251, [R1+0xcc] ;  /* 0x0000cc0001fb7983 */ /* 0x000ea80000300800 */
[----:B0-----:R-:W2:Y:S01]  /*c3c0*/  LDL.LU R249, [R1+0xa0] ;  /* 0x0000a00001f97983 */ /* 0x001ea20000300800 */
[----:B------:R-:W-:-:S02]  /*c3d0*/  IADD3 R218, P4, R218, UR10, RZ ;  /* 0x0000000adada7c10 */ /* 0x000fc4000ff9e0ff */
        /* <DEDUP_REMOVED lines=48> */
[----:B--2---:R-:W-:-:S03]  /*c6e0*/  IADD3.X R243, R243, UR6, RZ, P5, !PT ;  /* 0x00000006f3f37c10 */ /* 0x004fc6000affe4ff */
        /* <DEDUP_REMOVED lines=8> */
[----:B0-----:R-:W2:Y:S01]  /*c770*/  LDL.LU R218, [R1+0xc4] ;  /* 0x0000c40001da7983 */ /* 0x001ea20000300800 */
[----:B------:R-:W-:-:S03]  /*c780*/  IADD3 R249, P1, R249, UR9, RZ ;  /* 0x00000009f9f97c10 */ /* 0x000fc6000ff3e0ff */
[----:B------:R0:W-:Y:S04]  /*c790*/  STL [R1+0xa8], R250 ;  /* 0x0000a8fa01007387 */ /* 0x0001e80000100800 */
[----:B-1----:R-:W2:Y:S04]  /*c7a0*/  LDL.LU R215, [R1+0x98] ;  /* 0x0000980001d77983 */ /* 0x002ea80000300800 */
        /* <DEDUP_REMOVED lines=28> */
[----:B0-----:R-:W2:Y:S04]  /*c970*/  LDL.LU R250, [R1+0x54] ;  /* 0x0000540001fa7983 */ /* 0x001ea80000300800 */
[----:B-1----:R-:W2:Y:S04]  /*c980*/  LDL.LU R251, [R1+0x4c] ;  /* 0x00004c0001fb7983 */ /* 0x002ea80000300800 */
[----:B------:R-:W2:Y:S01]  /*c990*/  LDL.LU R249, [R1+0x44] ;  /* 0x0000440001f97983 */ /* 0x000ea20000300800 */
[----:B------:R-:W-:-:S03]  /*c9a0*/  LOP3.LUT R170, R7, 0x20, RZ, 0x3c, !PT ;  /* 0x0000002007aa7812 */ /* 0x000fc600078e3cff */
[----:B------:R-:W-:Y:S04]  /*c9b0*/  STS.U8 [R7+UR7+0x8000], R185 ;  /* 0x008000b907007988 */ /* 0x000fe80008000007 */
        /* <DEDUP_REMOVED lines=14> */
[----:B------:R-:W-:Y:S01]  /*caa0*/  STS.U8 [R170+UR7+0x8f00], R169 ;  /* 0x008f00a9aa007988 */ /* 0x000fe20008000007 */
[----:B------:R0:W-:Y:S06]  /*cab0*/  MEMBAR.ALL.CTA ;  /* 0x0000000000007992 */ /* 0x0001ec0000008000 */
[----:B0-----:R-:W0:Y:S01]  /*cac0*/  FENCE.VIEW.ASYNC.S ;  /* 0x00000000000073c6 */ /* 0x001e220000000000 */
[----:B------:R-:W-:-:S04]  /*cad0*/  USHF.L.U32 UR4, UR8, 0x6, URZ ;  /* 0x0000000608047899 */ /* 0x000fc8000800063f */
[----:B------:R-:W-:Y:S01]  /*cae0*/  ULOP3.LUT UR4, UR4, 0x100, URZ, 0xc0, !UPT ;  /* 0x0000010004047892 */ /* 0x000fe2000f8ec03f */
[----:B0-----:R-:W-:Y:S03]  /*caf0*/  BAR.SYNC.DEFER_BLOCKING 0x0 ;  /* 0x0000000000007b1d */ /* 0x001fe60000010000 */
[----:B------:R-:W-:-:S04]  /*cb00*/  ULEA.HI UR4, UR7, UR4, URZ, 0x1c ;  /* 0x0000000407047291 */ /* 0x000fc8000f8fe03f */
[----:B------:R-:W-:Y:S01]  /*cb10*/  ULOP3.LUT UR12, UR4, 0x3fff, URZ, 0xc0, !UPT ;  /* 0x00003fff040c7892 */ /* 0x000fe2000f8ec03f */
[----:B------:R-:W-:Y:S01]  /*cb20*/  UMOV UR13, 0x80000020 ;  /* 0x80000020000d7882 */ /* 0x000fe20000000000 */
[----:B------:R-:W-:-:S07]  /*cb30*/  WARPGROUP.ARRIVE ;  /* 0x00000000000079c5 */ /* 0x000fce0000000000 */
[----:B------:R-:W-:Y:S01]  /*cb40*/  QGMMA.64x64x32.F32.E5M2.E5M2 R120, gdesc[UR12], R120 ;  /* 0x00e000000c7879f3 */ /* 0x000fe20008703878 */
[----:B------:R-:W-:Y:S01]  /*cb50*/  UIADD3 UR16, UP0, UR12, 0x2, URZ ;  /* 0x000000020c107890 */ /* 0x000fe2000ff1e03f */
[----:B------:R-:W-:-:S03]  /*cb60*/  UMOV UR4, URZ ;  /* 0x0000003f00047c82 */ /* 0x000fc60008000000 */
[----:B------:R-:W-:-:S04]  /*cb70*/  UIADD3.X UR17, UR4, -0x7fffffe0, URZ, UP0, !UPT ;  /* 0x8000002004117890 */ /* 0x000fc800087fe43f */
[----:B------:R-:W-:Y:S01]  /*cb80*/  UIADD3.64 UR12, UR16, 0x1fe, URZ ;  /* 0x000001fe100c7897 */ /* 0x000fe2000fffe03f */
[----:B------:R-:W-:Y:S02]  /*cb90*/  IADD3.X R218, R218, UR6, RZ, P2, !PT ;  /* 0x00000006dada7c10 */ /* 0x000fe400097fe4ff */
        /* <DEDUP_REMOVED lines=8> */
[----:B------:R-:W-:Y:S01]  /*cc20*/  QGMMA.64x64x32.F32.E5M2.E5M2 R120, gdesc[UR16], R120 ;  /* 0x00e00000107879f3 */ /* 0x000fe20008703878 */
[----:B------:R-:W-:Y:S02]  /*cc30*/  IADD3 R210, P4, R210, UR9, RZ ;  /* 0x00000009d2d27c10 */ /* 0x000fe4000ff9e0ff */
[----:B------:R-:W-:Y:S01]  /*cc40*/  STL [R1+0xb4], R213 ;  /* 0x0000b4d501007387 */ /* 0x000fe20000100800 */
[----:B------:R-:W-:Y:S01]  /*cc50*/  QGMMA.64x64x32.F32.E5M2.E5M2 R88, gdesc[UR12], R88 ;  /* 0x00e000000c5879f3 */ /* 0x000fe20008703858 */
[----:B------:R-:W-:Y:S02]  /*cc60*/  IADD3.X R207, R207, UR6, RZ, P5, !PT ;  /* 0x00000006cfcf7c10 */ /* 0x000fe4000affe4ff */
        /* <DEDUP_REMOVED lines=15> */
[----:B----4-:R-:W-:-:S03]  /*cd60*/  IADD3.X R197, R197, UR5, RZ, P3, !PT ;  /* 0x00000005c5c57c10 */ /* 0x010fc60009ffe4ff */
[----:B------:R-:W-:Y:S01]  /*cd70*/  STL [R1+0x68], R198 ;  /* 0x000068c601007387 */ /* 0x000fe20000100800 */
[----:B------:R-:W-:-:S03]  /*cd80*/  IADD3 R194, P3, R194, UR9, RZ ;  /* 0x00000009c2c27c10 */ /* 0x000fc6000ff7e0ff */
[----:B------:R-:W-:Y:S01]  /*cd90*/  STL [R1+0x8c], R197 ;  /* 0x00008cc501007387 */ /* 0x000fe20000100800 */
[----:B------:R-:W-:-:S03]  /*cda0*/  IADD3.X R180, R180, UR5, RZ, P4, !PT ;  /* 0x00000005b4b47c10 */ /* 0x000fc6000a7fe4ff */
[----:B------:R-:W-:Y:S01]  /*cdb0*/  STL [R1+0x60], R194 ;  /* 0x000060c201007387 */ /* 0x000fe20000100800 */
[----:B------:R-:W-:-:S03]  /*cdc0*/  IADD3 R227, P4, R227, UR9, RZ ;  /* 0x00000009e3e37c10 */ /* 0x000fc6000ff9e0ff */
[----:B------:R-:W-:Y:S01]  /*cdd0*/  STL [R1+0x84], R180 ;  /* 0x000084b401007387 */ /* 0x000fe20000100800 */
[----:B---3--:R-:W-:-:S03]  /*cde0*/  IADD3.X R230, R230, UR5, RZ, P5, !PT ;  /* 0x00000005e6e67c10 */ /* 0x008fc6000affe4ff */
        /* <DEDUP_REMOVED lines=11> */
[----:B--2---:R-:W-:-:S03]  /*cea0*/  IADD3.X R242, R242, UR5, RZ, P2, !PT ;  /* 0x00000005f2f27c10 */ /* 0x004fc600097fe4ff */
[----:B------:R-:W-:Y:S01]  /*ceb0*/  STL [R1+0x40], R239 ;  /* 0x000040ef01007387 */ /* 0x000fe20000100800 */
[----:B------:R-:W-:-:S03]  /*cec0*/  IADD3 R243, P2, R243, UR9, RZ ;  /* 0x00000009f3f37c10 */ /* 0x000fc6000ff5e0ff */
[----:B------:R-:W-:Y:S01]  /*ced0*/  STL [R1+0x64], R242 ;  /* 0x000064f201007387 */ /* 0x000fe20000100800 */
[----:B------:R-:W-:-:S03]  /*cee0*/  IADD3.X R246, R246, UR5, RZ, P3, !PT ;  /* 0x00000005f6f67c10 */ /* 0x000fc60009ffe4ff */
[----:B------:R-:W-:Y:S01]  /*cef0*/  STL [R1+0x38], R243 ;  /* 0x000038f301007387 */ /* 0x000fe20000100800 */
[----:B------:R-:W-:Y:S02]  /*cf00*/  IADD3.X R3, R3, UR5, RZ, P1, !PT ;  /* 0x0000000503037c10 */ /* 0x000fe40008ffe4ff */
[----:B------:R-:W-:Y:S01]  /*cf10*/  IADD3 R247, P3, R247, UR9, RZ ;  /* 0x00000009f7f77c10 */ /* 0x000fe2000ff7e0ff */
[----:B------:R-:W-:Y:S01]  /*cf20*/  STL [R1+0x5c], R246 ;  /* 0x00005cf601007387 */ /* 0x000fe20000100800 */
[----:B------:R-:W-:-:S03]  /*cf30*/  IADD3.X R250, R250, UR5, RZ, P4, !PT ;  /* 0x00000005fafa7c10 */ /* 0x000fc6000a7fe4ff */
[----:B------:R-:W-:Y:S01]  /*cf40*/  STL [R1+0x30], R247 ;  /* 0x000030f701007387 */ /* 0x000fe20000100800 */
[----:B------:R-:W-:-:S03]  /*cf50*/  IADD3.X R251, R251, UR5, RZ, P5, !PT ;  /* 0x00000005fbfb7c10 */ /* 0x000fc6000affe4ff */
[----:B------:R-:W-:Y:S01]  /*cf60*/  STL [R1+0x54], R250 ;  /* 0x000054fa01007387 */ /* 0x000fe20000100800 */
[----:B------:R-:W-:Y:S02]  /*cf70*/  IADD3.X R2, R2, UR5, RZ, P2, !PT ;  /* 0x0000000502027c10 */ /* 0x000fe400097fe4ff */
[----:B------:R-:W-:Y:S01]  /*cf80*/  IADD3.X R249, R249, UR5, RZ, P6, !PT ;  /* 0x00000005f9f97c10 */ /* 0x000fe2000b7fe4ff */
[----:B------:R0:W-:Y:S01]  /*cf90*/  STL [R1+0x3c], R3 ;  /* 0x00003c0301007387 */ /* 0x0001e20000100800 */
[----:B------:R-:W-:-:S03]  /*cfa0*/  IADD3.X R0, R0, UR5, RZ, P3, !PT ;  /* 0x0000000500007c10 */ /* 0x000fc60009ffe4ff */
[----:B------:R-:W-:Y:S04]  /*cfb0*/  STL [R1+0x4c], R251 ;  /* 0x00004cfb01007387 */ /* 0x000fe80000100800 */
[----:B0-----:R0:W5:Y:S04]  /*cfc0*/  LDL.LU R3, [R1+0x4ec] ;  /* 0x0004ec0001037983 */ /* 0x0011680000300800 */
[----:B------:R-:W-:Y:S04]  /*cfd0*/  STL [R1+0x44], R249 ;  /* 0x000044f901007387 */ /* 0x000fe80000100800 */
[----:B------:R1:W-:Y:S04]  /*cfe0*/  STL [R1+0x34], R2 ;  /* 0x0000340201007387 */ /* 0x0003e80000100800 */
[----:B-1----:R0:W5:Y:S04]  /*cff0*/  LDL.LU R2, [R1+0x4e8] ;  /* 0x0004e80001027983 */ /* 0x0021680000300800 */
[----:B------:R1:W-:Y:S04]  /*d000*/  STL [R1+0x2c], R0 ;  /* 0x00002c0001007387 */ /* 0x0003e80000100800 */
[----:B-1----:R0:W5:Y:S01]  /*d010*/  LDL.LU R0, [R1+0x4e4] ;  /* 0x0004e40001007983 */ /* 0x0021620000300800 */
[----:B------:R-:W-:-:S02]  /*d020*/  UIADD3.64 UR20, UR16, 0x200, URZ ;  /* 0x0000020010147897 */ /* 0x000fc4000fffe03f */
[----:B------:R-:W-:Y:S01]  /*d030*/  UIADD3.64 UR12, UR16, 0x3fe, URZ ;  /* 0x000003fe100c7897 */ /* 0x000fe2000fffe03f */
[----:B------:R-:W-:Y:S01]  /*d040*/  UMOV UR22, UR18 ;  /* 0x0000001200167c82 */ /* 0x000fe20008000000 */
[----:B------:R-:W-:-:S05]  /*d050*/  UMOV UR23, UR19 ;  /* 0x0000001300177c82 */ /* 0x000fca0008000000 */
[----:B------:R-:W-:Y:S04]  /*d060*/  QGMMA.64x64x32.F32.E5M2.E5M2 R88, gdesc[UR20], R88 ;  /* 0x00e00000145879f3 */ /* 0x000fe80008703858 */
[----:B------:R-:W-:Y:S01]  /*d070*/  QGMMA.64x64x32.F32.E5M2.E5M2 R56, gdesc[UR12], R56 ;  /* 0x00e000000c3879f3 */ /* 0x000fe20008703838 */
[----:B------:R-:W-:Y:S02]  /*d080*/  UIADD3.64 UR24, UR16, 0x400, URZ ;  /* 0x0000040010187897 */ /* 0x000fe4000fffe03f */
[----:B------:R-:W-:Y:S01]  /*d090*/  UIADD3.64 UR28, UR16, 0x5fe, URZ ;  /* 0x000005fe101c7897 */ /* 0x000fe2000fffe03f */
[----:B------:R-:W-:Y:S01]  /*d0a0*/  UMOV UR26, UR18 ;  /* 0x00000012001a7c82 */ /* 0x000fe20008000000 */
[----:B------:R-:W-:Y:S01]  /*d0b0*/  UMOV UR27, UR19 ;  /* 0x00000013001b7c82 */ /* 0x000fe20008000000 */
[----:B------:R-:W-:Y:S01]  /*d0c0*/  UMOV UR30, UR14 ;  /* 0x0000000e001e7c82 */ /* 0x000fe20008000000 */
[----:B------:R-:W-:-:S03]  /*d0d0*/  UMOV UR31, UR15 ;  /* 0x0000000f001f7c82 */ /* 0x000fc60008000000 */
[----:B------:R-:W-:Y:S04]  /*d0e0*/  QGMMA.64x64x32.F32.E5M2.E5M2 R56, gdesc[UR24], R56 ;  /* 0x00e00000183879f3 */ /* 0x000fe80008703838 */
[----:B------:R-:W-:Y:S01]  /*d0f0*/  QGMMA.64x64x32.F32.E5M2.E5M2 R24, gdesc[UR28], R24 ;  /* 0x00e000001c1879f3 */ /* 0x000fe20008703818 */
[----:B------:R-:W-:Y:S01]  /*d100*/  UIADD3.64 UR16, UR16, 0x600, URZ ;  /* 0x0000060010107897 */ /* 0x000fe2000fffe03f */
[----:B------:R-:W-:-:S05]  /*d110*/  VIADD R6, R6, 0x1 ;  /* 0x0000000106067836 */ /* 0x000fca0000000000 */
[----:B------:R-:W-:-:S03]  /*d120*/  ISETP.NE.U32.AND P0, PT, R6, R10, PT ;  /* 0x0000000a0600720c */ /* 0x000fc60003f05070 */
[----:B------:R-:W-:Y:S03]  /*d130*/  QGMMA.64x64x32.F32.E5M2.E5M2 R24, gdesc[UR16], R24, gsb0 ;  /* 0x00e00000101879f3 */ /* 0x000fe60008003818 */
[----:B------:R-:W-:-:S07]  /*d140*/  WARPGROUP.DEPBAR.LE gsb0, 0x0 ;  /* 0x00008000000079c5 */ /* 0x000fce0000010000 */
[----:B0-----:R-:W-:Y:S05]  /*d150*/  @P0 BRA `(.L_x_2) ;  /* 0xffffff7800b00947 */ /* 0x001fea000383ffff */
.L_x_1:
[----:B------:R-:W2:Y:S01]  /*d160*/  LDL.LU R10, [R1+0x4e0] ;  /* 0x0004e000010a7983 */ /* 0x000ea20000300800 */
[----:B-----5:R-:W-:Y:S01]  /*d170*/  VIADD R6, R2, 0x3f ;  /* 0x0000003f02067836 */ /* 0x020fe20000000000 */
[----:B------:R-:W-:Y:S01]  /*d180*/  F2FP.SATFINITE.E5M2.F32.PACK_AB_MERGE_C R120, R121, R120, RZ ;  /* 0x000000787978723e */ /* 0x000fe200048060ff */
[----:B------:R-:W-:Y:S01]  /*d190*/  ULDC.64 UR26, c[0x0][0x228] ;  /* 0x00008a00001a7ab9 */ /* 0x000fe20000000a00 */
[----:B------:R-:W0:Y:S01]  /*d1a0*/  S2R R152, SR_TID.X ;  /* 0x0000000000987919 */ /* 0x000e220000002100 */
[----:B------:R-:W-:Y:S01]  /*d1b0*/  F2FP.SATFINITE.E5M2.F32.PACK_AB_MERGE_C R56, R57, R56, RZ ;  /* 0x000000383938723e */ /* 0x000fe200048060ff */
[----:B------:R-:W-:Y:S01]  /*d1c0*/  ULDC UR5, c[0x0][0x22c] ;  /* 0x00008b0000057ab9 */ /* 0x000fe20000000800 */
[----:B------:R-:W-:Y:S01]  /*d1d0*/  F2FP.SATFINITE.E5M2.F32.PACK_AB_MERGE_C R122, R123, R122, RZ ;  /* 0x0000007a7b7a723e */ /* 0x000fe200048060ff */
[----:B------:R-:W-:Y:S01]  /*d1e0*/  ULDC UR4, c[0x0][0x22c] ;  /* 0x00008b0000047ab9 */ /* 0x000fe20000000800 */
[----:B------:R-:W-:Y:S01]  /*d1f0*/  F2FP.SATFINITE.E5M2.F32.PACK_AB_MERGE_C R58, R59, R58, RZ ;  /* 0x0000003a3b3a723e */ /* 0x000fe200048060ff */
[----:B------:R-:W-:Y:S01]  /*d200*/  ULDC UR24, c[0x0][0x248] ;  /* 0x0000920000187ab9 */ /* 0x000fe20000000800 */
[----:B------:R-:W-:Y:S01]  /*d210*/  F2FP.SATFINITE.E5M2.F32.PACK_AB_MERGE_C R24, R25, R24, RZ ;  /* 0x000000181918723e */ /* 0x000fe200048060ff */
[----:B------:R-:W-:Y:S01]  /*d220*/  ULDC.64 UR28, c[0x0][0x228] ;  /* 0x00008a00001c7ab9 */ /* 0x000fe20000000a00 */
[----:B------:R-:W-:Y:S01]  /*d230*/  F2FP.SATFINITE.E5M2.F32.PACK_AB_MERGE_C R88, R89, R88, RZ ;  /* 0x000000585958723e */ /* 0x000fe200048060ff */
[----:B------:R-:W-:Y:S01]  /*d240*/  ULDC.64 UR22, c[0x0][0x228] ;  /* 0x00008a0000167ab9 */ /* 0x000fe20000000a00 */
[----:B------:R-:W-:Y:S01]  /*d250*/  F2FP.SATFINITE.E5M2.F32.PACK_AB_MERGE_C R90, R91, R90, RZ ;  /* 0x0000005a5b5a723e */ /* 0x000fe200048060ff */
[----:B------:R-:W-:Y:S01]  /*d260*/  ULDC.64 UR20, c[0x0][0x228] ;  /* 0x00008a0000147ab9 */ /* 0x000fe20000000a00 */
[----:B------:R-:W-:Y:S01]  /*d270*/  F2FP.SATFINITE.E5M2.F32.PACK_AB_MERGE_C R26, R27, R26, RZ ;  /* 0x0000001a1b1a723e */ /* 0x000fe200048060ff */
[----:B------:R-:W-:Y:S01]  /*d280*/  ULDC.64 UR18, c[0x0][0x228] ;  /* 0x00008a0000127ab9 */ /* 0x000fe20000000a00 */
[----:B------:R-:W-:Y:S01]  /*d290*/  ISETP.GE.AND P0, PT, R6, UR27, PT ;  /* 0x0000001b06007c0c */ /* 0x000fe2000bf06270 */
[----:B------:R-:W-:Y:S01]  /*d2a0*/  VIADD R6, R2, 0x1 ;  /* 0x0000000102067836 */ /* 0x000fe20000000000 */
[----:B------:R-:W-:Y:S01]  /*d2b0*/  LOP3.LUT R120, R120, 0xffff, RZ, 0xc0, !PT ;  /* 0x0000ffff78787812 */ /* 0x000fe200078ec0ff */
[----:B------:R-:W-:Y:S01]  /*d2c0*/  ULDC.64 UR16, c[0x0][0x228] ;  /* 0x00008a0000107ab9 */ /* 0x000fe20000000a00 */
        /* <DEDUP_REMOVED lines=8> */
[----:B------:R-:W-:-:S02]  /*d350*/  LOP3.LUT R90, R90, 0xffff, RZ, 0xc0, !PT ;  /* 0x0000ffff5a5a7812 */ /* 0x000fc400078ec0ff */
[----:B------:R-:W-:Y:S02]  /*d360*/  LOP3.LUT R15, R26, 0xffff, RZ, 0xc0, !PT ;  /* 0x0000ffff1a0f7812 */ /* 0x000fe400078ec0ff */
[----:B------:R-:W-:Y:S01]  /*d370*/  ISETP.GE.AND P2, PT, R6, UR4, PT ;  /* 0x0000000406007c0c */ /* 0x000fe2000bf46270 */
[C---:B0-----:R-:W-:Y:S01]  /*d380*/  IMAD.SHL.U32 R4, R152.reuse, 0x10, RZ ;  /* 0x0000001098047824 */ /* 0x041fe200078e00ff */
[----:B------:R-:W-:Y:S01]  /*d390*/  SHF.R.U32.HI R8, RZ, 0x8, R120 ;  /* 0x00000008ff087819 */ /* 0x000fe20000011678 */
[----:B------:R-:W-:Y:S01]  /*d3a0*/  IMAD.SHL.U32 R5, R152, 0x80, RZ ;  /* 0x0000008098057824 */ /* 0x000fe200078e00ff */
[----:B------:R-:W-:Y:S02]  /*d3b0*/  PRMT R6, R88, 0x3340, R7 ;  /* 0x0000334058067816 */ /* 0x000fe40000000007 */
[----:B------:R-:W-:Y:S02]  /*d3c0*/  LOP3.LUT R4, R4, 0xf0, RZ, 0xc0, !PT ;  /* 0x000000f004047812 */ /* 0x000fe400078ec0ff */
[----:B------:R-:W-:-:S02]  /*d3d0*/  LOP3.LUT R5, R5, 0x800, RZ, 0xc0, !PT ;  /* 0x0000080005057812 */ /* 0x000fc400078ec0ff */
[----:B------:R-:W-:Y:S02]  /*d3e0*/  SHF.R.U32.HI R14, RZ, 0x8, R7 ;  /* 0x00000008ff0e7819 */ /* 0x000fe40000011607 */
[----:B------:R-:W-:Y:S01]  /*d3f0*/  IADD3 R4, R5, UR7, R4 ;  /* 0x0000000705047c10 */ /* 0x000fe2000fffe004 */
[----:B------:R-:W-:Y:S01]  /*d400*/  VIADD R5, R2, 0x2 ;  /* 0x0000000202057836 */ /* 0x000fe20000000000 */
[----:B------:R-:W-:Y:S02]  /*d410*/  PRMT R7, R90, 0x3340, R15 ;  /* 0x000033405a077816 */ /* 0x000fe4000000000f */
[----:B------:R-:W-:Y:S02]  /*d420*/  SHF.R.U32.HI R11, RZ, 0x8, R90 ;  /* 0x00000008ff0b7819 */ /* 0x000fe4000001165a */
[----:B------:R-:W-:Y:S01]  /*d430*/  ISETP.GE.AND P3, PT, R5, UR5, PT ;  /* 0x0000000505007c0c */ /* 0x000fe2000bf66270 */
[----:B------:R-:W-:Y:S01]  /*d440*/  ULDC.64 UR4, c[0x0][0x220] ;  /* 0x0000880000047ab9 */ /* 0x000fe20000000a00 */
[----:B------:R-:W-:-:S02]  /*d450*/  LOP3.LUT R5, R56, 0xffff, RZ, 0xc0, !PT ;  /* 0x0000ffff38057812 */ /* 0x000fc400078ec0ff */
[----:B------:R-:W-:Y:S02]  /*d460*/  SHF.R.U32.HI R15, RZ, 0x8, R15 ;  /* 0x00000008ff0f7819 */ /* 0x000fe4000001160f */
[----:B------:R-:W-:Y:S02]  /*d470*/  SHF.R.U32.HI R12, RZ, 0x8, R5 ;  /* 0x00000008ff0c7819 */ /* 0x000fe40000011605 */
[----:B------:R-:W-:Y:S02]  /*d480*/  LOP3.LUT R17, R8, 0xffff, RZ, 0xc0, !PT ;  /* 0x0000ffff08117812 */ /* 0x000fe400078ec0ff */
[----:B------:R-:W-:Y:S02]  /*d490*/  F2FP.SATFINITE.E5M2.F32.PACK_AB_MERGE_C R124, R125, R124, RZ ;  /* 0x0000007c7d7c723e */ /* 0x000fe400048060ff */
[----:B------:R-:W-:Y:S02]  /*d4a0*/  SHF.R.U32.HI R9, RZ, 0x8, R122 ;  /* 0x00000008ff097819 */ /* 0x000fe4000001167a */
[----:B------:R-:W-:-:S02]  /*d4b0*/  LOP3.LUT R14, R14, 0xffff, RZ, 0xc0, !PT ;  /* 0x0000ffff0e0e7812 */ /* 0x000fc400078ec0ff */
[----:B------:R-:W-:Y:S02]  /*d4c0*/  F2FP.SATFINITE.E5M2.F32.PACK_AB_MERGE_C R60, R61, R60, RZ ;  /* 0x0000003c3d3c723e */ /* 0x000fe400048060ff */
[----:B------:R-:W-:Y:S02]  /*d4d0*/  LOP3.LUT R21, R11, 0xffff, RZ, 0xc0, !PT ;  /* 0x0000ffff0b157812 */ /* 0x000fe400078ec0ff */
[----:B------:R-:W-:Y:S02]  /*d4e0*/  F2FP.SATFINITE.E5M2.F32.PACK_AB_MERGE_C R126, R127, R126, RZ ;  /* 0x0000007e7f7e723e */ /* 0x000fe400048060ff */
[----:B------:R-:W-:Y:S02]  /*d4f0*/  F2FP.SATFINITE.E5M2.F32.PACK_AB_MERGE_C R62, R63, R62, RZ ;  /* 0x0000003e3f3e723e */ /* 0x000fe400048060ff */
[----:B------:R-:W-:Y:S02]  /*d500*/  F2FP.SATFINITE.E5M2.F32.PACK_AB_MERGE_C R92, R93, R92, RZ ;  /* 0x0000005c5d5c723e */ /* 0x000fe400048060ff */
[----:B------:R-:W-:-:S02]  /*d510*/  LOP3.LUT R19, R9, 0xffff, RZ, 0xc0, !PT ;  /* 0x0000ffff09137812 */ /* 0x000fc400078ec0ff */
[----:B------:R-:W-:Y:S02]  /*d520*/  LOP3.LUT R124, R124, 0xffff, RZ, 0xc0, !PT ;  /* 0x0000ffff7c7c7812 */ /* 0x000fe400078ec0ff */
[----:B------:R-:W-:Y:S02]  /*d530*/  F2FP.SATFINITE.E5M2.F32.PACK_AB_MERGE_C R28, R29, R28, RZ ;  /* 0x0000001c1d1c723e */ /* 0x000fe400048060ff */
[----:B------:R-:W-:Y:S02]  /*d540*/  LOP3.LUT R12, R12, 0xffff, RZ, 0xc0, !PT ;  /* 0x0000ffff0c0c7812 */ /* 0x000fe400078ec0ff */
[----:B------:R-:W-:Y:S02]  /*d550*/  F2FP.SATFINITE.E5M2.F32.PACK_AB_MERGE_C R94, R95, R94, RZ ;  /* 0x0000005e5f5e723e */ /* 0x000fe400048060ff */
[----:B------:R-:W-:Y:S02]  /*d560*/  F2FP.SATFINITE.E5M2.F32.PACK_AB_MERGE_C R30, R31, R30, RZ ;  /* 0x0000001e1f1e723e */ /* 0x000fe400048060ff */
[----:B------:R-:W-:-:S02]  /*d570*/  LOP3.LUT R126, R126, 0xffff, RZ, 0xc0, !PT ;  /* 0x0000ffff7e7e7812 */ /* 0x000fc400078ec0ff */
[----:B------:R-:W-:Y:S02]  /*d580*/  LOP3.LUT R92, R92, 0xffff, RZ, 0xc0, !PT ;  /* 0x0000ffff5c5c7812 */ /* 0x000fe400078ec0ff */
[----:B------:R-:W-:Y:S02]  /*d590*/  SHF.R.U32.HI R16, RZ, 0x8, R124 ;  /* 0x00000008ff107819 */ /* 0x000fe4000001167c */
[----:B------:R-:W-:Y:S02]  /*d5a0*/  PRMT R9, R17, 0x3340, R12 ;  /* 0x0000334011097816 */ /* 0x000fe4000000000c */
[----:B------:R-:W-:Y:S02]  /*d5b0*/  LOP3.LUT R94, R94, 0xffff, RZ, 0xc0, !PT ;  /* 0x0000ffff5e5e7812 */ /* 0x000fe400078ec0ff */
[----:B------:R-:W-:Y:S02]  /*d5c0*/  LOP3.LUT R23, R30, 0xffff, RZ, 0xc0, !PT ;  /* 0x0000ffff1e177812 */ /* 0x000fe400078ec0ff */
[----:B------:R-:W-:-:S02]  /*d5d0*/  SHF.R.U32.HI R17, RZ, 0x8, R126 ;  /* 0x00000008ff117819 */ /* 0x000fc4000001167e */
[----:B------:R-:W-:Y:S02]  /*d5e0*/  F2FP.SATFINITE.E5M2.F32.PACK_AB_MERGE_C R130, R131, R130, RZ ;  /* 0x000000828382723e */ /* 0x000fe400048060ff */
[----:B------:R-:W-:Y:S02]  /*d5f0*/  SHF.R.U32.HI R18, RZ, 0x8, R92 ;  /* 0x00000008ff127819 */ /* 0x000fe4000001165c */
[----:B------:R-:W-:Y:S02]  /*d600*/  LOP3.LUT R27, R16, 0xffff, RZ, 0xc0, !PT ;  /* 0x0000ffff101b7812 */ /* 0x000fe400078ec0ff */
[----:B------:R-:W-:Y:S02]  /*d610*/  F2FP.SATFINITE.E5M2.F32.PACK_AB_MERGE_C R96, R97, R96, RZ ;  /* 0x000000606160723e */ /* 0x000fe400048060ff */
[----:B------:R-:W-:Y:S02]  /*d620*/  F2FP.SATFINITE.E5M2.F32.PACK_AB_MERGE_C R128, R129, R128, RZ ;  /* 0x000000808180723e */ /* 0x000fe400048060ff */
[----:B------:R-:W-:-:S02]  /*d630*/  F2FP.SATFINITE.E5M2.F32.PACK_AB_MERGE_C R98, R99, R98, RZ ;  /* 0x000000626362723e */ /* 0x000fc400048060ff */
[----:B------:R-:W-:Y:S02]  /*d640*/  F2FP.SATFINITE.E5M2.F32.PACK_AB_MERGE_C R64, R65, R64, RZ ;  /* 0x000000404140723e */ /* 0x000fe400048060ff */
[----:B------:R-:W-:Y:S02]  /*d650*/  F2FP.SATFINITE.E5M2.F32.PACK_AB_MERGE_C R34, R35, R34, RZ ;  /* 0x000000222322723e */ /* 0x000fe400048060ff */
[--C-:B------:R-:W-:Y:S02]  /*d660*/  PRMT R12, R94, 0x3340, R23.reuse ;  /* 0x000033405e0c7816 */ /* 0x100fe40000000017 */
[----:B------:R-:W-:Y:S02]  /*d670*/  SHF.R.U32.HI R23, RZ, 0x8, R23 ;  /* 0x00000008ff177819 */ /* 0x000fe40000011617 */
[----:B------:R-:W-:Y:S02]  /*d680*/  F2FP.SATFINITE.E5M2.F32.PACK_AB_MERGE_C R66, R67, R66, RZ ;  /* 0x000000424342723e */ /* 0x000fe400048060ff */
[----:B------:R-:W-:-:S02]  /*d690*/  LOP3.LUT R130, R130, 0xffff, RZ, 0xc0, !PT ;  /* 0x0000ffff82827812 */ /* 0x000fc400078ec0ff */
[----:B------:R-:W-:Y:S02]  /*d6a0*/  F2FP.SATFINITE.E5M2.F32.PACK_AB_MERGE_C R32, R33, R32, RZ ;  /* 0x000000202120723e */ /* 0x000fe400048060ff */
[----:B------:R-:W-:Y:S02]  /*d6b0*/  LOP3.LUT R96, R96, 0xffff, RZ, 0xc0, !PT ;  /* 0x0000ffff60607812 */ /* 0x000fe400078ec0ff */
[----:B------:R-:W-:Y:S02]  /*d6c0*/  LOP3.LUT R128, R128, 0xffff, RZ, 0xc0, !PT ;  /* 0x0000ffff80807812 */ /* 0x000fe400078ec0ff */
[----:B------:R-:W-:Y:S02]  /*d6d0*/  LOP3.LUT R98, R98, 0xffff, RZ, 0xc0, !PT ;  /* 0x0000ffff62627812 */ /* 0x000fe400078ec0ff */
[----:B------:R-:W-:Y:S02]  /*d6e0*/  LOP3.LUT R29, R64, 0xffff, RZ, 0xc0, !PT ;  /* 0x0000ffff401d7812 */ /* 0x000fe400078ec0ff */
[----:B------:R-:W-:-:S02]  /*d6f0*/  LOP3.LUT R33, R34, 0xffff, RZ, 0xc0, !PT ;  /* 0x0000ffff22217812 */ /* 0x000fc400078ec0ff */
[----:B------:R-:W-:Y:S02]  /*d700*/  SHF.R.U32.HI R26, RZ, 0x8, R130 ;  /* 0x00000008ff1a7819 */ /* 0x000fe40000011682 */
[----:B------:R-:W-:Y:S02]  /*d710*/  LOP3.LUT R31, R32, 0xffff, RZ, 0xc0, !PT ;  /* 0x0000ffff201f7812 */ /* 0x000fe400078ec0ff */
[--C-:B------:R-:W-:Y:S02]  /*d720*/  SHF.R.U32.HI R32, RZ, 0x8, R33.reuse ;  /* 0x00000008ff207819 */ /* 0x100fe40000011621 */
[----:B------:R-:W-:Y:S02]  /*d730*/  PRMT R24, R98, 0x3340, R33 ;  /* 0x0000334062187816 */ /* 0x000fe40000000021 */
[----:B------:R-:W-:Y:S02]  /*d740*/  LOP3.LUT R33, R26, 0xffff, RZ, 0xc0, !PT ;  /* 0x0000ffff1a217812 */ /* 0x000fe400078ec0ff */
[----:B------:R-:W-:-:S02]  /*d750*/  LOP3.LUT R32, R32, 0xffff, RZ, 0xc0, !PT ;  /* 0x0000ffff20207812 */ /* 0x000fc400078ec0ff */
[----:B------:R-:W-:Y:S02]  /*d760*/  F2FP.SATFINITE.E5M2.F32.PACK_AB_MERGE_C R134, R135, R134, RZ ;  /* 0x000000868786723e */ /* 0x000fe400048060ff */
[----:B------:R-:W-:Y:S02]  /*d770*/  F2FP.SATFINITE.E5M2.F32.PACK_AB_MERGE_C R70, R71, R70, RZ ;  /* 0x000000464746723e */ /* 0x000fe400048060ff */
[----:B------:R-:W-:Y:S02]  /*d780*/  F2FP.SATFINITE.E5M2.F32.PACK_AB_MERGE_C R132, R133, R132, RZ ;  /* 0x000000848584723e */ /* 0x000fe400048060ff */
[----:B------:R-:W-:Y:S02]  /*d790*/  F2FP.SATFINITE.E5M2.F32.PACK_AB_MERGE_C R100, R101, R100, RZ ;  /* 0x000000646564723e */ /* 0x000fe400048060ff */
[----:B------:R-:W-:Y:S02]  /*d7a0*/  F2FP.SATFINITE.E5M2.F32.PACK_AB_MERGE_C R68, R69, R68, RZ ;  /* 0x000000444544723e */ /* 0x000fe400048060ff */
[----:B------:R-:W-:-:S02]  /*d7b0*/  F2FP.SATFINITE.E5M2.F32.PACK_AB_MERGE_C R102, R103, R102, RZ ;  /* 0x000000666766723e */ /* 0x000fc400048060ff */
[----:B------:R-:W-:Y:S02]  /*d7c0*/  F2FP.SATFINITE.E5M2.F32.PACK_AB_MERGE_C R38, R39, R38, RZ ;  /* 0x000000262726723e */ /* 0x000fe400048060ff */
[----:B------:R-:W-:Y:S02]  /*d7d0*/  F2FP.SATFINITE.E5M2.F32.PACK_AB_MERGE_C R36, R37, R36, RZ ;  /* 0x000000242524723e */ /* 0x000fe400048060ff */
[----:B------:R-:W-:Y:S02]  /*d7e0*/  LOP3.LUT R134, R134, 0xffff, RZ, 0xc0, !PT ;  /* 0x0000ffff86867812 */ /* 0x000fe400078ec0ff */
[----:B------:R-:W-:Y:S02]  /*d7f0*/  LOP3.LUT R132, R132, 0xffff, RZ, 0xc0, !PT ;  /* 0x0000ffff84847812 */ /* 0x000fe400078ec0ff */
[----:B------:R-:W-:Y:S02]  /*d800*/  LOP3.LUT R100, R100, 0xffff, RZ, 0xc0, !PT ;  /* 0x0000ffff64647812 */ /* 0x000fe400078ec0ff */
[----:B------:R-:W-:-:S02]  /*d810*/  LOP3.LUT R102, R102, 0xffff, RZ, 0xc0, !PT ;  /* 0x0000ffff66667812 */ /* 0x000fc400078ec0ff */
[----:B------:R-:W-:Y:S02]  /*d820*/  LOP3.LUT R37, R38, 0xffff, RZ, 0xc0, !PT ;  /* 0x0000ffff26257812 */ /* 0x000fe400078ec0ff */
[----:B------:R-:W-:Y:S02]  /*d830*/  F2FP.SATFINITE.E5M2.F32.PACK_AB_MERGE_C R42, R43, R42, RZ ;  /* 0x0000002a2b2a723e */ /* 0x000fe400048060ff */
[----:B------:R-:W-:Y:S02]  /*d840*/  F2FP.SATFINITE.E5M2.F32.PACK_AB_MERGE_C R40, R41, R40, RZ ;  /* 0x000000282928723e */ /* 0x000fe400048060ff */
[----:B------:R-:W-:Y:S02]  /*d850*/  F2FP.SATFINITE.E5M2.F32.PACK_AB_MERGE_C R46, R47, R46, RZ ;  /* 0x0000002e2f2e723e */ /* 0x000fe400048060ff */
[----:B------:R-:W-:Y:S02]  /*d860*/  F2FP.SATFINITE.E5M2.F32.PACK_AB_MERGE_C R44, R45, R44, RZ ;  /* 0x0000002c2d2c723e */ /* 0x000fe400048060ff */
[----:B------:R-:W-:-:S02]  /*d870*/  PRMT R47, R102, 0x3340, R37 ;  /* 0x00003340662f7816 */ /* 0x000fc40000000025 */
[----:B------:R-:W-:Y:S02]  /*d880*/  F2FP.SATFINITE.E5M2.F32.PACK_AB_MERGE_C R136, R137, R136, RZ ;  /* 0x000000888988723e */ /* 0x000fe400048060ff */
[----:B------:R-:W-:Y:S02]  /*d890*/  F2FP.SATFINITE.E5M2.F32.PACK_AB_MERGE_C R138, R139, R138, RZ ;  /* 0x0000008a8b8a723e */ /* 0x000fe400048060ff */
[----:B------:R-:W-:Y:S02]  /*d8a0*/  F2FP.SATFINITE.E5M2.F32.PACK_AB_MERGE_C R72, R73, R72, RZ ;  /* 0x000000484948723e */ /* 0x000fe400048060ff */
[----:B------:R-:W-:Y:S02]  /*d8b0*/  F2FP.SATFINITE.E5M2.F32.PACK_AB_MERGE_C R74, R75, R74, RZ ;  /* 0x0000004a4b4a723e */ /* 0x000fe400048060ff */
[----:B------:R-:W-:Y:S02]  /*d8c0*/  F2FP.SATFINITE.E5M2.F32.PACK_AB_MERGE_C R104, R105, R104, RZ ;  /* 0x000000686968723e */ /* 0x000fe400048060ff */
[----:B------:R-:W-:-:S02]  /*d8d0*/  F2FP.SATFINITE.E5M2.F32.PACK_AB_MERGE_C R106, R107, R106, RZ ;  /* 0x0000006a6b6a723e */ /* 0x000fc400048060ff */
[----:B------:R-:W-:Y:S02]  /*d8e0*/  LOP3.LUT R136, R136, 0xffff, RZ, 0xc0, !PT ;  /* 0x0000ffff88887812 */ /* 0x000fe400078ec0ff */
[----:B------:R-:W-:Y:S02]  /*d8f0*/  LOP3.LUT R138, R138, 0xffff, RZ, 0xc0, !PT ;  /* 0x0000ffff8a8a7812 */ /* 0x000fe400078ec0ff */
[----:B------:R-:W-:Y:S02]  /*d900*/  LOP3.LUT R104, R104, 0xffff, RZ, 0xc0, !PT ;  /* 0x0000ffff68687812 */ /* 0x000fe400078ec0ff */
[----:B------:R-:W-:Y:S02]  /*d910*/  LOP3.LUT R106, R106, 0xffff, RZ, 0xc0, !PT ;  /* 0x0000ffff6a6a7812 */ /* 0x000fe400078ec0ff */
[----:B------:R-:W-:Y:S02]  /*d920*/  F2FP.SATFINITE.E5M2.F32.PACK_AB_MERGE_C R52, R53, R52, RZ ;  /* 0x000000343534723e */ /* 0x000fe400048060ff */
[----:B------:R-:W-:-:S02]  /*d930*/  F2FP.SATFINITE.E5M2.F32.PACK_AB_MERGE_C R54, R55, R54, RZ ;  /* 0x000000363736723e */ /* 0x000fc400048060ff */
[----:B------:R-:W-:Y:S02]  /*d940*/  F2FP.SATFINITE.E5M2.F32.PACK_AB_MERGE_C R140, R141, R140, RZ ;  /* 0x0000008c8d8c723e */ /* 0x000fe400048060ff */
[----:B------:R-:W-:Y:S02]  /*d950*/  F2FP.SATFINITE.E5M2.F32.PACK_AB_MERGE_C R76, R77, R76, RZ ;  /* 0x0000004c4d4c723e */ /* 0x000fe400048060ff */
[----:B------:R-:W-:Y:S02]  /*d960*/  F2FP.SATFINITE.E5M2.F32.PACK_AB_MERGE_C R142, R143, R142, RZ ;  /* 0x0000008e8f8e723e */ /* 0x000fe400048060ff */
[----:B------:R-:W-:Y:S02]  /*d970*/  F2FP.SATFINITE.E5M2.F32.PACK_AB_MERGE_C R78, R79, R78, RZ ;  /* 0x0000004e4f4e723e */ /* 0x000fe400048060ff */
[----:B------:R-:W-:Y:S02]  /*d980*/  F2FP.SATFINITE.E5M2.F32.PACK_AB_MERGE_C R108, R109, R108, RZ ;  /* 0x0000006c6d6c723e */ /* 0x000fe400048060ff */
[----:B------:R-:W-:-:S02]  /*d990*/  F2FP.SATFINITE.E5M2.F32.PACK_AB_MERGE_C R48, R49, R48, RZ ;  /* 0x000000303130723e */ /* 0x000fc400048060ff */
[----:B------:R-:W-:Y:S02]  /*d9a0*/  F2FP.SATFINITE.E5M2.F32.PACK_AB_MERGE_C R110, R111, R110, RZ ;  /* 0x0000006e6f6e723e */ /* 0x000fe400048060ff */
[----:B------:R-:W-:Y:S02]  /*d9b0*/  LOP3.LUT R140, R140, 0xffff, RZ, 0xc0, !PT ;  /* 0x0000ffff8c8c7812 */ /* 0x000fe400078ec0ff */
[----:B------:R-:W-:Y:S02]  /*d9c0*/  F2FP.SATFINITE.E5M2.F32.PACK_AB_MERGE_C R50, R51, R50, RZ ;  /* 0x000000323332723e */ /* 0x000fe400048060ff */
[----:B------:R-:W-:Y:S02]  /*d9d0*/  LOP3.LUT R142, R142, 0xffff, RZ, 0xc0, !PT ;  /* 0x0000ffff8e8e7812 */ /* 0x000fe400078ec0ff */
        /* <DEDUP_REMOVED lines=17> */
[----:B------:R-:W-:Y:S02]  /*daf0*/  LOP3.LUT R148, R148, 0xffff, RZ, 0xc0, !PT ;  /* 0x0000ffff94947812 */ /* 0x000fe400078ec0ff */
[----:B------:R-:W-:Y:S02]  /*db00*/  F2FP.SATFINITE.E5M2.F32.PACK_AB_MERGE_C R118, R119, R118, RZ ;  /* 0x000000767776723e */ /* 0x000fe400048060ff */
[----:B------:R-:W-:-:S02]  /*db10*/  LOP3.LUT R150, R150, 0xffff, RZ, 0xc0, !PT ;  /* 0x0000ffff96967812 */ /* 0x000fc400078ec0ff */
[----:B------:R-:W-:Y:S02]  /*db20*/  LOP3.LUT R116, R116, 0xffff, RZ, 0xc0, !PT ;  /* 0x0000ffff74747812 */ /* 0x000fe400078ec0ff */
[----:B------:R-:W-:Y:S02]  /*db30*/  LOP3.LUT R118, R118, 0xffff, RZ, 0xc0, !PT ;  /* 0x0000ffff76767812 */ /* 0x000fe400078ec0ff */
[----:B--2---:R-:W-:Y:S02]  /*db40*/  LOP3.LUT R25, R10, 0x700, RZ, 0xc0, !PT ;  /* 0x000007000a197812 */ /* 0x004fe400078ec0ff */
[----:B------:R-:W-:-:S03]  /*db50*/  SHF.R.U32.HI R10, RZ, 0x8, R88 ;  /* 0x00000008ff0a7819 */ /* 0x000fc60000011658 */
[----:B------:R-:W-:Y:S01]  /*db60*/  IMAD.IADD R25, R25, 0x1, R4 ;  /* 0x0000000119197824 */ /* 0x000fe200078e0204 */
[----:B------:R-:W-:Y:S02]  /*db70*/  PRMT R4, R120, 0x3340, R5 ;  /* 0x0000334078047816 */ /* 0x000fe40000000005 */
[--C-:B------:R-:W-:Y:S02]  /*db80*/  PRMT R5, R122, 0x3340, R13.reuse ;  /* 0x000033407a057816 */ /* 0x100fe4000000000d */
[----:B------:R-:W-:Y:S02]  /*db90*/  SHF.R.U32.HI R13, RZ, 0x8, R13 ;  /* 0x00000008ff0d7819 */ /* 0x000fe4000001160d */
[----:B------:R-:W-:Y:S02]  /*dba0*/  PRMT R4, R4, 0x5410, R9 ;  /* 0x0000541004047816 */ /* 0x000fe40000000009 */
[----:B------:R-:W-:Y:S02]  /*dbb0*/  LOP3.LUT R8, R13, 0xffff, RZ, 0xc0, !PT ;  /* 0x0000ffff0d087812 */ /* 0x000fe400078ec0ff */
[----:B------:R-:W-:-:S02]  /*dbc0*/  LOP3.LUT R13, R10, 0xffff, RZ, 0xc0, !PT ;  /* 0x0000ffff0a0d7812 */ /* 0x000fc400078ec0ff */
[----:B------:R-:W-:Y:S02]  /*dbd0*/  LOP3.LUT R10, R15, 0xffff, RZ, 0xc0, !PT ;  /* 0x0000ffff0f0a7812 */ /* 0x000fe400078ec0ff */
[----:B------:R-:W-:Y:S02]  /*dbe0*/  PRMT R11, R13, 0x3340, R14 ;  /* 0x000033400d0b7816 */ /* 0x000fe4000000000e */
[----:B------:R-:W-:Y:S02]  /*dbf0*/  PRMT R10, R21, 0x3340, R10 ;  /* 0x00003340150a7816 */ /* 0x000fe4000000000a */
[----:B------:R-:W-:Y:S02]  /*dc00*/  LOP3.LUT R13, R60, 0xffff, RZ, 0xc0, !PT ;  /* 0x0000ffff3c0d7812 */ /* 0x000fe400078ec0ff */
[----:B------:R-:W-:Y:S02]  /*dc10*/  LOP3.LUT R21, R62, 0xffff, RZ, 0xc0, !PT ;  /* 0x0000ffff3e157812 */ /* 0x000fe400078ec0ff */
[----:B------:R-:W-:-:S02]  /*dc20*/  PRMT R8, R19, 0x3340, R8 ;  /* 0x0000334013087816 */ /* 0x000fc40000000008 */
[----:B------:R-:W-:Y:S02]  /*dc30*/  LOP3.LUT R19, R28, 0xffff, RZ, 0xc0, !PT ;  /* 0x0000ffff1c137812 */ /* 0x000fe400078ec0ff */
[----:B------:R-:W-:Y:S02]  /*dc40*/  SHF.R.U32.HI R20, RZ, 0x8, R13 ;  /* 0x00000008ff147819 */ /* 0x000fe4000001160d */
[--C-:B------:R-:W-:Y:S02]  /*dc50*/  PRMT R14, R126, 0x3340, R21.reuse ;  /* 0x000033407e0e7816 */ /* 0x100fe40000000015 */
[----:B------:R-:W-:Y:S02]  /*dc60*/  SHF.R.U32.HI R21, RZ, 0x8, R21 ;  /* 0x00000008ff157819 */ /* 0x000fe40000011615 */
[----:B------:R-:W-:Y:S02]  /*dc70*/  PRMT R15, R124, 0x3340, R13 ;  /* 0x000033407c0f7816 */ /* 0x000fe4000000000d */
[----:B------:R-:W-:-:S02]  /*dc80*/  PRMT R13, R92, 0x3340, R19 ;  /* 0x000033405c0d7816 */ /* 0x000fc40000000013 */
[----:B------:R-:W-:Y:S02]  /*dc90*/  SHF.R.U32.HI R22, RZ, 0x8, R19 ;  /* 0x00000008ff167819 */ /* 0x000fe40000011613 */
[----:B------:R-:W-:Y:S02]  /*dca0*/  LOP3.LUT R16, R20, 0xffff, RZ, 0xc0, !PT ;  /* 0x0000ffff14107812 */ /* 0x000fe400078ec0ff */
[----:B------:R-:W-:Y:S02]  /*dcb0*/  SHF.R.U32.HI R19, RZ, 0x8, R94 ;  /* 0x00000008ff137819 */ /* 0x000fe4000001165e */
[----:B------:R-:W-:Y:S02]  /*dcc0*/  LOP3.LUT R20, R17, 0xffff, RZ, 0xc0, !PT ;  /* 0x0000ffff11147812 */ /* 0x000fe400078ec0ff */
[----:B------:R-:W-:Y:S02]  /*dcd0*/  LOP3.LUT R17, R21, 0xffff, RZ, 0xc0, !PT ;  /* 0x0000ffff15117812 */ /* 0x000fe400078ec0ff */
[----:B------:R-:W-:-:S02]  /*dce0*/  LOP3.LUT R21, R18, 0xffff, RZ, 0xc0, !PT ;  /* 0x0000ffff12157812 */ /* 0x000fc400078ec0ff */
[----:B------:R-:W-:Y:S02]  /*dcf0*/  LOP3.LUT R18, R22, 0xffff, RZ, 0xc0, !PT ;  /* 0x0000ffff16127812 */ /* 0x000fe400078ec0ff */
[----:B------:R-:W-:Y:S02]  /*dd00*/  LOP3.LUT R22, R19, 0xffff, RZ, 0xc0, !PT ;  /* 0x0000ffff13167812 */ /* 0x000fe400078ec0ff */
[----:B------:R-:W-:Y:S02]  /*dd10*/  LOP3.LUT R19, R23, 0xffff, RZ, 0xc0, !PT ;  /* 0x0000ffff17137812 */ /* 0x000fe400078ec0ff */
[----:B------:R-:W-:Y:S02]  /*dd20*/  PRMT R16, R27, 0x3340, R16 ;  /* 0x000033401b107816 */ /* 0x000fe40000000010 */
[----:B------:R-:W-:Y:S02]  /*dd30*/  LOP3.LUT R23, R66, 0xffff, RZ, 0xc0, !PT ;  /* 0x0000ffff42177812 */ /* 0x000fe400078ec0ff */
[----:B------:R-:W-:-:S02]  /*dd40*/  PRMT R18, R21, 0x3340, R18 ;  /* 0x0000334015127816 */ /* 0x000fc40000000012 */
[----:B------:R-:W-:Y:S02]  /*dd50*/  SHF.R.U32.HI R27, RZ, 0x8, R96 ;  /* 0x00000008ff1b7819 */ /* 0x000fe40000011660 */
[----:B------:R-:W-:Y:S02]  /*dd60*/  PRMT R17, R20, 0x3340, R17 ;  /* 0x0000334014117816 */ /* 0x000fe40000000011 */
[----:B------:R-:W-:Y:S02]  /*dd70*/  PRMT R21, R128, 0x3340, R29 ;  /* 0x0000334080157816 */ /* 0x000fe4000000001d */
[----:B------:R-:W-:Y:S02]  /*dd80*/  SHF.R.U32.HI R28, RZ, 0x8, R98 ;  /* 0x00000008ff1c7819 */ /* 0x000fe40000011662 */
[----:B------:R-:W-:Y:S02]  /*dd90*/  PRMT R19, R22, 0x3340, R19 ;  /* 0x0000334016137816 */ /* 0x000fe40000000013 */
[----:B------:R-:W-:-:S02]  /*dda0*/  SHF.R.U32.HI R20, RZ, 0x8, R128 ;  /* 0x00000008ff147819 */ /* 0x000fc40000011680 */
[----:B------:R-:W-:Y:S02]  /*ddb0*/  SHF.R.U32.HI R29, RZ, 0x8, R29 ;  /* 0x00000008ff1d7819 */ /* 0x000fe4000001161d */
[--C-:B------:R-:W-:Y:S02]  /*ddc0*/  PRMT R22, R130, 0x3340, R23.reuse ;  /* 0x0000334082167816 */ /* 0x100fe40000000017 */
[----:B------:R-:W-:Y:S02]  /*ddd0*/  SHF.R.U32.HI R30, RZ, 0x8, R23 ;  /* 0x00000008ff1e7819 */ /* 0x000fe40000011617 */
[--C-:B------:R-:W-:Y:S02]  /*dde0*/  PRMT R23, R96, 0x3340, R31.reuse ;  /* 0x0000334060177816 */ /* 0x100fe4000000001f */
[----:B------:R-:W-:Y:S02]  /*ddf0*/  LOP3.LUT R26, R27, 0xffff, RZ, 0xc0, !PT ;  /* 0x0000ffff1b1a7812 */ /* 0x000fe400078ec0ff */
[----:B------:R-:W-:-:S02]  /*de00*/  SHF.R.U32.HI R31, RZ, 0x8, R31 ;  /* 0x00000008ff1f7819 */ /* 0x000fc4000001161f */
[----:B------:R-:W-:Y:S02]  /*de10*/  LOP3.LUT R27, R28, 0xffff, RZ, 0xc0, !PT ;  /* 0x0000ffff1c1b7812 */ /* 0x000fe400078ec0ff */
[----:B------:R-:W-:Y:S02]  /*de20*/  LOP3.LUT R20, R20, 0xffff, RZ, 0xc0, !PT ;  /* 0x0000ffff14147812 */ /* 0x000fe400078ec0ff */
[----:B------:R-:W-:Y:S02]  /*de30*/  LOP3.LUT R29, R29, 0xffff, RZ, 0xc0, !PT ;  /* 0x0000ffff1d1d7812 */ /* 0x000fe400078ec0ff */
[----:B------:R-:W-:Y:S02]  /*de40*/  LOP3.LUT R30, R30, 0xffff, RZ, 0xc0, !PT ;  /* 0x0000ffff1e1e7812 */ /* 0x000fe400078ec0ff */
[----:B------:R-:W-:Y:S02]  /*de50*/  LOP3.LUT R31, R31, 0xffff, RZ, 0xc0, !PT ;  /* 0x0000ffff1f1f7812 */ /* 0x000fe400078ec0ff */
[----:B------:R-:W-:-:S02]  /*de60*/  PRMT R35, R27, 0x3340, R32 ;  /* 0x000033401b237816 */ /* 0x000fc40000000020 */
[----:B------:R-:W-:Y:S02]  /*de70*/  PRMT R34, R20, 0x3340, R29 ;  /* 0x0000334014227816 */ /* 0x000fe4000000001d */
[----:B------:R-:W-:Y:S02]  /*de80*/  LOP3.LUT R27, R70, 0xffff, RZ, 0xc0, !PT ;  /* 0x0000ffff461b7812 */ /* 0x000fe400078ec0ff */
[----:B------:R-:W-:Y:S02]  /*de90*/  LOP3.LUT R29, R68, 0xffff, RZ, 0xc0, !PT ;  /* 0x0000ffff441d7812 */ /* 0x000fe400078ec0ff */
[----:B------:R-:W-:Y:S02]  /*dea0*/  PRMT R33, R33, 0x3340, R30 ;  /* 0x0000334021217816 */ /* 0x000fe4000000001e */
[----:B------:R-:W-:Y:S02]  /*deb0*/  PRMT R56, R26, 0x3340, R31 ;  /* 0x000033401a387816 */ /* 0x000fe4000000001f */
[----:B------:R-:W-:-:S02]  /*dec0*/  LOP3.LUT R31, R36, 0xffff, RZ, 0xc0, !PT ;  /* 0x0000ffff241f7812 */ /* 0x000fc400078ec0ff */
[----:B------:R-:W-:Y:S02]  /*ded0*/  SHF.R.U32.HI R26, RZ, 0x8, R134 ;  /* 0x00000008ff1a7819 */ /* 0x000fe40000011686 */
[--C-:B------:R-:W-:Y:S02]  /*dee0*/  PRMT R43, R134, 0x3340, R27.reuse ;  /* 0x00003340862b7816 */ /* 0x100fe4000000001b */
[----:B------:R-:W-:Y:S02]  /*def0*/  SHF.R.U32.HI R30, RZ, 0x8, R27 ;  /* 0x00000008ff1e7819 */ /* 0x000fe4000001161b */
[----:B------:R-:W-:Y:S02]  /*df00*/  PRMT R41, R132, 0x3340, R29 ;  /* 0x0000334084297816 */ /* 0x000fe4000000001d */
[----:B------:R-:W-:Y:S02]  /*df10*/  SHF.R.U32.HI R27, RZ, 0x8, R100 ;  /* 0x00000008ff1b7819 */ /* 0x000fe40000011664 */
[----:B------:R-:W-:-:S02]  /*df20*/  SHF.R.U32.HI R20, RZ, 0x8, R132 ;  /* 0x00000008ff147819 */ /* 0x000fc40000011684 */
[----:B------:R-:W-:Y:S02]  /*df30*/  SHF.R.U32.HI R29, RZ, 0x8, R29 ;  /* 0x00000008ff1d7819 */ /* 0x000fe4000001161d */
[----:B------:R-:W-:Y:S02]  /*df40*/  SHF.R.U32.HI R28, RZ, 0x8, R102 ;  /* 0x00000008ff1c7819 */ /* 0x000fe40000011666 */
        /* <DEDUP_REMOVED lines=16> */
[----:B------:R-:W-:Y:S02]  /*e050*/  PRMT R62, R26, 0x3340, R31 ;  /* 0x000033401a3e7816 */ /* 0x000fe4000000001f */
[----:B------:R-:W-:Y:S02]  /*e060*/  LOP3.LUT R37, R42, 0xffff, RZ, 0xc0, !PT ;  /* 0x0000ffff2a257812 */ /* 0x000fe400078ec0ff */
[----:B------:R-:W-:Y:S02]  /*e070*/  LOP3.LUT R31, R40, 0xffff, RZ, 0xc0, !PT ;  /* 0x0000ffff281f7812 */ /* 0x000fe400078ec0ff */
[----:B------:R-:W-:Y:S02]  /*e080*/  PRMT R40, R136, 0x3340, R29 ;  /* 0x0000334088287816 */ /* 0x000fe4000000001d */
[----:B------:R-:W-:Y:S02]  /*e090*/  SHF.R.U32.HI R26, RZ, 0x8, R138 ;  /* 0x00000008ff1a7819 */ /* 0x000fe4000001168a */
[----:B------:R-:W-:-:S02]  /*e0a0*/  PRMT R42, R138, 0x3340, R27 ;  /* 0x000033408a2a7816 */ /* 0x000fc4000000001b */
[----:B------:R-:W-:Y:S02]  /*e0b0*/  SHF.R.U32.HI R30, RZ, 0x8, R27 ;  /* 0x00000008ff1e7819 */ /* 0x000fe4000001161b */
[----:B------:R-:W-:Y:S02]  /*e0c0*/  SHF.R.U32.HI R20, RZ, 0x8, R136 ;  /* 0x00000008ff147819 */ /* 0x000fe40000011688 */
[----:B------:R-:W-:Y:S02]  /*e0d0*/  SHF.R.U32.HI R29, RZ, 0x8, R29 ;  /* 0x00000008ff1d7819 */ /* 0x000fe4000001161d */
[----:B------:R-:W-:Y:S02]  /*e0e0*/  SHF.R.U32.HI R27, RZ, 0x8, R104 ;  /* 0x00000008ff1b7819 */ /* 0x000fe40000011668 */
[----:B------:R-:W-:Y:S02]  /*e0f0*/  SHF.R.U32.HI R28, RZ, 0x8, R106 ;  /* 0x00000008ff1c7819 */ /* 0x000fe4000001166a */
[----:B------:R-:W-:-:S02]  /*e100*/  SHF.R.U32.HI R32, RZ, 0x8, R37 ;  /* 0x00000008ff207819 */ /* 0x000fc40000011625 */
[----:B------:R-:W-:Y:S02]  /*e110*/  PRMT R53, R104, 0x3340, R31 ;  /* 0x0000334068357816 */ /* 0x000fe4000000001f */
[----:B------:R-:W-:Y:S02]  /*e120*/  PRMT R55, R106, 0x3340, R37 ;  /* 0x000033406a377816 */ /* 0x000fe40000000025 */
[----:B------:R-:W-:Y:S02]  /*e130*/  SHF.R.U32.HI R31, RZ, 0x8, R31 ;  /* 0x00000008ff1f7819 */ /* 0x000fe4000001161f */
        /* <DEDUP_REMOVED lines=15> */
[----:B------:R-:W-:Y:S02]  /*e230*/  LOP3.LUT R37, R46, 0xffff, RZ, 0xc0, !PT ;  /* 0x0000ffff2e257812 */ /* 0x000fe400078ec0ff */
[--C-:B------:R-:W-:Y:S02]  /*e240*/  PRMT R44, R140, 0x3340, R29.reuse ;  /* 0x000033408c2c7816 */ /* 0x100fe4000000001d */
[----:B------:R-:W-:Y:S02]  /*e250*/  SHF.R.U32.HI R20, RZ, 0x8, R140 ;  /* 0x00000008ff147819 */ /* 0x000fe4000001168c */
[----:B------:R-:W-:Y:S02]  /*e260*/  SHF.R.U32.HI R29, RZ, 0x8, R29 ;  /* 0x00000008ff1d7819 */ /* 0x000fe4000001161d */
[----:B------:R-:W-:Y:S02]  /*e270*/  SHF.R.U32.HI R26, RZ, 0x8, R142 ;  /* 0x00000008ff1a7819 */ /* 0x000fe4000001168e */
[----:B------:R-:W-:-:S02]  /*e280*/  PRMT R46, R142, 0x3340, R27 ;  /* 0x000033408e2e7816 */ /* 0x000fc4000000001b */
[----:B------:R-:W-:Y:S02]  /*e290*/  SHF.R.U32.HI R30, RZ, 0x8, R27 ;  /* 0x00000008ff1e7819 */ /* 0x000fe4000001161b */
[----:B------:R-:W-:Y:S02]  /*e2a0*/  SHF.R.U32.HI R27, RZ, 0x8, R108 ;  /* 0x00000008ff1b7819 */ /* 0x000fe4000001166c */
[----:B------:R-:W-:Y:S02]  /*e2b0*/  PRMT R61, R108, 0x3340, R31 ;  /* 0x000033406c3d7816 */ /* 0x000fe4000000001f */
[----:B------:R-:W-:Y:S02]  /*e2c0*/  SHF.R.U32.HI R28, RZ, 0x8, R110 ;  /* 0x00000008ff1c7819 */ /* 0x000fe4000001166e */
[----:B------:R-:W-:Y:S02]  /*e2d0*/  SHF.R.U32.HI R32, RZ, 0x8, R37 ;  /* 0x00000008ff207819 */ /* 0x000fe40000011625 */
[----:B------:R-:W-:-:S02]  /*e2e0*/  SHF.R.U32.HI R31, RZ, 0x8, R31 ;  /* 0x00000008ff1f7819 */ /* 0x000fc4000001161f */
[----:B------:R-:W-:Y:S02]  /*e2f0*/  PRMT R63, R110, 0x3340, R37 ;  /* 0x000033406e3f7816 */ /* 0x000fe40000000025 */
        /* <DEDUP_REMOVED lines=11> */
[----:B------:R-:W-:Y:S02]  /*e3b0*/  PRMT R70, R26, 0x3340, R31 ;  /* 0x000033401a467816 */ /* 0x000fe4000000001f */
[----:B------:R-:W-:Y:S02]  /*e3c0*/  LOP3.LUT R27, R82, 0xffff, RZ, 0xc0, !PT ;  /* 0x0000ffff521b7812 */ /* 0x000fe400078ec0ff */
[----:B------:R-:W-:Y:S02]  /*e3d0*/  PRMT R59, R37, 0x3340, R30 ;  /* 0x00003340253b7816 */ /* 0x000fe4000000001e */
[----:B------:R-:W-:Y:S02]  /*e3e0*/  LOP3.LUT R31, R48, 0xffff, RZ, 0xc0, !PT ;  /* 0x0000ffff301f7812 */ /* 0x000fe400078ec0ff */
[----:B------:R-:W-:Y:S02]  /*e3f0*/  LOP3.LUT R37, R50, 0xffff, RZ, 0xc0, !PT ;  /* 0x0000ffff32257812 */ /* 0x000fe400078ec0ff */
[----:B------:R-:W-:-:S02]  /*e400*/  PRMT R48, R144, 0x3340, R29 ;  /* 0x0000334090307816 */ /* 0x000fc4000000001d */
[----:B------:R-:W-:Y:S02]  /*e410*/  SHF.R.U32.HI R20, RZ, 0x8, R144 ;  /* 0x00000008ff147819 */ /* 0x000fe40000011690 */
[----:B------:R-:W-:Y:S02]  /*e420*/  SHF.R.U32.HI R29, RZ, 0x8, R29 ;  /* 0x00000008ff1d7819 */ /* 0x000fe4000001161d */
[----:B------:R-:W-:Y:S02]  /*e430*/  SHF.R.U32.HI R26, RZ, 0x8, R146 ;  /* 0x00000008ff1a7819 */ /* 0x000fe40000011692 */
[--C-:B------:R-:W-:Y:S02]  /*e440*/  PRMT R50, R146, 0x3340, R27.reuse ;  /* 0x0000334092327816 */ /* 0x100fe4000000001b */
[----:B------:R-:W-:Y:S02]  /*e450*/  SHF.R.U32.HI R30, RZ, 0x8, R27 ;  /* 0x00000008ff1e7819 */ /* 0x000fe4000001161b */
[----:B------:R-:W-:-:S02]  /*e460*/  SHF.R.U32.HI R27, RZ, 0x8, R112 ;  /* 0x00000008ff1b7819 */ /* 0x000fc40000011670 */
[----:B------:R-:W-:Y:S02]  /*e470*/  PRMT R69, R112, 0x3340, R31 ;  /* 0x0000334070457816 */ /* 0x000fe4000000001f */
[----:B------:R-:W-:Y:S02]  /*e480*/  PRMT R5, R5, 0x5410, R8 ;  /* 0x0000541005057816 */ /* 0x000fe40000000008 */
[----:B------:R-:W-:Y:S02]  /*e490*/  PRMT R6, R6, 0x5410, R11 ;  /* 0x0000541006067816 */ /* 0x000fe4000000000b */
[----:B------:R-:W-:Y:S01]  /*e4a0*/  PRMT R7, R7, 0x5410, R10 ;  /* 0x0000541007077816 */ /* 0x000fe2000000000a */
[----:B------:R-:W-:Y:S01]  /*e4b0*/  BAR.SYNC.DEFER_BLOCKING 0x0 ;  /* 0x0000000000007b1d */ /* 0x000fe20000010000 */
[----:B------:R-:W-:Y:S02]  /*e4c0*/  SHF.R.U32.HI R31, RZ, 0x8, R31 ;  /* 0x00000008ff1f7819 */ /* 0x000fe4000001161f */
[----:B------:R-:W-:-:S02]  /*e4d0*/  SHF.R.U32.HI R28, RZ, 0x8, R114 ;  /* 0x00000008ff1c7819 */ /* 0x000fc40000011672 */
[--C-:B------:R-:W-:Y:S02]  /*e4e0*/  SHF.R.U32.HI R32, RZ, 0x8, R37.reuse ;  /* 0x00000008ff207819 */ /* 0x100fe40000011625 */
[----:B------:R-:W-:Y:S02]  /*e4f0*/  PRMT R71, R114, 0x3340, R37 ;  /* 0x0000334072477816 */ /* 0x000fe40000000025 */
[----:B------:R-:W-:Y:S02]  /*e500*/  LOP3.LUT R20, R20, 0xffff, RZ, 0xc0, !PT ;  /* 0x0000ffff14147812 */ /* 0x000fe400078ec0ff */
[----:B------:R-:W-:Y:S02]  /*e510*/  LOP3.LUT R29, R29, 0xffff, RZ, 0xc0, !PT ;  /* 0x0000ffff1d1d7812 */ /* 0x000fe400078ec0ff */
[----:B------:R-:W-:Y:S02]  /*e520*/  LOP3.LUT R37, R26, 0xffff, RZ, 0xc0, !PT ;  /* 0x0000ffff1a257812 */ /* 0x000fe400078ec0ff */
[----:B------:R-:W-:-:S02]  /*e530*/  LOP3.LUT R26, R27, 0xffff, RZ, 0xc0, !PT ;  /* 0x0000ffff1b1a7812 */ /* 0x000fc400078ec0ff */
[----:B------:R-:W-:Y:S02]  /*e540*/  LOP3.LUT R31, R31, 0xffff, RZ, 0xc0, !PT ;  /* 0x0000ffff1f1f7812 */ /* 0x000fe400078ec0ff */
[----:B------:R-:W-:Y:S02]  /*e550*/  LOP3.LUT R27, R28, 0xffff, RZ, 0xc0, !PT ;  /* 0x0000ffff1c1b7812 */ /* 0x000fe400078ec0ff */
[----:B------:R-:W-:Y:S02]  /*e560*/  LOP3.LUT R32, R32, 0xffff, RZ, 0xc0, !PT ;  /* 0x0000ffff20207812 */ /* 0x000fe400078ec0ff */
[----:B------:R-:W-:Y:S01]  /*e570*/  PRMT R65, R20, 0x3340, R29 ;  /* 0x0000334014417816 */ /* 0x000fe2000000001d */
[----:B------:R-:W-:Y:S01]  /*e580*/  STSM.16.M88.4 [R25], R4 ;  /* 0x0000000419007844 */ /* 0x000fe20000000200 */
[----:B------:R-:W-:Y:S02]  /*e590*/  LOP3.LUT R29, R84, 0xffff, RZ, 0xc0, !PT ;  /* 0x0000ffff541d7812 */ /* 0x000fe400078ec0ff */
[----:B------:R-:W-:-:S02]  /*e5a0*/  LOP3.LUT R30, R30, 0xffff, RZ, 0xc0, !PT ;  /* 0x0000ffff1e1e7812 */ /* 0x000fc400078ec0ff */
[----:B------:R-:W-:Y:S02]  /*e5b0*/  PRMT R74, R26, 0x3340, R31 ;  /* 0x000033401a4a7816 */ /* 0x000fe4000000001f */
[----:B------:R-:W-:Y:S02]  /*e5c0*/  PRMT R76, R27, 0x3340, R32 ;  /* 0x000033401b4c7816 */ /* 0x000fe40000000020 */
[----:B------:R-:W-:Y:S02]  /*e5d0*/  LOP3.LUT R27, R86, 0xffff, RZ, 0xc0, !PT ;  /* 0x0000ffff561b7812 */ /* 0x000fe400078ec0ff */
[----:B------:R-:W-:Y:S02]  /*e5e0*/  LOP3.LUT R31, R52, 0xffff, RZ, 0xc0, !PT ;  /* 0x0000ffff341f7812 */ /* 0x000fe400078ec0ff */
[----:B------:R-:W-:Y:S02]  /*e5f0*/  PRMT R52, R148, 0x3340, R29 ;  /* 0x0000334094347816 */ /* 0x000fe4000000001d */
[----:B------:R-:W-:-:S02]  /*e600*/  PRMT R67, R37, 0x3340, R30 ;  /* 0x0000334025437816 */ /* 0x000fc4000000001e */
[----:B------:R-:W-:Y:S02]  /*e610*/  SHF.R.U32.HI R20, RZ, 0x8, R148 ;  /* 0x00000008ff147819 */ /* 0x000fe40000011694 */
[----:B------:R-:W-:Y:S02]  /*e620*/  SHF.R.U32.HI R29, RZ, 0x8, R29 ;  /* 0x00000008ff1d7819 */ /* 0x000fe4000001161d */
[----:B------:R-:W-:Y:S02]  /*e630*/  LOP3.LUT R37, R54, 0xffff, RZ, 0xc0, !PT ;  /* 0x0000ffff36257812 */ /* 0x000fe400078ec0ff */
[----:B------:R-:W-:Y:S02]  /*e640*/  SHF.R.U32.HI R26, RZ, 0x8, R150 ;  /* 0x00000008ff1a7819 */ /* 0x000fe40000011696 */
[--C-:B------:R-:W-:Y:S02]  /*e650*/  PRMT R54, R150, 0x3340, R27.reuse ;  /* 0x0000334096367816 */ /* 0x100fe4000000001b */
[----:B------:R-:W-:-:S02]  /*e660*/  SHF.R.U32.HI R30, RZ, 0x8, R27 ;  /* 0x00000008ff1e7819 */ /* 0x000fc4000001161b */
[----:B------:R-:W-:Y:S02]  /*e670*/  SHF.R.U32.HI R27, RZ, 0x8, R116 ;  /* 0x00000008ff1b7819 */ /* 0x000fe40000011674 */
[----:B------:R-:W-:Y:S02]  /*e680*/  LOP3.LUT R20, R20, 0xffff, RZ, 0xc0, !PT ;  /* 0x0000ffff14147812 */ /* 0x000fe400078ec0ff */
[----:B------:R-:W-:Y:S02]  /*e690*/  LOP3.LUT R29, R29, 0xffff, RZ, 0xc0, !PT ;  /* 0x0000ffff1d1d7812 */ /* 0x000fe400078ec0ff */
[--C-:B------:R-:W-:Y:S02]  /*e6a0*/  PRMT R77, R118, 0x3340, R37.reuse ;  /* 0x00003340764d7816 */ /* 0x100fe40000000025 */
[----:B------:R-:W-:Y:S02]  /*e6b0*/  SHF.R.U32.HI R32, RZ, 0x8, R37 ;  /* 0x00000008ff207819 */ /* 0x000fe40000011625 */
[----:B------:R-:W-:-:S02]  /*e6c0*/  LOP3.LUT R37, R26, 0xffff, RZ, 0xc0, !PT ;  /* 0x0000ffff1a257812 */ /* 0x000fc400078ec0ff */
[----:B------:R-:W-:Y:S02]  /*e6d0*/  LOP3.LUT R26, R27, 0xffff, RZ, 0xc0, !PT ;  /* 0x0000ffff1b1a7812 */ /* 0x000fe400078ec0ff */
[----:B------:R-:W-:Y:S02]  /*e6e0*/  SHF.R.U32.HI R28, RZ, 0x8, R118 ;  /* 0x00000008ff1c7819 */ /* 0x000fe40000011676 */
[----:B------:R-:W-:Y:S02]  /*e6f0*/  PRMT R27, R20, 0x3340, R29 ;  /* 0x00003340141b7816 */ /* 0x000fe4000000001d */
[----:B------:R-:W-:Y:S02]  /*e700*/  LOP3.LUT R20, R152, 0xff, RZ, 0xc0, !PT ;  /* 0x000000ff98147812 */ /* 0x000fe400078ec0ff */
[----:B------:R-:W-:Y:S02]  /*e710*/  LOP3.LUT R39, R28, 0xffff, RZ, 0xc0, !PT ;  /* 0x0000ffff1c277812 */ /* 0x000fe400078ec0ff */
[----:B------:R-:W-:-:S02]  /*e720*/  LOP3.LUT R30, R30, 0xffff, RZ, 0xc0, !PT ;  /* 0x0000ffff1e1e7812 */ /* 0x000fc400078ec0ff */
[----:B------:R-:W-:Y:S02]  /*e730*/  LOP3.LUT R32, R32, 0xffff, RZ, 0xc0, !PT ;  /* 0x0000ffff20207812 */ /* 0x000fe400078ec0ff */
[----:B------:R-:W-:Y:S01]  /*e740*/  LEA R20, R20, UR7, 0x4 ;  /* 0x0000000714147c11 */ /* 0x000fe2000f8e20ff */
[----:B------:R-:W-:Y:S01]  /*e750*/  BAR.SYNC.DEFER_BLOCKING 0x0 ;  /* 0x0000000000007b1d */ /* 0x000fe20000010000 */
[----:B------:R-:W-:Y:S02]  /*e760*/  PRMT R73, R37, 0x3340, R30 ;  /* 0x0000334025497816 */ /* 0x000fe4000000001e */
[----:B------:R-:W-:Y:S02]  /*e770*/  PRMT R80, R39, 0x3340, R32 ;  /* 0x0000334027507816 */ /* 0x000fe40000000020 */
[----:B------:R-:W-:Y:S01]  /*e780*/  PRMT R16, R15, 0x5410, R16 ;  /* 0x000054100f107816 */ /* 0x000fe20000000010 */
[----:B------:R-:W-:Y:S01]  /*e790*/  ULDC.64 UR6, c[0x0][0x228] ;  /* 0x00008a0000067ab9 */ /* 0x000fe20000000a00 */
[----:B------:R-:W-:-:S02]  /*e7a0*/  PRMT R17, R14, 0x5410, R17 ;  /* 0x000054100e117816 */ /* 0x000fc40000000011 */
[----:B------:R-:W-:Y:S02]  /*e7b0*/  PRMT R18, R13, 0x5410, R18 ;  /* 0x000054100d127816 */ /* 0x000fe40000000012 */
[----:B------:R-:W-:Y:S02]  /*e7c0*/  PRMT R19, R12, 0x5410, R19 ;  /* 0x000054100c137816 */ /* 0x000fe40000000013 */
[----:B------:R-:W-:Y:S02]  /*e7d0*/  PRMT R8, R21, 0x5410, R34 ;  /* 0x0000541015087816 */ /* 0x000fe40000000022 */
[----:B------:R-:W-:Y:S02]  /*e7e0*/  PRMT R9, R22, 0x5410, R33 ;  /* 0x0000541016097816 */ /* 0x000fe40000000021 */
[----:B------:R-:W-:Y:S02]  /*e7f0*/  PRMT R11, R24, 0x5410, R35 ;  /* 0x00005410180b7816 */ /* 0x000fe40000000023 */
[----:B------:R-:W-:Y:S01]  /*e800*/  PRMT R10, R23, 0x5410, R56 ;  /* 0x00005410170a7816 */ /* 0x000fe20000000038 */
[----:B------:R-:W0:Y:S01]  /*e810*/  LDC R24, c[0x0][0x244] ;  /* 0x00009100ff187b82 */ /* 0x000e220000000800 */
[----:B------:R-:W-:-:S02]  /*e820*/  PRMT R75, R116, 0x3340, R31 ;  /* 0x00003340744b7816 */ /* 0x000fc4000000001f */
[----:B------:R-:W-:Y:S01]  /*e830*/  SHF.R.U32.HI R31, RZ, 0x8, R31 ;  /* 0x00000008ff1f7819 */ /* 0x000fe2000001161f */
[----:B------:R-:W1:Y:S01]  /*e840*/  LDS.128 R36, [R20] ;  /* 0x0000000014247984 */ /* 0x000e620000000c00 */
[----:B------:R-:W-:Y:S02]  /*e850*/  PRMT R12, R41, 0x5410, R58 ;  /* 0x00005410290c7816 */ /* 0x000fe4000000003a */
[----:B------:R-:W-:Y:S01]  /*e860*/  LOP3.LUT R31, R31, 0xffff, RZ, 0xc0, !PT ;  /* 0x0000ffff1f1f7812 */ /* 0x000fe200078ec0ff */
[----:B------:R-:W-:Y:S01]  /*e870*/  BAR.SYNC.DEFER_BLOCKING 0x0 ;  /* 0x0000000000007b1d */ /* 0x000fe20000010000 */
        /* <DEDUP_REMOVED lines=8> */
[----:B0-----:R-:W-:Y:S01]  /*e900*/  IMAD R21, R0, R24, RZ ;  /* 0x0000001800157224 */ /* 0x001fe200078e02ff */
[----:B------:R-:W-:-:S02]  /*e910*/  PRMT R45, R46, 0x5410, R59 ;  /* 0x000054102e2d7816 */ /* 0x000fc4000000003b */
[----:B------:R-:W-:Y:S01]  /*e920*/  PRMT R44, R44, 0x5410, R57 ;  /* 0x000054102c2c7816 */ /* 0x000fe20000000039 */
[----:B------:R-:W-:Y:S01]  /*e930*/  IMAD R24, R24, 0x100, R21 ;  /* 0x0000010018187824 */ /* 0x000fe200078e0215 */
[----:B------:R-:W-:Y:S02]  /*e940*/  PRMT R46, R61, 0x5410, R70 ;  /* 0x000054103d2e7816 */ /* 0x000fe40000000046 */
[----:B------:R-:W-:Y:S01]  /*e950*/  PRMT R47, R63, 0x5410, R72 ;  /* 0x000054103f2f7816 */ /* 0x000fe20000000048 */
[----:B------:R-:W-:Y:S01]  /*e960*/  STSM.16.M88.4 [R25], R16 ;  /* 0x0000001019007844 */ /* 0x000fe20000000200 */
[----:B------:R-:W-:Y:S02]  /*e970*/  PRMT R49, R50, 0x5410, R67 ;  /* 0x0000541032317816 */ /* 0x000fe40000000043 */
[----:B------:R-:W-:Y:S01]  /*e980*/  PRMT R48, R48, 0x5410, R65 ;  /* 0x0000541030307816 */ /* 0x000fe20000000041 */
[----:B------:R-:W-:Y:S01]  /*e990*/  BAR.SYNC.DEFER_BLOCKING 0x0 ;  /* 0x0000000000007b1d */ /* 0x000fe20000010000 */
[----:B------:R-:W-:-:S02]  /*e9a0*/  PRMT R50, R69, 0x5410, R74 ;  /* 0x0000541045327816 */ /* 0x000fc4000000004a */
[----:B------:R-:W-:Y:S02]  /*e9b0*/  PRMT R51, R71, 0x5410, R76 ;  /* 0x0000541047337816 */ /* 0x000fe4000000004c */
[----:B------:R-:W-:Y:S02]  /*e9c0*/  PRMT R53, R54, 0x5410, R73 ;  /* 0x0000541036357816 */ /* 0x000fe40000000049 */
[----:B------:R-:W-:Y:S02]  /*e9d0*/  PRMT R52, R52, 0x5410, R27 ;  /* 0x0000541034347816 */ /* 0x000fe4000000001b */
[----:B------:R-:W-:Y:S02]  /*e9e0*/  PRMT R54, R75, 0x5410, R78 ;  /* 0x000054104b367816 */ /* 0x000fe4000000004e */
[----:B------:R-:W-:Y:S02]  /*e9f0*/  PRMT R55, R77, 0x5410, R80 ;  /* 0x000054104d377816 */ /* 0x000fe40000000050 */
[----:B------:R-:W-:-:S02]  /*ea00*/  ISETP.GE.AND P1, PT, R0, UR6, PT ;  /* 0x0000000600007c0c */ /* 0x000fc4000bf26270 */
[C---:B------:R-:W-:Y:S02]  /*ea10*/  IADD3 R22, P4, R21.reuse, UR4, RZ ;  /* 0x0000000415167c10 */ /* 0x040fe4000ff9e0ff */
[----:B------:R-:W-:Y:S02]  /*ea20*/  ISETP.LT.AND P1, PT, R2, UR29, !P1 ;  /* 0x0000001d02007c0c */ /* 0x000fe4000cf21270 */
[----:B------:R-:W-:Y:S02]  /*ea30*/  LEA.HI.X.SX32 R21, R21, UR5, 0x1, P4 ;  /* 0x0000000515157c11 */ /* 0x000fe4000a0f0eff */
[C---:B------:R-:W-:Y:S01]  /*ea40*/  IADD3 R23, P5, R24.reuse, UR4, RZ ;  /* 0x0000000418177c10 */ /* 0x040fe2000ffbe0ff */
[----:B------:R-:W-:Y:S01]  /*ea50*/  ULDC UR4, c[0x0][0x22c] ;  /* 0x00008b0000047ab9 */ /* 0x000fe20000000800 */
[----:B------:R-:W0:Y:S02]  /*ea60*/  LDS.128 R32, [R20] ;  /* 0x0000000014207984 */ /* 0x000e240000000c00 */
[----:B------:R-:W-:Y:S01]  /*ea70*/  LEA.HI.X.SX32 R24, R24, UR5, 0x1, P5 ;  /* 0x0000000518187c11 */ /* 0x000fe2000a8f0eff */
[----:B------:R-:W-:Y:S01]  /*ea80*/  BAR.SYNC.DEFER_BLOCKING 0x0 ;  /* 0x0000000000007b1d */ /* 0x000fe20000010000 */
[----:B------:R-:W-:-:S05]  /*ea90*/  ISETP.LT.AND P5, PT, R0, UR20, !P2 ;  /* 0x0000001400007c0c */ /* 0x000fca000d7a1270 */
[----:B------:R-:W-:Y:S02]  /*eaa0*/  STSM.16.M88.4 [R25], R8 ;  /* 0x0000000819007844 */ /* 0x000fe40000000200 */
[----:B------:R-:W-:Y:S06]  /*eab0*/  BAR.SYNC.DEFER_BLOCKING 0x0 ;  /* 0x0000000000007b1d */ /* 0x000fec0000010000 */
[----:B------:R-:W2:Y:S02]  /*eac0*/  LDS.128 R28, [R20] ;  /* 0x00000000141c7984 */ /* 0x000ea40000000c00 */
[----:B------:R-:W-:Y:S06]  /*ead0*/  BAR.SYNC.DEFER_BLOCKING 0x0 ;  /* 0x0000000000007b1d */ /* 0x000fec0000010000 */
[----:B------:R-:W-:Y:S02]  /*eae0*/  STSM.16.M88.4 [R25], R12 ;  /* 0x0000000c19007844 */ /* 0x000fe40000000200 */
[----:B------:R-:W-:Y:S06]  /*eaf0*/  BAR.SYNC.DEFER_BLOCKING 0x0 ;  /* 0x0000000000007b1d */ /* 0x000fec0000010000 */
[----:B------:R-:W3:Y:S02]  /*eb00*/  LDS.128 R16, [R20] ;  /* 0x0000000014107984 */ /* 0x000ee40000000c00 */
[----:B------:R-:W-:Y:S06]  /*eb10*/  BAR.SYNC.DEFER_BLOCKING 0x0 ;  /* 0x0000000000007b1d */ /* 0x000fec0000010000 */
[----:B------:R4:W-:Y:S02]  /*eb20*/  STSM.16.M88.4 [R25], R40 ;  /* 0x0000002819007844 */ /* 0x0009e40000000200 */
[----:B------:R-:W-:Y:S01]  /*eb30*/  BAR.SYNC.DEFER_BLOCKING 0x0 ;  /* 0x0000000000007b1d */ /* 0x000fe20000010000 */
[----:B----4-:R-:W-:Y:S01]  /*eb40*/  IMAD R40, R2, UR24, RZ ;  /* 0x0000001802287c24 */ /* 0x010fe2000f8e02ff */
[----:B-1----:R-:W-:-:S03]  /*eb50*/  PRMT R43, R36, 0x7770, RZ ;  /* 0x00007770242b7816 */ /* 0x002fc600000000ff */
[C---:B------:R-:W-:Y:S01]  /*eb60*/  VIADD R42, R40.reuse, UR24 ;  /* 0x00000018282a7c36 */ /* 0x040fe20008000000 */
[----:B------:R-:W-:Y:S02]  /*eb70*/  SHF.R.S32.HI R41, RZ, 0x1f, R40 ;  /* 0x0000001fff297819 */ /* 0x000fe40000011428 */
[----:B------:R-:W-:Y:S01]  /*eb80*/  IADD3 R26, P4, R40, R22, RZ ;  /* 0x00000016281a7210 */ /* 0x000fe20007f9e0ff */
[----:B------:R-:W1:Y:S04]  /*eb90*/  LDS.128 R12, [R20] ;  /* 0x00000000140c7984 */ /* 0x000e680000000c00 */
[----:B------:R-:W-:Y:S01]  /*eba0*/  IMAD.X R27, R41, 0x1, R21, P4 ;  /* 0x00000001291b7824 */ /* 0x000fe200020e0615 */
[----:B------:R-:W-:Y:S01]  /*ebb0*/  BAR.SYNC.DEFER_BLOCKING 0x0 ;  /* 0x0000000000007b1d */ /* 0x000fe20000010000 */
[----:B------:R-:W-:-:S04]  /*ebc0*/  ISETP.GE.AND P4, PT, R2, UR7, PT ;  /* 0x0000000702007c0c */ /* 0x000fc8000bf86270 */
[----:B------:R-:W-:Y:S01]  /*ebd0*/  ISETP.LT.AND P4, PT, R3, UR22, !P4 ;  /* 0x0000001603007c0c */ /* 0x000fe2000e781270 */
[----:B------:R-:W-:Y:S01]  /*ebe0*/  ULDC.64 UR6, c[0x0][0x228] ;  /* 0x00008a0000067ab9 */ /* 0x000fe20000000a00 */
[----:B------:R4:W-:Y:S01]  /*ebf0*/  STSM.16.M88.4 [R25], R44 ;  /* 0x0000002c19007844 */ /* 0x0009e20000000200 */
[----:B------:R-:W-:Y:S01]  /*ec00*/  BAR.SYNC.DEFER_BLOCKING 0x0 ;  /* 0x0000000000007b1d */ /* 0x000fe20000010000 */
[----:B----4-:R-:W-:Y:S01]  /*ec10*/  SHF.R.S32.HI R45, RZ, 0x1f, R42 ;  /* 0x0000001fff2d7819 */ /* 0x010fe2000001142a */
[----:B------:R-:W-:Y:S01]  /*ec20*/  VIADD R46, R42, UR24 ;  /* 0x000000182a2e7c36 */ /* 0x000fe20008000000 */
[----:B------:R-:W-:-:S03]  /*ec30*/  PRMT R47, R36, 0x7772, RZ ;  /* 0x00007772242f7816 */ /* 0x000fc600000000ff */
[----:B------:R-:W4:Y:S02]  /*ec40*/  LDS.128 R8, [R20] ;  /* 0x0000000014087984 */ /* 0x000f240000000c00 */
[----:B------:R-:W-:Y:S06]  /*ec50*/  BAR.SYNC.DEFER_BLOCKING 0x0 ;  /* 0x0000000000007b1d */ /* 0x000fec0000010000 */
[----:B------:R0:W-:Y:S02]  /*ec60*/  STSM.16.M88.4 [R25], R48 ;  /* 0x0000003019007844 */ /* 0x0001e40000000200 */
[----:B------:R-:W-:Y:S01]  /*ec70*/  BAR.SYNC.DEFER_BLOCKING 0x0 ;  /* 0x0000000000007b1d */ /* 0x000fe20000010000 */
[----:B0-----:R-:W-:-:S02]  /*ec80*/  SHF.R.S32.HI R48, RZ, 0x1f, R46 ;  /* 0x0000001fff307819 */ /* 0x001fc4000001142e */
[----:B------:R-:W-:-:S03]  /*ec90*/  PRMT R49, R36, 0x7773, RZ ;  /* 0x0000777324317816 */ /* 0x000fc600000000ff */
[----:B------:R-:W0:Y:S02]  /*eca0*/  LDS.128 R4, [R20] ;  /* 0x0000000014047984 */ /* 0x000e240000000c00 */
[----:B------:R-:W-:Y:S06]  /*ecb0*/  BAR.SYNC.DEFER_BLOCKING 0x0 ;  /* 0x0000000000007b1d */ /* 0x000fec0000010000 */
[----:B------:R2:W-:Y:S02]  /*ecc0*/  STSM.16.M88.4 [R25], R52 ;  /* 0x0000003419007844 */ /* 0x0005e40000000200 */
[----:B------:R-:W-:Y:S01]  /*ecd0*/  BAR.SYNC.DEFER_BLOCKING 0x0 ;  /* 0x0000000000007b1d */ /* 0x000fe20000010000 */
[----:B--2---:R-:W-:Y:S01]  /*ece0*/  PRMT R25, R36, 0x7771, RZ ;  /* 0x0000777124197816 */ /* 0x004fe200000000ff */
[----:B------:R-:W-:-:S04]  /*ecf0*/  VIADD R36, R46, UR24 ;  /* 0x000000182e247c36 */ /* 0x000fc80008000000 */
[----:B------:R2:W-:Y:S01]  /*ed00*/  @P1 STG.E.U8 desc[UR32][R26.64], R43 ;  /* 0x0000002b1a001986 */ /* 0x0005e2000c101120 */
[----:B------:R-:W-:-:S05]  /*ed10*/  IADD3 R40, P1, R40, R23, RZ ;  /* 0x0000001728287210 */ /* 0x000fca0007f3e0ff */
[----:B------:R-:W-:-:S05]  /*ed20*/  IMAD.X R41, R41, 0x1, R24, P1 ;  /* 0x0000000129297824 */ /* 0x000fca00008e0618 */
[----:B------:R3:W-:Y:S01]  /*ed30*/  @P4 STG.E.U8 desc[UR32][R40.64], R25 ;  /* 0x0000001928004986 */ /* 0x0007e2000c101120 */
[-C--:B--2---:R-:W-:Y:S01]  /*ed40*/  IADD3 R26, P6, R42, R22.reuse, RZ ;  /* 0x000000162a1a7210 */ /* 0x084fe20007fde0ff */
[----:B------:R-:W-:Y:S01]  /*ed50*/  VIADD R43, R2, 0x3 ;  /* 0x00000003022b7836 */ /* 0x000fe20000000000 */
[----:B------:R-:W-:Y:S02]  /*ed60*/  ISETP.LT.AND P4, PT, R3, UR18, !P2 ;  /* 0x0000001203007c0c */ /* 0x000fe4000d781270 */
[----:B------:R-:W-:Y:S01]  /*ed70*/  IADD3 R42, P2, R42, R23, RZ ;  /* 0x000000172a2a7210 */ /* 0x000fe20007f5e0ff */
[----:B------:R-:W-:Y:S01]  /*ed80*/  IMAD.X R27, R45, 0x1, R21, P6 ;  /* 0x000000012d1b7824 */ /* 0x000fe200030e0615 */
[----:B------:R-:W-:Y:S01]  /*ed90*/  ISETP.GE.AND P1, PT, R43, UR4, PT ;  /* 0x000000042b007c0c */ /* 0x000fe2000bf26270 */
[----:B------:R-:W-:Y:S01]  /*eda0*/  ULDC UR4, c[0x0][0x22c] ;  /* 0x00008b0000047ab9 */ /* 0x000fe20000000800 */
[----:B------:R-:W-:Y:S01]  /*edb0*/  IADD3 R44, P6, R46, R22, RZ ;  /* 0x000000162e2c7210 */ /* 0x000fe20007fde0ff */
[----:B------:R-:W-:Y:S01]  /*edc0*/  IMAD.X R43, R45, 0x1, R24, P2 ;  /* 0x000000012d2b7824 */ /* 0x000fe200010e0618 */
[----:B------:R2:W-:Y:S01]  /*edd0*/  @P5 STG.E.U8 desc[UR32][R26.64], R47 ;  /* 0x0000002f1a005986 */ /* 0x0005e2000c101120 */
[----:B------:R-:W-:Y:S01]  /*ede0*/  ISETP.LT.AND P5, PT, R0, UR16, !P3 ;  /* 0x0000001000007c0c */ /* 0x000fe2000dfa1270 */
[----:B---3--:R-:W-:-:S02]  /*edf0*/  VIADD R25, R2, 0x4 ;  /* 0x0000000402197836 */ /* 0x008fc40000000000 */
[----:B------:R-:W-:Y:S01]  /*ee00*/  IMAD.X R45, R48, 0x1, R21, P6 ;  /* 0x00000001302d7824 */ /* 0x000fe200030e0615 */
[----:B------:R3:W-:Y:S01]  /*ee10*/  @P4 STG.E.U8 desc[UR32][R42.64], R49 ;  /* 0x000000312a004986 */ /* 0x0007e2000c101120 */
[----:B------:R-:W-:Y:S02]  /*ee20*/  ISETP.LT.AND P4, PT, R3, UR14, !P3 ;  /* 0x0000000e03007c0c */ /* 0x000fe4000df81270 */
[----:B------:R-:W-:Y:S02]  /*ee30*/  IADD3 R40, P6, R36, R22, RZ ;  /* 0x0000001624287210 */ /* 0x000fe40007fde0ff */
[----:B------:R-:W-:Y:S01]  /*ee40*/  ISETP.GE.AND P2, PT, R25, UR4, PT ;  /* 0x0000000419007c0c */ /* 0x000fe2000bf46270 */
[----:B------:R-:W-:Y:S01]  /*ee50*/  VIADD R25, R2, 0x5 ;  /* 0x0000000502197836 */ /* 0x000fe20000000000 */
[----:B--2---:R-:W-:Y:S01]  /*ee60*/  PRMT R47, R37, 0x7770, RZ ;  /* 0x00007770252f7816 */ /* 0x004fe200000000ff */
[----:B------:R-:W-:Y:S01]  /*ee70*/  ULDC UR4, c[0x0][0x22c] ;  /* 0x00008b0000047ab9 */ /* 0x000fe20000000800 */
[----:B------:R-:W-:-:S02]  /*ee80*/  IADD3 R26, P3, R46, R23, RZ ;  /* 0x000000172e1a7210 */ /* 0x000fc40007f7e0ff */
[----:B------:R-:W-:Y:S01]  /*ee90*/  SHF.R.S32.HI R46, RZ, 0x1f, R36 ;  /* 0x0000001fff2e7819 */ /* 0x000fe20000011424 */
[----:B------:R2:W-:Y:S01]  /*eea0*/  @P5 STG.E.U8 desc[UR32][R44.64], R47 ;  /* 0x0000002f2c005986 */ /* 0x0005e2000c101120 */
[----:B------:R-:W-:Y:S01]  /*eeb0*/  ISETP.LT.AND P5, PT, R0, UR12, !P1 ;  /* 0x0000000c00007c0c */ /* 0x000fe2000cfa1270 */
[----:B------:R-:W-:Y:S01]  /*eec0*/  IMAD.X R27, R48, 0x1, R24, P3 ;  /* 0x00000001301b7824 */ /* 0x000fe200018e0618 */
[----:B------:R-:W-:Y:S01]  /*eed0*/  ISETP.GE.AND P3, PT, R25, UR4, PT ;  /* 0x0000000419007c0c */ /* 0x000fe2000bf66270 */
[----:B------:R-:W-:Y:S01]  /*eee0*/  IMAD.X R41, R46, 0x1, R21, P6 ;  /* 0x000000012e297824 */ /* 0x000fe200030e0615 */
[----:B------:R-:W-:Y:S01]  /*eef0*/  ULDC UR4, c[0x0][0x22c] ;  /* 0x00008b0000047ab9 */ /* 0x000fe20000000800 */
[----:B------:R-:W-:Y:S01]  /*ef00*/  VIADD R25, R2, 0x6 ;  /* 0x0000000602197836 */ /* 0x000fe20000000000 */
[----:B---3--:R-:W-:Y:S02]  /*ef10*/  PRMT R49, R38, 0x7771, RZ ;  /* 0x0000777126317816 */ /* 0x008fe400000000ff */
[C---:B--2---:R-:W-:Y:S01]  /*ef20*/  PRMT R47, R37.reuse, 0x7771, RZ ;  /* 0x00007771252f7816 */ /* 0x044fe200000000ff */
[----:B------:R-:W-:Y:S01]  /*ef30*/  VIADD R44, R36, UR24 ;  /* 0x00000018242c7c36 */ /* 0x000fe20008000000 */
[----:B------:R-:W-:-:S03]  /*ef40*/  PRMT R45, R37, 0x7772, RZ ;  /* 0x00007772252d7816 */ /* 0x000fc600000000ff */
[----:B------:R2:W-:Y:S01]  /*ef50*/  @P4 STG.E.U8 desc[UR32][R26.64], R47 ;  /* 0x0000002f1a004986 */ /* 0x0005e2000c101120 */
[----:B------:R-:W-:Y:S01]  /*ef60*/  ISETP.LT.AND P4, PT, R3, UR10, !P1 ;  /* 0x0000000a03007c0c */ /* 0x000fe2000cf81270 */
[----:B------:R-:W-:Y:S01]  /*ef70*/  ULDC UR10, c[0x0][0x228] ;  /* 0x00008a00000a7ab9 */ /* 0x000fe20000000800 */
[----:B------:R-:W-:Y:S01]  /*ef80*/  IADD3 R42, P1, R36, R23, RZ ;  /* 0x00000017242a7210 */ /* 0x000fe20007f3e0ff */
[----:B------:R3:W-:Y:S01]  /*ef90*/  @P5 STG.E.U8 desc[UR32][R40.64], R45 ;  /* 0x0000002d28005986 */ /* 0x0007e2000c101120 */
[----:B------:R-:W-:Y:S01]  /*efa0*/  ISETP.LT.AND P5, PT, R0, UR8, !P2 ;  /* 0x0000000800007c0c */ /* 0x000fe2000d7a1270 */
[----:B------:R-:W-:Y:S01]  /*efb0*/  ULDC UR8, c[0x0][0x22c] ;  /* 0x00008b0000087ab9 */ /* 0x000fe20000000800 */
[----:B------:R-:W-:Y:S01]  /*efc0*/  SHF.R.S32.HI R48, RZ, 0x1f, R44 ;  /* 0x0000001fff307819 */ /* 0x000fe2000001142c */
[----:B------:R-:W-:Y:S01]  /*efd0*/  IMAD.X R43, R46, 0x1, R24, P1 ;  /* 0x000000012e2b7824 */ /* 0x000fe200008e0618 */
[----:B------:R-:W-:Y:S02]  /*efe0*/  IADD3 R36, P6, R44, R22, RZ ;  /* 0x000000162c247210 */ /* 0x000fe40007fde0ff */
[----:B------:R-:W-:Y:S01]  /*eff0*/  ISETP.GE.AND P1, PT, R25, UR4, PT ;  /* 0x0000000419007c0c */ /* 0x000fe2000bf26270 */
[----:B------:R-:W-:Y:S01]  /*f000*/  ULDC.64 UR4, c[0x0][0x228] ;  /* 0x00008a0000047ab9 */ /* 0x000fe20000000a00 */
[----:B--2---:R-:W-:Y:S01]  /*f010*/  PRMT R47, R38, 0x7770, RZ ;  /* 0x00007770262f7816 */ /* 0x004fe200000000ff */
[----:B------:R-:W-:Y:S01]  /*f020*/  VIADD R25, R2, 0x7 ;  /* 0x0000000702197836 */ /* 0x000fe20000000000 */
[----:B---3--:R-:W-:Y:S01]  /*f030*/  PRMT R41, R37, 0x7773, RZ ;  /* 0x0000777325297816 */ /* 0x008fe200000000ff */
[----:B------:R-:W-:-:S02]  /*f040*/  IMAD.X R37, R48, 0x1, R21, P6 ;  /* 0x0000000130257824 */ /* 0x000fc400030e0615 */
[C---:B------:R-:W-:Y:S02]  /*f050*/  VIADD R45, R44.reuse, UR24 ;  /* 0x000000182c2d7c36 */ /* 0x040fe40008000000 */
        /* <DEDUP_REMOVED lines=9> */
[----:B------:R-:W-:-:S02]  /*f0f0*/  IADD3 R40, P6, R45, R22, RZ ;  /* 0x000000162d287210 */ /* 0x000fc40007fde0ff */
[----:B------:R-:W-:Y:S01]  /*f100*/  ISETP.GE.AND P2, PT, R25, UR8, PT ;  /* 0x0000000819007c0c */ /* 0x000fe2000bf46270 */
[----:B------:R-:W-:Y:S01]  /*f110*/  VIADD R25, R2, 0x8 ;  /* 0x0000000802197836 */ /* 0x000fe20000000000 */
[----:B--2---:R-:W-:Y:S01]  /*f120*/  PRMT R43, R38, 0x7773, RZ ;  /* 0x00007773262b7816 */ /* 0x004fe200000000ff */
[----:B------:R-:W-:Y:S01]  /*f130*/  IMAD.X R41, R44, 0x1, R21, P6 ;  /* 0x000000012c297824 */ /* 0x000fe200030e0615 */
[----:B------:R2:W-:Y:S01]  /*f140*/  @P4 STG.E.U8 desc[UR32][R26.64], R49 ;  /* 0x000000311a004986 */ /* 0x0005e2000c101120 */
[----:B---3--:R-:W-:Y:S01]  /*f150*/  PRMT R47, R38, 0x7772, RZ ;  /* 0x00007772262f7816 */ /* 0x008fe200000000ff */
[----:B------:R-:W-:Y:S01]  /*f160*/  ULDC UR8, c[0x0][0x228] ;  /* 0x00008a0000087ab9 */ /* 0x000fe20000000800 */
[----:B------:R-:W-:Y:S02]  /*f170*/  ISETP.LT.AND P4, PT, R3, UR26, !P3 ;  /* 0x0000001a03007c0c */ /* 0x000fe4000df81270 */
[C---:B------:R-:W-:Y:S01]  /*f180*/  IADD3 R36, P3, R45.reuse, R23, RZ ;  /* 0x000000172d247210 */ /* 0x040fe20007f7e0ff */
[----:B------:R-:W-:Y:S01]  /*f190*/  VIADD R45, R45, UR24 ;  /* 0x000000182d2d7c36 */ /* 0x000fe20008000000 */
[----:B------:R3:W-:Y:S01]  /*f1a0*/  @P5 STG.E.U8 desc[UR32][R40.64], R47 ;  /* 0x0000002f28005986 */ /* 0x0007e2000c101120 */
[----:B------:R-:W-:-:S02]  /*f1b0*/  ISETP.LT.AND P5, PT, R0, UR28, !P1 ;  /* 0x0000001c00007c0c */ /* 0x000fc4000cfa1270 */
[--C-:B------:R-:W-:Y:S01]  /*f1c0*/  IMAD.X R37, R44, 0x1, R24.reuse, P3 ;  /* 0x000000012c257824 */ /* 0x100fe200018e0618 */
[----:B------:R-:W-:Y:S02]  /*f1d0*/  SHF.R.S32.HI R38, RZ, 0x1f, R45 ;  /* 0x0000001fff267819 */ /* 0x000fe4000001142d */
[-C--:B--2---:R-:W-:Y:S02]  /*f1e0*/  IADD3 R26, P6, R45, R22.reuse, RZ ;  /* 0x000000162d1a7210 */ /* 0x084fe40007fde0ff */
[----:B------:R-:W-:Y:S01]  /*f1f0*/  ISETP.GE.AND P3, PT, R25, UR4, PT ;  /* 0x0000000419007c0c */ /* 0x000fe2000bf66270 */
[----:B------:R-:W-:Y:S01]  /*f200*/  VIADD R25, R2, 0x9 ;  /* 0x0000000902197836 */ /* 0x000fe20000000000 */
[----:B------:R-:W-:Y:S01]  /*f210*/  PRMT R49, R39, 0x7770, RZ ;  /* 0x0000777027317816 */ /* 0x000fe200000000ff */
[----:B------:R-:W-:Y:S01]  /*f220*/  IMAD.X R27, R38, 0x1, R21, P6 ;  /* 0x00000001261b7824 */ /* 0x000fe200030e0615 */
[----:B------:R-:W-:Y:S01]  /*f230*/  ULDC UR4, c[0x0][0x22c] ;  /* 0x00008b0000047ab9 */ /* 0x000fe20000000800 */
[----:B------:R2:W-:Y:S01]  /*f240*/  @P4 STG.E.U8 desc[UR32][R36.64], R43 ;  /* 0x0000002b24004986 */ /* 0x0005e2000c101120 */
[----:B------:R-:W-:Y:S01]  /*f250*/  ISETP.GE.AND P4, PT, R25, UR4, PT ;  /* 0x0000000419007c0c */ /* 0x000fe2000bf86270 */
[----:B------:R-:W-:Y:S01]  /*f260*/  ULDC UR4, c[0x0][0x228] ;  /* 0x00008a0000047ab9 */ /* 0x000fe20000000800 */
[----:B------:R-:W-:Y:S01]  /*f270*/  ISETP.LT.AND P1, PT, R3, UR6, !P1 ;  /* 0x0000000603007c0c */ /* 0x000fe2000cf21270 */
[----:B------:R1:W-:Y:S01]  /*f280*/  @P5 STG.E.U8 desc[UR32][R26.64], R49 ;  /* 0x000000311a005986 */ /* 0x0003e2000c101120 */
[C---:B---3--:R-:W-:Y:S01]  /*f290*/  IADD3 R40, P6, R45.reuse, R23, RZ ;  /* 0x000000172d287210 */ /* 0x048fe20007fde0ff */
[----:B------:R-:W-:Y:S01]  /*f2a0*/  VIADD R45, R45, UR24 ;  /* 0x000000182d2d7c36 */ /* 0x000fe20008000000 */
[----:B------:R-:W-:Y:S01]  /*f2b0*/  ISETP.LT.AND P5, PT, R0, UR4, !P2 ;  /* 0x0000000400007c0c */ /* 0x000fe2000d7a1270 */
[----:B------:R-:W-:Y:S01]  /*f2c0*/  ULDC UR4, c[0x0][0x228] ;  /* 0x00008a0000047ab9 */ /* 0x000fe20000000800 */
[C---:B------:R-:W-:Y:S01]  /*f2d0*/  PRMT R47, R39.reuse, 0x7773, RZ ;  /* 0x00007773272f7816 */ /* 0x040fe200000000ff */
[----:B------:R-:W-:Y:S01]  /*f2e0*/  IMAD.X R41, R38, 0x1, R24, P6 ;  /* 0x0000000126297824 */ /* 0x000fe200030e0618 */
[C---:B------:R-:W-:Y:S01]  /*f2f0*/  PRMT R25, R39.reuse, 0x7771, RZ ;  /* 0x0000777127197816 */ /* 0x040fe200000000ff */
[----:B------:R-:W-:Y:S01]  /*f300*/  ULDC UR6, c[0x0][0x228] ;  /* 0x00008a0000067ab9 */ /* 0x000fe20000000800 */
[----:B--2---:R-:W-:Y:S01]  /*f310*/  PRMT R43, R39, 0x7772, RZ ;  /* 0x00007772272b7816 */ /* 0x004fe200000000ff */
[C---:B------:R-:W-:Y:S01]  /*f320*/  VIADD R42, R45.reuse, UR24 ;  /* 0x000000182d2a7c36 */ /* 0x040fe20008000000 */
[----:B------:R-:W-:Y:S01]  /*f330*/  SHF.R.S32.HI R39, RZ, 0x1f, R45 ;  /* 0x0000001fff277819 */ /* 0x000fe2000001142d */
[----:B------:R2:W-:Y:S01]  /*f340*/  @P1 STG.E.U8 desc[UR32][R40.64], R25 ;  /* 0x0000001928001986 */ /* 0x0005e2000c101120 */
[----:B------:R-:W-:-:S02]  /*f350*/  IADD3 R36, P6, R45, R22, RZ ;  /* 0x000000162d247210 */ /* 0x000fc40007fde0ff */
[----:B------:R-:W-:Y:S01]  /*f360*/  ISETP.LT.AND P2, PT, R3, UR4, !P2 ;  /* 0x0000000403007c0c */ /* 0x000fe2000d741270 */
[----:B------:R-:W-:Y:S01]  /*f370*/  ULDC UR4, c[0x0][0x22c] ;  /* 0x00008b0000047ab9 */ /* 0x000fe20000000800 */
[----:B-1----:R-:W-:Y:S01]  /*f380*/  IADD3 R26, P1, R45, R23, RZ ;  /* 0x000000172d1a7210 */ /* 0x002fe20007f3e0ff */
[C---:B------:R-:W-:Y:S01]  /*f390*/  IMAD.X R37, R39.reuse, 0x1, R21, P6 ;  /* 0x0000000127257824 */ /* 0x040fe200030e0615 */
[----:B------:R-:W-:Y:S01]  /*f3a0*/  ISETP.LT.AND P6, PT, R0, UR6, !P3 ;  /* 0x0000000600007c0c */ /* 0x000fe2000dfc1270 */
[----:B------:R-:W-:Y:S01]  /*f3b0*/  ULDC UR6, c[0x0][0x228] ;  /* 0x00008a0000067ab9 */ /* 0x000fe20000000800 */
[----:B------:R-:W-:Y:S01]  /*f3c0*/  SHF.R.S32.HI R44, RZ, 0x1f, R42 ;  /* 0x0000001fff2c7819 */ /* 0x000fe2000001142a */
[----:B------:R-:W-:Y:S01]  /*f3d0*/  IMAD.X R27, R39, 0x1, R24, P1 ;  /* 0x00000001271b7824 */ /* 0x000fe200008e0618 */
[----:B------:R1:W-:Y:S01]  /*f3e0*/  @P5 STG.E.U8 desc[UR32][R36.64], R43 ;  /* 0x0000002b24005986 */ /* 0x0003e2000c101120 */
[----:B--2---:R-:W-:Y:S01]  /*f3f0*/  VIADD R25, R2, 0xa ;  /* 0x0000000a02197836 */ /* 0x004fe20000000000 */
[----:B------:R-:W-:-:S02]  /*f400*/  IADD3 R38, P5, R42, R22, RZ ;  /* 0x000000162a267210 */ /* 0x000fc40007fbe0ff */
[----:B------:R-:W-:Y:S01]  /*f410*/  PRMT R45, R32, 0x7770, RZ ;  /* 0x00007770202d7816 */ /* 0x000fe200000000ff */
[----:B------:R2:W-:Y:S01]  /*f420*/  @P2 STG.E.U8 desc[UR32][R26.64], R47 ;  /* 0x0000002f1a002986 */ /* 0x0005e2000c101120 */
[----:B------:R-:W-:Y:S01]  /*f430*/  ISETP.GE.AND P1, PT, R25, UR4, PT ;  /* 0x0000000419007c0c */ /* 0x000fe2000bf26270 */
[----:B------:R-:W-:Y:S01]  /*f440*/  ULDC UR4, c[0x0][0x228] ;  /* 0x00008a0000047ab9 */ /* 0x000fe20000000800 */
[----:B------:R-:W-:Y:S01]  /*f450*/  IMAD.X R39, R44, 0x1, R21, P5 ;  /* 0x000000012c277824 */ /* 0x000fe200028e0615 */
[----:B------:R-:W-:Y:S01]  /*f460*/  ISETP.LT.AND P3, PT, R3, UR4, !P3 ;  /* 0x0000000403007c0c */ /* 0x000fe2000df61270 */
[----:B------:R-:W-:Y:S01]  /*f470*/  VIADD R25, R2, 0xb ;  /* 0x0000000b02197836 */ /* 0x000fe20000000000 */
[----:B------:R-:W-:Y:S01]  /*f480*/  ISETP.LT.AND P5, PT, R0, UR6, !P4 ;  /* 0x0000000600007c0c */ /* 0x000fe2000e7a1270 */
[C---:B-1----:R-:W-:Y:S01]  /*f490*/  VIADD R43, R42.reuse, UR24 ;  /* 0x000000182a2b7c36 */ /* 0x042fe20008000000 */
[----:B------:R-:W-:Y:S01]  /*f4a0*/  IADD3 R36, P2, R42, R23, RZ ;  /* 0x000000172a247210 */ /* 0x000fe20007f5e0ff */
[----:B------:R1:W-:Y:S01]  /*f4b0*/  @P6 STG.E.U8 desc[UR32][R38.64], R45 ;  /* 0x0000002d26006986 */ /* 0x0003e2000c101120 */
[----:B------:R-:W-:Y:S01]  /*f4c0*/  ULDC UR4, c[0x0][0x22c] ;  /* 0x00008b0000047ab9 */ /* 0x000fe20000000800 */
[----:B------:R-:W-:Y:S01]  /*f4d0*/  ULDC UR6, c[0x0][0x228] ;  /* 0x00008a0000067ab9 */ /* 0x000fe20000000800 */
[----:B------:R-:W-:Y:S01]  /*f4e0*/  SHF.R.S32.HI R46, RZ, 0x1f, R43 ;  /* 0x0000001fff2e7819 */ /* 0x000fe2000001142b */
[----:B------:R-:W-:Y:S01]  /*f4f0*/  IMAD.X R37, R44, 0x1, R24, P2 ;  /* 0x000000012c257824 */ /* 0x000fe200010e0618 */
[C---:B------:R-:W-:Y:S01]  /*f500*/  IADD3 R40, P6, R43.reuse, R22, RZ ;  /* 0x000000162b287210 */ /* 0x040fe20007fde0ff */
[----:B------:R-:W-:Y:S01]  /*f510*/  VIADD R42, R43, UR24 ;  /* 0x000000182b2a7c36 */ /* 0x000fe20008000000 */
[----:B--2---:R-:W-:-:S02]  /*f520*/  PRMT R47, R32, 0x7771, RZ ;  /* 0x00007771202f7816 */ /* 0x004fc400000000ff */
[----:B------:R-:W-:Y:S01]  /*f530*/  ISETP.GE.AND P2, PT, R25, UR4, PT ;  /* 0x0000000419007c0c */ /* 0x000fe2000bf46270 */
[----:B------:R-:W-:Y:S01]  /*f540*/  ULDC UR4, c[0x0][0x228] ;  /* 0x00008a0000047ab9 */ /* 0x000fe20000000800 */
[--C-:B------:R-:W-:Y:S01]  /*f550*/  IMAD.X R41, R46, 0x1, R21.reuse, P6 ;  /* 0x000000012e297824 */ /* 0x100fe200030e0615 */
[----:B-1----:R-:W-:Y:S01]  /*f560*/  PRMT R45, R32, 0x7772, RZ ;  /* 0x00007772202d7816 */ /* 0x002fe200000000ff */
[----:B------:R-:W-:Y:S01]  /*f570*/  @P3 STG.E.U8 desc[UR32][R36.64], R47 ;  /* 0x0000002f24003986 */ /* 0x000fe2000c101120 */
[----:B------:R-:W-:Y:S01]  /*f580*/  ISETP.LT.AND P4, PT, R3, UR4, !P4 ;  /* 0x0000000403007c0c */ /* 0x000fe2000e781270 */
[----:B------:R-:W-:Y:S01]  /*f590*/  VIADD R25, R2, 0xc ;  /* 0x0000000c02197836 */ /* 0x000fe20000000000 */
[----:B------:R-:W-:Y:S01]  /*f5a0*/  IADD3 R26, P3, R43, R23, RZ ;  /* 0x000000172b1a7210 */ /* 0x000fe20007f7e0ff */
[----:B------:R1:W-:Y:S01]  /*f5b0*/  @P5 STG.E.U8 desc[UR32][R40.64], R45 ;  /* 0x0000002d28005986 */ /* 0x0003e2000c101120 */
[----:B------:R-:W-:Y:S01]  /*f5c0*/  ISETP.LT.AND P5, PT, R0, UR6, !P1 ;  /* 0x0000000600007c0c */ /* 0x000fe2000cfa1270 */
[----:B------:R-:W-:Y:S01]  /*f5d0*/  ULDC UR4, c[0x0][0x22c] ;  /* 0x00008b0000047ab9 */ /* 0x000fe20000000800 */
[----:B------:R-:W-:Y:S01]  /*f5e0*/  SHF.R.S32.HI R44, RZ, 0x1f, R42 ;  /* 0x0000001fff2c7819 */ /* 0x000fe2000001142a */
[----:B------:R-:W-:Y:S01]  /*f5f0*/  IMAD.X R27, R46, 0x1, R24, P3 ;  /* 0x000000012e1b7824 */ /* 0x000fe200018e0618 */
[----:B------:R-:W-:Y:S01]  /*f600*/  IADD3 R38, P6, R42, R22, RZ ;  /* 0x000000162a267210 */ /* 0x000fe20007fde0ff */
[----:B------:R-:W-:Y:S01]  /*f610*/  ULDC UR6, c[0x0][0x228] ;  /* 0x00008a0000067ab9 */ /* 0x000fe20000000800 */
[----:B------:R-:W-:Y:S01]  /*f620*/  ISETP.GE.AND P3, PT, R25, UR4, PT ;  /* 0x0000000419007c0c */ /* 0x000fe2000bf66270 */
[----:B------:R-:W-:Y:S01]  /*f630*/  ULDC UR4, c[0x0][0x228] ;  /* 0x00008a0000047ab9 */ /* 0x000fe20000000800 */
[----:B------:R-:W-:Y:S01]  /*f640*/  PRMT R43, R33, 0x7770, RZ ;  /* 0x00007770212b7816 */ /* 0x000fe200000000ff */
[----:B------:R-:W-:Y:S01]  /*f650*/  IMAD.X R39, R44, 0x1, R21, P6 ;  /* 0x000000012c277824 */ /* 0x000fe200030e0615 */
[----:B-1----:R-:W-:Y:S01]  /*f660*/  PRMT R45, R32, 0x7773, RZ ;  /* 0x00007773202d7816 */ /* 0x002fe200000000ff */
[----:B------:R-:W-:-:S02]  /*f670*/  VIADD R32, R42, UR24 ;  /* 0x000000182a207c36 */ /* 0x000fc40008000000 */
[----:B------:R-:W-:Y:S02]  /*f680*/  VIADD R25, R2, 0xd ;  /* 0x0000000d02197836 */ /* 0x000fe40000000000 */
        /* <DEDUP_REMOVED lines=11> */
[----:B------:R-:W-:Y:S01]  /*f740*/  ULDC UR4, c[0x0][0x228] ;  /* 0x00008a0000047ab9 */ /* 0x000fe20000000800 */
[----:B------:R-:W-:Y:S01]  /*f750*/  VIADD R25, R2, 0xe ;  /* 0x0000000e02197836 */ /* 0x000fe20000000000 */
[----:B-1----:R-:W-:Y:S01]  /*f760*/  PRMT R45, R34, 0x7771, RZ ;  /* 0x00007771222d7816 */ /* 0x002fe200000000ff */
[----:B------:R-:W-:Y:S01]  /*f770*/  IMAD.X R41, R42, 0x1, R21, P6 ;  /* 0x000000012a297824 */ /* 0x000fe200030e0615 */
[C---:B--2---:R-:W-:Y:S01]  /*f780*/  PRMT R43, R33.reuse, 0x7771, RZ ;  /* 0x00007771212b7816 */ /* 0x044fe200000000ff */
[----:B------:R-:W-:Y:S01]  /*f790*/  VIADD R38, R32, UR24 ;  /* 0x0000001820267c36 */ /* 0x000fe20008000000 */
[----:B------:R-:W-:-:S03]  /*f7a0*/  PRMT R39, R33, 0x7772, RZ ;  /* 0x0000777221277816 */ /* 0x000fc600000000ff */
[----:B------:R1:W-:Y:S01]  /*f7b0*/  @P4 STG.E.U8 desc[UR32][R36.64], R43 ;  /* 0x0000002b24004986 */ /* 0x0003e2000c101120 */
[----:B------:R-:W-:Y:S01]  /*f7c0*/  ISETP.LT.AND P4, PT, R3, UR4, !P2 ;  /* 0x0000000403007c0c */ /* 0x000fe2000d781270 */
[----:B------:R-:W-:Y:S01]  /*f7d0*/  ULDC UR4, c[0x0][0x22c] ;  /* 0x00008b0000047ab9 */ /* 0x000fe20000000800 */
[-C--:B------:R-:W-:Y:S01]  /*f7e0*/  IADD3 R26, P2, R32, R23.reuse, RZ ;  /* 0x00000017201a7210 */ /* 0x080fe20007f5e0ff */
[----:B------:R2:W-:Y:S01]  /*f7f0*/  @P5 STG.E.U8 desc[UR32][R40.64], R39 ;  /* 0x0000002728005986 */ /* 0x0005e2000c101120 */
[----:B------:R-:W-:Y:S01]  /*f800*/  ISETP.LT.AND P5, PT, R0, UR6, !P3 ;  /* 0x0000000600007c0c */ /* 0x000fe2000dfa1270 */
[----:B------:R-:W-:Y:S01]  /*f810*/  ULDC UR6, c[0x0][0x228] ;  /* 0x00008a0000067ab9 */ /* 0x000fe20000000800 */
[----:B------:R-:W-:Y:S01]  /*f820*/  SHF.R.S32.HI R44, RZ, 0x1f, R38 ;  /* 0x0000001fff2c7819 */ /* 0x000fe20000011426 */
[--C-:B------:R-:W-:Y:S01]  /*f830*/  IMAD.X R27, R42, 0x1, R24.reuse, P2 ;  /* 0x000000012a1b7824 */ /* 0x100fe200010e0618 */
[-C--:B------:R-:W-:Y:S02]  /*f840*/  IADD3 R32, P6, R38, R22.reuse, RZ ;  /* 0x0000001626207210 */ /* 0x080fe40007fde0ff */
[----:B------:R-:W-:Y:S01]  /*f850*/  ISETP.GE.AND P2, PT, R25, UR4, PT ;  /* 0x0000000419007c0c */ /* 0x000fe2000bf46270 */
[----:B------:R-:W-:Y:S01]  /*f860*/  VIADD R25, R2, 0xf ;  /* 0x0000000f02197836 */ /* 0x000fe20000000000 */
[----:B-1----:R-:W-:Y:S01]  /*f870*/  PRMT R43, R33, 0x7773, RZ ;  /* 0x00007773212b7816 */ /* 0x002fe200000000ff */
[----:B------:R-:W-:Y:S01]  /*f880*/  IMAD.X R33, R44, 0x1, R21, P6 ;  /* 0x000000012c217824 */ /* 0x000fe200030e0615 */
[----:B------:R-:W-:Y:S01]  /*f890*/  ULDC UR4, c[0x0][0x22c] ;  /* 0x00008b0000047ab9 */ /* 0x000fe20000000800 */
[----:B--2---:R-:W-:Y:S01]  /*f8a0*/  PRMT R41, R34, 0x7770, RZ ;  /* 0x0000777022297816 */ /* 0x004fe200000000ff */
[C---:B------:R-:W-:Y:S01]  /*f8b0*/  VIADD R39, R38.reuse, UR24 ;  /* 0x0000001826277c36 */ /* 0x040fe20008000000 */
        /* <DEDUP_REMOVED lines=9> */
[----:B------:R-:W-:Y:S01]  /*f950*/  ISETP.GE.AND P3, PT, R25, UR4, PT ;  /* 0x0000000419007c0c */ /* 0x000fe2000bf66270 */
[----:B------:R-:W-:Y:S01]  /*f960*/  ULDC UR4, c[0x0][0x228] ;  /* 0x00008a0000047ab9 */ /* 0x000fe20000000800 */
[----:B------:R-:W-:Y:S01]  /*f970*/  VIADD R25, R2, 0x10 ;  /* 0x0000001002197836 */ /* 0x000fe20000000000 */
[----:B-1----:R-:W-:-:S02]  /*f980*/  IADD3 R26, P6, R39, R22, RZ ;  /* 0x00000016271a7210 */ /* 0x002fc40007fde0ff */
[----:B------:R1:W-:Y:S01]  /*f990*/  @P4 STG.E.U8 desc[UR32][R36.64], R45 ;  /* 0x0000002d24004986 */ /* 0x0003e2000c101120 */
[----:B------:R-:W-:Y:S01]  /*f9a0*/  ISETP.LT.AND P4, PT, R3, UR4, !P1 ;  /* 0x0000000403007c0c */ /* 0x000fe2000cf81270 */
[----:B------:R-:W-:Y:S01]  /*f9b0*/  ULDC UR4, c[0x0][0x22c] ;  /* 0x00008b0000047ab9 */ /* 0x000fe20000000800 */
[----:B------:R-:W-:Y:S01]  /*f9c0*/  IMAD.X R27, R38, 0x1, R21, P6 ;  /* 0x00000001261b7824 */ /* 0x000fe200030e0615 */
[C---:B--2---:R-:W-:Y:S02]  /*f9d0*/  PRMT R41, R34.reuse, 0x7772, RZ ;  /* 0x0000777222297816 */ /* 0x044fe400000000ff */
[C---:B------:R-:W-:Y:S01]  /*f9e0*/  IADD3 R32, P1, R39.reuse, R23, RZ ;  /* 0x0000001727207210 */ /* 0x040fe20007f3e0ff */
[----:B------:R-:W-:Y:S01]  /*f9f0*/  VIADD R39, R39, UR24 ;  /* 0x0000001827277c36 */ /* 0x000fe20008000000 */
[----:B------:R-:W-:Y:S01]  /*fa00*/  PRMT R43, R34, 0x7773, RZ ;  /* 0x00007773222b7816 */ /* 0x000fe200000000ff */
[----:B------:R2:W-:Y:S01]  /*fa10*/  @P5 STG.E.U8 desc[UR32][R26.64], R41 ;  /* 0x000000291a005986 */ /* 0x0005e2000c101120 */
[----:B------:R-:W-:Y:S01]  /*fa20*/  ISETP.LT.AND P5, PT, R0, UR6, !P2 ;  /* 0x0000000600007c0c */ /* 0x000fe2000d7a1270 */
[----:B------:R-:W-:Y:S01]  /*fa30*/  IMAD.X R33, R38, 0x1, R24, P1 ;  /* 0x0000000126217824 */ /* 0x000fe200008e0618 */
[----:B------:R-:W-:Y:S01]  /*fa40*/  ISETP.GE.AND P1, PT, R25, UR4, PT ;  /* 0x0000000419007c0c */ /* 0x000fe2000bf26270 */
[----:B------:R-:W-:Y:S01]  /*fa50*/  VIADD R25, R2, 0x11 ;  /* 0x0000001102197836 */ /* 0x000fe20000000000 */
[----:B-1----:R-:W-:Y:S01]  /*fa60*/  SHF.R.S32.HI R36, RZ, 0x1f, R39 ;  /* 0x0000001fff247819 */ /* 0x002fe20000011427 */
[----:B------:R-:W-:Y:S01]  /*fa70*/  ULDC UR4, c[0x0][0x22c] ;  /* 0x00008b0000047ab9 */ /* 0x000fe20000000800 */
[----:B------:R-:W-:Y:S01]  /*fa80*/  ULDC UR6, c[0x0][0x228] ;  /* 0x00008a0000067ab9 */ /* 0x000fe20000000800 */
[----:B------:R1:W-:Y:S01]  /*fa90*/  @P4 STG.E.U8 desc[UR32][R32.64], R43 ;  /* 0x0000002b20004986 */ /* 0x0003e2000c101120 */
[----:B------:R-:W-:Y:S01]  /*faa0*/  ISETP.GE.AND P4, PT, R25, UR4, PT ;  /* 0x0000000419007c0c */ /* 0x000fe2000bf86270 */
[----:B------:R-:W-:Y:S01]  /*fab0*/  ULDC UR4, c[0x0][0x248] ;  /* 0x0000920000047ab9 */ /* 0x000fe20000000800 */
[----:B------:R-:W-:Y:S01]  /*fac0*/  ISETP.LT.AND P2, PT, R3, UR6, !P2 ;  /* 0x0000000603007c0c */ /* 0x000fe2000d741270 */
[----:B------:R-:W-:Y:S01]  /*fad0*/  ULDC UR6, c[0x0][0x228] ;  /* 0x00008a0000067ab9 */ /* 0x000fe20000000800 */
[C---:B--2---:R-:W-:Y:S01]  /*fae0*/  IADD3 R26, P6, R39.reuse, R22, RZ ;  /* 0x00000016271a7210 */ /* 0x044fe20007fde0ff */
[----:B------:R-:W-:Y:S01]  /*faf0*/  VIADD R34, R39, UR4 ;  /* 0x0000000427227c36 */ /* 0x000fe20008000000 */
[C---:B------:R-:W-:Y:S01]  /*fb00*/  PRMT R41, R35.reuse, 0x7770, RZ ;  /* 0x0000777023297816 */ /* 0x040fe200000000ff */
[----:B------:R-:W-:Y:S01]  /*fb10*/  ULDC UR4, c[0x0][0x248] ;  /* 0x0000920000047ab9 */ /* 0x000fe20000000800 */
[C---:B------:R-:W-:Y:S01]  /*fb20*/  PRMT R37, R35.reuse, 0x7773, RZ ;  /* 0x0000777323257816 */ /* 0x040fe200000000ff */
[----:B------:R-:W-:Y:S01]  /*fb30*/  IMAD.X R27, R36, 0x1, R21, P6 ;  /* 0x00000001241b7824 */ /* 0x000fe200030e0615 */
[----:B------:R-:W-:-:S02]  /*fb40*/  PRMT R25, R35, 0x7771, RZ ;  /* 0x0000777123197816 */ /* 0x000fc400000000ff */
[----:B-1----:R-:W-:Y:S02]  /*fb50*/  IADD3 R32, P6, R39, R23, RZ ;  /* 0x0000001727207210 */ /* 0x002fe40007fde0ff */
[----:B------:R1:W-:Y:S01]  /*fb60*/  @P5 STG.E.U8 desc[UR32][R26.64], R41 ;  /* 0x000000291a005986 */ /* 0x0003e2000c101120 */
[----:B------:R-:W-:Y:S01]  /*fb70*/  ISETP.LT.AND P5, PT, R0, UR6, !P3 ;  /* 0x0000000600007c0c */ /* 0x000fe2000dfa1270 */
[----:B------:R-:W-:Y:S01]  /*fb80*/  ULDC UR6, c[0x0][0x228] ;  /* 0x00008a0000067ab9 */ /* 0x000fe20000000800 */
[----:B------:R-:W-:Y:S01]  /*fb90*/  IMAD.X R33, R36, 0x1, R24, P6 ;  /* 0x0000000124217824 */ /* 0x000fe200030e0618 */
[----:B------:R-:W-:Y:S01]  /*fba0*/  PRMT R39, R35, 0x7772, RZ ;  /* 0x0000777223277816 */ /* 0x000fe200000000ff */
[C---:B------:R-:W-:Y:S01]  /*fbb0*/  VIADD R36, R34.reuse, UR4 ;  /* 0x0000000422247c36 */ /* 0x040fe20008000000 */
[----:B------:R-:W-:Y:S01]  /*fbc0*/  SHF.R.S32.HI R35, RZ, 0x1f, R34 ;  /* 0x0000001fff237819 */ /* 0x000fe20000011422 */
[----:B------:R-:W-:Y:S01]  /*fbd0*/  ULDC UR4, c[0x0][0x22c] ;  /* 0x00008b0000047ab9 */ /* 0x000fe20000000800 */
[----:B------:R-:W-:Y:S01]  /*fbe0*/  ISETP.LT.AND P3, PT, R3, UR6, !P3 ;  /* 0x0000000603007c0c */ /* 0x000fe2000df61270 */
[----:B------:R2:W-:Y:S01]  /*fbf0*/  @P2 STG.E.U8 desc[UR32][R32.64], R25 ;  /* 0x0000001920002986 */ /* 0x0005e2000c101120 */
[----:B------:R-:W-:Y:S01]  /*fc00*/  SHF.R.S32.HI R38, RZ, 0x1f, R36 ;  /* 0x0000001fff267819 */ /* 0x000fe20000011424 */
[----:B------:R-:W-:Y:S01]  /*fc10*/  ULDC UR6, c[0x0][0x228] ;  /* 0x00008a0000067ab9 */ /* 0x000fe20000000800 */
[----:B-1----:R-:W-:-:S02]  /*fc20*/  IADD3 R26, P6, R34, R22, RZ ;  /* 0x00000016221a7210 */ /* 0x002fc40007fde0ff */
[----:B------:R-:W-:Y:S02]  /*fc30*/  IADD3 R34, P2, R34, R23, RZ ;  /* 0x0000001722227210 */ /* 0x000fe40007f5e0ff */
[----:B------:R-:W-:Y:S01]  /*fc40*/  PRMT R41, R28, 0x7770, RZ ;  /* 0x000077701c297816 */ /* 0x000fe200000000ff */
[C---:B------:R-:W-:Y:S01]  /*fc50*/  IMAD.X R27, R35.reuse, 0x1, R21, P6 ;  /* 0x00000001231b7824 */ /* 0x040fe200030e0615 */
[----:B------:R-:W-:Y:S01]  /*fc60*/  ISETP.LT.AND P6, PT, R0, UR8, !P1 ;  /* 0x0000000800007c0c */ /* 0x000fe2000cfc1270 */
[----:B------:R-:W-:Y:S01]  /*fc70*/  IMAD.X R35, R35, 0x1, R24, P2 ;  /* 0x0000000123237824 */ /* 0x000fe200010e0618 */
[----:B------:R-:W-:Y:S01]  /*fc80*/  ULDC UR8, c[0x0][0x228] ;  /* 0x00008a0000087ab9 */ /* 0x000fe20000000800 */
[----:B--2---:R-:W-:Y:S01]  /*fc90*/  VIADD R25, R2, 0x12 ;  /* 0x0000001202197836 */ /* 0x004fe20000000000 */
[----:B------:R1:W-:Y:S01]  /*fca0*/  @P5 STG.E.U8 desc[UR32][R26.64], R39 ;  /* 0x000000271a005986 */ /* 0x0003e2000c101120 */
[----:B------:R-:W-:-:S03]  /*fcb0*/  IADD3 R32, P5, R36, R22, RZ ;  /* 0x0000001624207210 */ /* 0x000fc60007fbe0ff */
[----:B------:R-:W-:Y:S01]  /*fcc0*/  ISETP.GE.AND P2, PT, R25, UR4, PT ;  /* 0x0000000419007c0c */ /* 0x000fe2000bf46270 */
[----:B------:R-:W-:Y:S01]  /*fcd0*/  ULDC UR4, c[0x0][0x248] ;  /* 0x0000920000047ab9 */ /* 0x000fe20000000800 */
[----:B------:R-:W-:Y:S01]  /*fce0*/  IMAD.X R33, R38, 0x1, R21, P5 ;  /* 0x0000000126217824 */ /* 0x000fe200028e0615 */
[----:B------:R2:W-:Y:S01]  /*fcf0*/  @P3 STG.E.U8 desc[UR32][R34.64], R37 ;  /* 0x0000002522003986 */ /* 0x0005e2000c101120 */
[C---:B------:R-:W-:Y:S01]  /*fd00*/  ISETP.LT.AND P3, PT, R3.reuse, UR6, !P1 ;  /* 0x0000000603007c0c */ /* 0x040fe2000cf61270 */
[----:B------:R-:W-:Y:S01]  /*fd10*/  VIADD R25, R36, UR4 ;  /* 0x0000000424197c36 */ /* 0x000fe20008000000 */
[----:B------:R-:W-:Y:S01]  /*fd20*/  ISETP.LT.AND P5, PT, R0, UR8, !P4 ;  /* 0x0000000800007c0c */ /* 0x000fe2000e7a1270 */
[----:B------:R3:W-:Y:S01]  /*fd30*/  @P6 STG.E.U8 desc[UR32][R32.64], R41 ;  /* 0x0000002920006986 */ /* 0x0007e2000c101120 */
[----:B-1----:R-:W-:Y:S01]  /*fd40*/  IADD3 R26, P1, R36, R23, RZ ;  /* 0x00000017241a7210 */ /* 0x002fe20007f3e0ff */
[----:B------:R-:W-:Y:S01]  /*fd50*/  ULDC UR4, c[0x0][0x22c] ;  /* 0x00008b0000047ab9 */ /* 0x000fe20000000800 */
[----:B------:R-:W-:Y:S01]  /*fd60*/  SHF.R.S32.HI R40, RZ, 0x1f, R25 ;  /* 0x0000001fff287819 */ /* 0x000fe20000011419 */
[----:B------:R-:W-:Y:S01]  /*fd70*/  ULDC UR6, c[0x0][0x228] ;  /* 0x00008a0000067ab9 */ /* 0x000fe20000000800 */
[----:B------:R-:W-:Y:S01]  /*fd80*/  PRMT R39, R28, 0x7771, RZ ;  /* 0x000077711c277816 */ /* 0x000fe200000000ff */
[----:B------:R-:W-:Y:S01]  /*fd90*/  IMAD.X R27, R38, 0x1, R24, P1 ;  /* 0x00000001261b7824 */ /* 0x000fe200008e0618 */
[----:B------:R-:W-:Y:S01]  /*fda0*/  ISETP.LT.AND P4, PT, R3, UR6, !P4 ;  /* 0x0000000603007c0c */ /* 0x000fe2000e781270 */
[----:B------:R-:W-:Y:S01]  /*fdb0*/  ULDC UR8, c[0x0][0x228] ;  /* 0x00008a0000087ab9 */ /* 0x000fe20000000800 */
[----:B--2---:R-:W-:Y:S01]  /*fdc0*/  IADD3 R34, P6, R25, R22, RZ ;  /* 0x0000001619227210 */ /* 0x004fe20007fde0ff */
[----:B------:R-:W-:Y:S01]  /*fdd0*/  ULDC UR6, c[0x0][0x228] ;  /* 0x00008a0000067ab9 */ /* 0x000fe20000000800 */
[----:B------:R-:W-:Y:S01]  /*fde0*/  PRMT R37, R28, 0x7772, RZ ;  /* 0x000077721c257816 */ /* 0x000fe200000000ff */
[----:B---3--:R-:W-:Y:S01]  /*fdf0*/  VIADD R32, R2, 0x13 ;  /* 0x0000001302207836 */ /* 0x008fe20000000000 */
[----:B------:R1:W-:Y:S01]  /*fe00*/  @P3 STG.E.U8 desc[UR32][R26.64], R39 ;  /* 0x000000271a003986 */ /* 0x0003e2000c101120 */
[----:B------:R-:W-:-:S03]  /*fe10*/  IMAD.X R35, R40, 0x1, R21, P6 ;  /* 0x0000000128237824 */ /* 0x000fc600030e0615 */
[----:B------:R-:W-:Y:S01]  /*fe20*/  ISETP.GE.AND P1, PT, R32, UR4, PT ;  /* 0x0000000420007c0c */ /* 0x000fe2000bf26270 */
[----:B------:R-:W-:Y:S01]  /*fe30*/  ULDC UR4, c[0x0][0x248] ;  /* 0x0000920000047ab9 */ /* 0x000fe20000000800 */
[C---:B------:R-:W-:Y:S01]  /*fe40*/  IADD3 R32, P3, R25.reuse, R23, RZ ;  /* 0x0000001719207210 */ /* 0x040fe20007f7e0ff */
[----:B------:R-:W-:Y:S01]  /*fe50*/  VIADD R36, R25, UR4 ;  /* 0x0000000419247c36 */ /* 0x000fe20008000000 */
[----:B------:R2:W-:Y:S01]  /*fe60*/  @P5 STG.E.U8 desc[UR32][R34.64], R37 ;  /* 0x0000002522005986 */ /* 0x0005e2000c101120 */
[----:B------:R-:W-:Y:S01]  /*fe70*/  ISETP.LT.AND P5, PT, R0, UR8, !P2 ;  /* 0x0000000800007c0c */ /* 0x000fe2000d7a1270 */
[----:B------:R-:W-:Y:S01]  /*fe80*/  VIADD R25, R2, 0x14 ;  /* 0x0000001402197836 */ /* 0x000fe20000000000 */
[----:B------:R-:W-:Y:S01]  /*fe90*/  ULDC UR4, c[0x0][0x22c] ;  /* 0x00008b0000047ab9 */ /* 0x000fe20000000800 */
[----:B------:R-:W-:Y:S01]  /*fea0*/  SHF.R.S32.HI R38, RZ, 0x1f, R36 ;  /* 0x0000001fff267819 */ /* 0x000fe20000011424 */
[----:B------:R-:W-:Y:S01]  /*feb0*/  IMAD.X R33, R40, 0x1, R24, P3 ;  /* 0x0000000128217824 */ /* 0x000fe200018e0618 */
[----:B-1----:R-:W-:Y:S01]  /*fec0*/  IADD3 R26, P6, R36, R22, RZ ;  /* 0x00000016241a7210 */ /* 0x002fe20007fde0ff */
[----:B------:R-:W-:Y:S01]  /*fed0*/  ULDC UR8, c[0x0][0x228] ;  /* 0x00008a0000087ab9 */ /* 0x000fe20000000800 */
[----:B------:R-:W-:-:S02]  /*fee0*/  PRMT R39, R28, 0x7773, RZ ;  /* 0x000077731c277816 */ /* 0x000fc400000000ff */
[----:B------:R-:W-:Y:S01]  /*fef0*/  ISETP.GE.AND P3, PT, R25, UR4, PT ;  /* 0x0000000419007c0c */ /* 0x000fe2000bf66270 */
[----:B------:R-:W-:Y:S01]  /*ff00*/  IMAD.X R27, R38, 0x1, R21, P6 ;  /* 0x00000001261b7824 */ /* 0x000fe200030e0615 */
[----:B--2---:R-:W-:Y:S01]  /*ff10*/  PRMT R37, R29, 0x7770, RZ ;  /* 0x000077701d257816 */ /* 0x004fe200000000ff */
[----:B------:R1:W-:Y:S01]  /*ff20*/  @P4 STG.E.U8 desc[UR32][R32.64], R39 ;  /* 0x0000002720004986 */ /* 0x0003e2000c101120 */
[----:B------:R-:W-:Y:S01]  /*ff30*/  ISETP.LT.AND P4, PT, R3, UR6, !P2 ;  /* 0x0000000603007c0c */ /* 0x000fe2000d781270 */
[----:B------:R-:W-:Y:S01]  /*ff40*/  ULDC UR4, c[0x0][0x248] ;  /* 0x0000920000047ab9 */ /* 0x000fe20000000800 */
[C---:B------:R-:W-:Y:S01]  /*ff50*/  IADD3 R34, P2, R36.reuse, R23, RZ ;  /* 0x0000001724227210 */ /* 0x040fe20007f5e0ff */
[----:B------:R-:W-:Y:S01]  /*ff60*/  VIADD R25, R36, UR4 ;  /* 0x0000000424197c36 */ /* 0x000fe20008000000 */
[----:B------:R2:W-:Y:S01]  /*ff70*/  @P5 STG.E.U8 desc[UR32][R26.64], R37 ;  /* 0x000000251a005986 */ /* 0x0005e2000c101120 */
[----:B------:R-:W-:Y:S01]  /*ff80*/  ISETP.LT.AND P5, PT, R0, UR8, !P1 ;  /* 0x0000000800007c0c */ /* 0x000fe2000cfa1270 */
[----:B------:R-:W-:Y:S01]  /*ff90*/  ULDC UR4, c[0x0][0x22c] ;  /* 0x00008b0000047ab9 */ /* 0x000fe20000000800 */
[----:B------:R-:W-:Y:S01]  /*ffa0*/  IMAD.X R35, R38, 0x1, R24, P2 ;  /* 0x0000000126237824 */ /* 0x000fe200010e0618 */
[----:B------:R-:W-:Y:S01]  /*ffb0*/  SHF.R.S32.HI R40, RZ, 0x1f, R25 ;  /* 0x0000001fff287819 */ /* 0x000fe20000011419 */
[----:B------:R-:W-:Y:S01]  /*ffc0*/  ULDC UR6, c[0x0][0x228] ;  /* 0x00008a0000067ab9 */ /* 0x000fe20000000800 */
[----:B------:R-:W-:Y:S01]  /*ffd0*/  ULDC UR8, c[0x0][0x228] ;  /* 0x00008a0000087ab9 */ /* 0x000fe20000000800 */
[----:B-1----:R-:W-:-:S02]  /*ffe0*/  IADD3 R32, P6, R25, R22, RZ ;  /* 0x0000001619207210 */ /* 0x002fc40007fde0ff */
[C---:B------:R-:W-:Y:S01]  /*fff0*/  PRMT R39, R29.reuse, 0x7771, RZ ;  /* 0x000077711d277816 */ /* 0x040fe200000000ff */
[----:B--2---:R-:W-:Y:S01]  /*10000*/  VIADD R26, R2, 0x15 ;  /* 0x00000015021a7836 */ /* 0x004fe20000000000 */
[----:B------:R-:W-:Y:S01]  /*10010*/  PRMT R37, R29, 0x7772, RZ ;  /* 0x000077721d257816 */ /* 0x000fe200000000ff */
[----:B------:R-:W-:Y:S02]  /*10020*/  IMAD.X R33, R40, 0x1, R21, P6 ;  /* 0x0000000128217824 */ /* 0x000fe400030e0615 */
[----:B------:R1:W-:Y:S01]  /*10030*/  @P4 STG.E.U8 desc[UR32][R34.64], R39 ;  /* 0x0000002722004986 */ /* 0x0003e2000c101120 */
[----:B------:R-:W-:Y:S01]  /*10040*/  ISETP.LT.AND P4, PT, R3, UR6, !P1 ;  /* 0x0000000603007c0c */ /* 0x000fe2000cf81270 */
[----:B------:R-:W-:Y:S01]  /*10050*/  ULDC UR6, c[0x0][0x228] ;  /* 0x00008a0000067ab9 */ /* 0x000fe20000000800 */
        /* <DEDUP_REMOVED lines=10> */
[----:B------:R-:W-:Y:S01]  /*10100*/  IADD3 R28, P6, R36, R22, RZ ;  /* 0x00000016241c7210 */ /* 0x000fe20007fde0ff */
[----:B------:R-:W-:Y:S01]  /*10110*/  ULDC UR8, c[0x0][0x228] ;  /* 0x00008a0000087ab9 */ /* 0x000fe20000000800 */
[----:B-1----:R-:W-:-:S02]  /*10120*/  PRMT R35, R30, 0x7770, RZ ;  /* 0x000077701e237816 */ /* 0x002fc400000000ff */
[----:B------:R-:W-:Y:S01]  /*10130*/  ISETP.GE.AND P1, PT, R25, UR4, PT ;  /* 0x0000000419007c0c */ /* 0x000fe2000bf26270 */
[----:B------:R-:W-:Y:S01]  /*10140*/  ULDC UR4, c[0x0][0x248] ;  /* 0x0000920000047ab9 */ /* 0x000fe20000000800 */
[----:B--2---:R-:W-:Y:S01]  /*10150*/  PRMT R37, R29, 0x7773, RZ ;  /* 0x000077731d257816 */ /* 0x004fe200000000ff */
[----:B------:R-:W-:Y:S02]  /*10160*/  IMAD.X R29, R38, 0x1, R21, P6 ;  /* 0x00000001261d7824 */ /* 0x000fe400030e0615 */
[----:B------:R-:W-:Y:S01]  /*10170*/  VIADD R34, R36, UR4 ;  /* 0x0000000424227c36 */ /* 0x000fe20008000000 */
[----:B------:R-:W-:Y:S01]  /*10180*/  ULDC UR4, c[0x0][0x228] ;  /* 0x00008a0000047ab9 */ /* 0x000fe20000000800 */
[----:B------:R1:W-:Y:S01]  /*10190*/  @P4 STG.E.U8 desc[UR32][R26.64], R37 ;  /* 0x000000251a004986 */ /* 0x0003e2000c101120 */
        /* <DEDUP_REMOVED lines=11> */
[----:B-1----:R-:W-:Y:S01]  /*10250*/  IADD3 R26, P6, R34, R22, RZ ;  /* 0x00000016221a7210 */ /* 0x002fe20007fde0ff */
[----:B------:R-:W-:Y:S01]  /*10260*/  ULDC UR6, c[0x0][0x22c] ;  /* 0x00008b0000067ab9 */ /* 0x000fe20000000800 */
[----:B------:R-:W-:-:S02]  /*10270*/  PRMT R37, R30, 0x7771, RZ ;  /* 0x000077711e257816 */ /* 0x000fc400000000ff */
[----:B--2---:R-:W-:Y:S01]  /*10280*/  PRMT R35, R30, 0x7772, RZ ;  /* 0x000077721e237816 */ /* 0x004fe200000000ff */
[----:B------:R-:W-:Y:S02]  /*10290*/  IMAD.X R27, R36, 0x1, R21, P6 ;  /* 0x00000001241b7824 */ /* 0x000fe400030e0615 */
        /* <DEDUP_REMOVED lines=9> */
[----:B------:R-:W-:Y:S01]  /*10330*/  ISETP.GE.AND P2, PT, R25, UR6, PT ;  /* 0x0000000619007c0c */ /* 0x000fe2000bf46270 */
[----:B------:R-:W-:Y:S01]  /*10340*/  VIADD R25, R2, 0x19 ;  /* 0x0000001902197836 */ /* 0x000fe20000000000 */
[----:B------:R-:W-:Y:S01]  /*10350*/  ULDC UR6, c[0x0][0x228] ;  /* 0x00008a0000067ab9 */ /* 0x000fe20000000800 */
[----:B-1----:R-:W-:Y:S01]  /*10360*/  PRMT R33, R30, 0x7773, RZ ;  /* 0x000077731e217816 */ /* 0x002fe200000000ff */
[----:B------:R-:W-:Y:S01]  /*10370*/  ULDC UR8, c[0x0][0x228] ;  /* 0x00008a0000087ab9 */ /* 0x000fe20000000800 */
[----:B------:R-:W-:-:S02]  /*10380*/  SHF.R.S32.HI R32, RZ, 0x1f, R34 ;  /* 0x0000001fff207819 */ /* 0x000fc40000011422 */
[----:B------:R-:W-:Y:S01]  /*10390*/  PRMT R37, R31, 0x7770, RZ ;  /* 0x000077701f257816 */ /* 0x000fe200000000ff */
[----:B------:R1:W-:Y:S01]  /*103a0*/  @P4 STG.E.U8 desc[UR32][R28.64], R33 ;  /* 0x000000211c004986 */ /* 0x0003e2000c101120 */
[----:B--2---:R-:W-:Y:S02]  /*103b0*/  IADD3 R26, P6, R34, R22, RZ ;  /* 0x00000016221a7210 */ /* 0x004fe40007fde0ff */
[----:B------:R-:W-:Y:S01]  /*103c0*/  ISETP.GE.AND P4, PT, R25, UR4, PT ;  /* 0x0000000419007c0c */ /* 0x000fe2000bf86270 */
[----:B------:R-:W-:Y:S01]  /*103d0*/  ULDC UR4, c[0x0][0x248] ;  /* 0x0000920000047ab9 */ /* 0x000fe20000000800 */
[----:B------:R-:W-:Y:S01]  /*103e0*/  ISETP.LT.AND P1, PT, R3, UR6, !P1 ;  /* 0x0000000603007c0c */ /* 0x000fe2000cf21270 */
[----:B------:R-:W-:Y:S01]  /*103f0*/  IMAD.X R27, R32, 0x1, R21, P6 ;  /* 0x00000001201b7824 */ /* 0x000fe200030e0615 */
[----:B------:R-:W-:Y:S01]  /*10400*/  ULDC UR6, c[0x0][0x228] ;  /* 0x00008a0000067ab9 */ /* 0x000fe20000000800 */
[C---:B------:R-:W-:Y:S01]  /*10410*/  VIADD R30, R34.reuse, UR4 ;  /* 0x00000004221e7c36 */ /* 0x040fe20008000000 */
[----:B------:R-:W-:Y:S01]  /*10420*/  PRMT R25, R31, 0x7771, RZ ;  /* 0x000077711f197816 */ /* 0x000fe200000000ff */
[----:B------:R-:W-:Y:S01]  /*10430*/  ULDC UR4, c[0x0][0x248] ;  /* 0x0000920000047ab9 */ /* 0x000fe20000000800 */
[----:B------:R2:W-:Y:S01]  /*10440*/  @P5 STG.E.U8 desc[UR32][R26.64], R37 ;  /* 0x000000251a005986 */ /* 0x0005e2000c101120 */
[----:B-1----:R-:W-:-:S02]  /*10450*/  IADD3 R28, P6, R34, R23, RZ ;  /* 0x00000017221c7210 */ /* 0x002fc40007fde0ff */
[----:B------:R-:W-:Y:S01]  /*10460*/  ISETP.LT.AND P5, PT, R0, UR6, !P3 ;  /* 0x0000000600007c0c */ /* 0x000fe2000dfa1270 */
[----:B------:R-:W-:Y:S01]  /*10470*/  ULDC UR6, c[0x0][0x228] ;  /* 0x00008a0000067ab9 */ /* 0x000fe20000000800 */
[C---:B------:R-:W-:Y:S01]  /*10480*/  PRMT R33, R31.reuse, 0x7773, RZ ;  /* 0x000077731f217816 */ /* 0x040fe200000000ff */
[----:B------:R-:W-:Y:S01]  /*10490*/  IMAD.X R29, R32, 0x1, R24, P6 ;  /* 0x00000001201d7824 */ /* 0x000fe200030e0618 */
[----:B------:R-:W-:Y:S01]  /*104a0*/  PRMT R35, R31, 0x7772, RZ ;  /* 0x000077721f237816 */ /* 0x000fe200000000ff */
[C---:B------:R-:W-:Y:S01]  /*104b0*/  VIADD R32, R30.reuse, UR4 ;  /* 0x000000041e207c36 */ /* 0x040fe20008000000 */
[----:B------:R-:W-:Y:S01]  /*104c0*/  SHF.R.S32.HI R31, RZ, 0x1f, R30 ;  /* 0x0000001fff1f7819 */ /* 0x000fe2000001141e */
[----:B------:R-:W-:Y:S01]  /*104d0*/  ULDC UR4, c[0x0][0x22c] ;  /* 0x00008b0000047ab9 */ /* 0x000fe20000000800 */
[----:B------:R-:W-:Y:S01]  /*104e0*/  ISETP.LT.AND P3, PT, R3, UR6, !P3 ;  /* 0x0000000603007c0c */ /* 0x000fe2000df61270 */
[----:B------:R1:W-:Y:S01]  /*104f0*/  @P1 STG.E.U8 desc[UR32][R28.64], R25 ;  /* 0x000000191c001986 */ /* 0x0003e2000c101120 */
[C---:B--2---:R-:W-:Y:S01]  /*10500*/  IADD3 R26, P6, R30.reuse, R22, RZ ;  /* 0x000000161e1a7210 */ /* 0x044fe20007fde0ff */
[----:B------:R-:W-:Y:S01]  /*10510*/  ULDC UR6, c[0x0][0x228] ;  /* 0x00008a0000067ab9 */ /* 0x000fe20000000800 */
[----:B------:R-:W-:-:S02]  /*10520*/  IADD3 R30, P1, R30, R23, RZ ;  /* 0x000000171e1e7210 */ /* 0x000fc40007f3e0ff */
[----:B------:R-:W-:Y:S01]  /*10530*/  SHF.R.S32.HI R34, RZ, 0x1f, R32 ;  /* 0x0000001fff227819 */ /* 0x000fe20000011420 */
[C-C-:B------:R-:W-:Y:S01]  /*10540*/  IMAD.X R27, R31.reuse, 0x1, R21.reuse, P6 ;  /* 0x000000011f1b7824 */ /* 0x140fe200030e0615 */
[----:B------:R-:W-:Y:S01]  /*10550*/  ISETP.LT.AND P6, PT, R0, UR8, !P2 ;  /* 0x0000000800007c0c */ /* 0x000fe2000d7c1270 */
[--C-:B------:R-:W-:Y:S01]  /*10560*/  IMAD.X R31, R31, 0x1, R24.reuse, P1 ;  /* 0x000000011f1f7824 */ /* 0x100fe200008e0618 */
[----:B------:R-:W-:Y:S01]  /*10570*/  PRMT R37, R16, 0x7770, RZ ;  /* 0x0000777010257816 */ /* 0x000fe200000000ff */
[----:B------:R-:W-:Y:S01]  /*10580*/  ULDC UR8, c[0x0][0x228] ;  /* 0x00008a0000087ab9 */ /* 0x000fe20000000800 */
[----:B------:R2:W-:Y:S01]  /*10590*/  @P5 STG.E.U8 desc[UR32][R26.64], R35 ;  /* 0x000000231a005986 */ /* 0x0005e2000c101120 */
[----:B-1----:R-:W-:Y:S01]  /*105a0*/  VIADD R25, R2, 0x1a ;  /* 0x0000001a02197836 */ /* 0x002fe20000000000 */
[-C--:B------:R-:W-:Y:S02]  /*105b0*/  IADD3 R28, P5, R32, R22.reuse, RZ ;  /* 0x00000016201c7210 */ /* 0x080fe40007fbe0ff */
[----:B------:R1:W-:Y:S01]  /*105c0*/  @P3 STG.E.U8 desc[UR32][R30.64], R33 ;  /* 0x000000211e003986 */ /* 0x0003e2000c101120 */
[----:B------:R-:W-:Y:S01]  /*105d0*/  ISETP.LT.AND P3, PT, R3, UR6, !P2 ;  /* 0x0000000603007c0c */ /* 0x000fe2000d761270 */
[----:B------:R-:W-:Y:S01]  /*105e0*/  ULDC UR6, c[0x0][0x228] ;  /* 0x00008a0000067ab9 */ /* 0x000fe20000000800 */
[----:B------:R-:W-:Y:S01]  /*105f0*/  ISETP.GE.AND P1, PT, R25, UR4, PT ;  /* 0x0000000419007c0c */ /* 0x000fe2000bf26270 */
[----:B------:R-:W-:Y:S01]  /*10600*/  ULDC UR4, c[0x0][0x248] ;  /* 0x0000920000047ab9 */ /* 0x000fe20000000800 */
[----:B------:R-:W-:Y:S01]  /*10610*/  IMAD.X R29, R34, 0x1, R21, P5 ;  /* 0x00000001221d7824 */ /* 0x000fe200028e0615 */
[----:B------:R-:W-:Y:S01]  /*10620*/  ISETP.LT.AND P5, PT, R0, UR8, !P4 ;  /* 0x0000000800007c0c */ /* 0x000fe2000e7a1270 */
[C---:B------:R-:W-:Y:S01]  /*10630*/  VIADD R25, R32.reuse, UR4 ;  /* 0x0000000420197c36 */ /* 0x040fe20008000000 */
[----:B--2---:R-:W-:Y:S01]  /*10640*/  IADD3 R26, P2, R32, R23, RZ ;  /* 0x00000017201a7210 */ /* 0x004fe20007f5e0ff */
[----:B------:R-:W-:Y:S01]  /*10650*/  ULDC UR4, c[0x0][0x22c] ;  /* 0x00008b0000047ab9 */ /* 0x000fe20000000800 */
[----:B------:R2:W-:Y:S01]  /*10660*/  @P6 STG.E.U8 desc[UR32][R28.64], R37 ;  /* 0x000000251c006986 */ /* 0x0005e2000c101120 */
[----:B------:R-:W-:Y:S01]  /*10670*/  PRMT R35, R16, 0x7771, RZ ;  /* 0x0000777110237816 */ /* 0x000fe200000000ff */
[----:B------:R-:W-:Y:S01]  /*10680*/  ULDC UR8, c[0x0][0x228] ;  /* 0x00008a0000087ab9 */ /* 0x000fe20000000800 */
[----:B------:R-:W-:Y:S01]  /*10690*/  SHF.R.S32.HI R36, RZ, 0x1f, R25 ;  /* 0x0000001fff247819 */ /* 0x000fe20000011419 */
[----:B------:R-:W-:Y:S01]  /*106a0*/  IMAD.X R27, R34, 0x1, R24, P2 ;  /* 0x00000001221b7824 */ /* 0x000fe200010e0618 */
[----:B-1----:R-:W-:-:S02]  /*106b0*/  IADD3 R30, P6, R25, R22, RZ ;  /* 0x00000016191e7210 */ /* 0x002fc40007fde0ff */
[----:B------:R-:W-:Y:S02]  /*106c0*/  PRMT R33, R16, 0x7772, RZ ;  /* 0x0000777210217816 */ /* 0x000fe400000000ff */
[----:B------:R-:W-:Y:S01]  /*106d0*/  ISETP.LT.AND P4, PT, R3, UR6, !P4 ;  /* 0x0000000603007c0c */ /* 0x000fe2000e781270 */
[----:B------:R-:W-:Y:S01]  /*106e0*/  IMAD.X R31, R36, 0x1, R21, P6 ;  /* 0x00000001241f7824 */ /* 0x000fe200030e0615 */
[----:B------:R-:W-:Y:S01]  /*106f0*/  @P3 STG.E.U8 desc[UR32][R26.64], R35 ;  /* 0x000000231a003986 */ /* 0x000fe2000c101120 */
[----:B--2---:R-:W-:Y:S01]  /*10700*/  VIADD R28, R2, 0x1b ;  /* 0x0000001b021c7836 */ /* 0x004fe20000000000 */
[----:B------:R-:W-:Y:S02]  /*10710*/  ULDC UR6, c[0x0][0x228] ;  /* 0x00008a0000067ab9 */ /* 0x000fe40000000800 */
[----:B------:R1:W-:Y:S01]  /*10720*/  @P5 STG.E.U8 desc[UR32][R30.64], R33 ;  /* 0x000000211e005986 */ /* 0x0003e2000c101120 */
[----:B------:R-:W-:Y:S01]  /*10730*/  ISETP.LT.AND P5, PT, R0, UR8, !P1 ;  /* 0x0000000800007c0c */ /* 0x000fe2000cfa1270 */
[----:B------:R-:W-:Y:S01]  /*10740*/  ULDC UR8, c[0x0][0x228] ;  /* 0x00008a0000087ab9 */ /* 0x000fe20000000800 */
[----:B------:R-:W-:Y:S01]  /*10750*/  ISETP.GE.AND P2, PT, R28, UR4, PT ;  /* 0x000000041c007c0c */ /* 0x000fe2000bf46270 */
[----:B------:R-:W-:Y:S01]  /*10760*/  ULDC UR4, c[0x0][0x248] ;  /* 0x0000920000047ab9 */ /* 0x000fe20000000800 */
[C---:B------:R-:W-:Y:S01]  /*10770*/  IADD3 R28, P3, R25.reuse, R23, RZ ;  /* 0x00000017191c7210 */ /* 0x040fe20007f7e0ff */
[----:B------:R-:W-:Y:S01]  /*10780*/  VIADD R32, R25, UR4 ;  /* 0x0000000419207c36 */ /* 0x000fe20008000000 */
[----:B------:R-:W-:Y:S01]  /*10790*/  ULDC UR4, c[0x0][0x22c] ;  /* 0x00008b0000047ab9 */ /* 0x000fe20000000800 */
[----:B------:R-:W-:-:S02]  /*107a0*/  PRMT R25, R17, 0x7770, RZ ;  /* 0x0000777011197816 */ /* 0x000fc400000000ff */
[----:B------:R-:W-:Y:S01]  /*107b0*/  IMAD.X R29, R36, 0x1, R24, P3 ;  /* 0x00000001241d7824 */ /* 0x000fe200018e0618 */
[----:B------:R-:W-:Y:S01]  /*107c0*/  SHF.R.S32.HI R34, RZ, 0x1f, R32 ;  /* 0x0000001fff227819 */ /* 0x000fe20000011420 */
[----:B-1----:R-:W-:Y:S01]  /*107d0*/  VIADD R30, R2, 0x1c ;  /* 0x0000001c021e7836 */ /* 0x002fe20000000000 */
[-C--:B------:R-:W-:Y:S02]  /*107e0*/  IADD3 R26, P6, R32, R22.reuse, RZ ;  /* 0x00000016201a7210 */ /* 0x080fe40007fde0ff */
[----:B------:R-:W-:Y:S02]  /*107f0*/  PRMT R33, R16, 0x7773, RZ ;  /* 0x0000777310217816 */ /* 0x000fe400000000ff */
[----:B------:R-:W-:Y:S01]  /*10800*/  ISETP.GE.AND P3, PT, R30, UR4, PT ;  /* 0x000000041e007c0c */ /* 0x000fe2000bf66270 */
[----:B------:R-:W-:Y:S01]  /*10810*/  IMAD.X R27, R34, 0x1, R21, P6 ;  /* 0x00000001221b7824 */ /* 0x000fe200030e0615 */
[----:B------:R-:W-:Y:S01]  /*10820*/  ULDC UR4, c[0x0][0x248] ;  /* 0x0000920000047ab9 */ /* 0x000fe20000000800 */
[----:B------:R1:W-:Y:S01]  /*10830*/  @P4 STG.E.U8 desc[UR32][R28.64], R33 ;  /* 0x000000211c004986 */ /* 0x0003e2000c101120 */
[----:B------:R-:W-:Y:S01]  /*10840*/  ISETP.LT.AND P4, PT, R3, UR6, !P1 ;  /* 0x0000000603007c0c */ /* 0x000fe2000cf81270 */
[C---:B------:R-:W-:Y:S01]  /*10850*/  VIADD R16, R32.reuse, UR4 ;  /* 0x0000000420107c36 */ /* 0x040fe20008000000 */
[----:B------:R-:W-:Y:S01]  /*10860*/  IADD3 R30, P1, R32, R23, RZ ;  /* 0x00000017201e7210 */ /* 0x000fe20007f3e0ff */
[----:B------:R2:W-:Y:S01]  /*10870*/  @P5 STG.E.U8 desc[UR32][R26.64], R25 ;  /* 0x000000191a005986 */ /* 0x0005e2000c101120 */
[----:B------:R-:W-:Y:S01]  /*10880*/  ISETP.LT.AND P5, PT, R0, UR8, !P2 ;  /* 0x0000000800007c0c */ /* 0x000fe2000d7a1270 */
[----:B------:R-:W-:Y:S01]  /*10890*/  ULDC UR4, c[0x0][0x22c] ;  /* 0x00008b0000047ab9 */ /* 0x000fe20000000800 */
[----:B------:R-:W-:Y:S01]  /*108a0*/  SHF.R.S32.HI R32, RZ, 0x1f, R16 ;  /* 0x0000001fff207819 */ /* 0x000fe20000011410 */
[----:B------:R-:W-:Y:S01]  /*108b0*/  IMAD.X R31, R34, 0x1, R24, P1 ;  /* 0x00000001221f7824 */ /* 0x000fe200008e0618 */
[----:B------:R-:W-:Y:S01]  /*108c0*/  PRMT R35, R17, 0x7771, RZ ;  /* 0x0000777111237816 */ /* 0x000fe200000000ff */
[----:B------:R-:W-:Y:S01]  /*108d0*/  ULDC UR6, c[0x0][0x228] ;  /* 0x00008a0000067ab9 */ /* 0x000fe20000000800 */
[----:B------:R-:W-:Y:S01]  /*108e0*/  ULDC UR8, c[0x0][0x228] ;  /* 0x00008a0000087ab9 */ /* 0x000fe20000000800 */
[----:B-1----:R-:W-:-:S02]  /*108f0*/  IADD3 R28, P6, R16, R22, RZ ;  /* 0x00000016101c7210 */ /* 0x002fc40007fde0ff */
[----:B------:R-:W-:Y:S01]  /*10900*/  PRMT R33, R17, 0x7772, RZ ;  /* 0x0000777211217816 */ /* 0x000fe200000000ff */
[----:B------:R1:W-:Y:S01]  /*10910*/  @P4 STG.E.U8 desc[UR32][R30.64], R35 ;  /* 0x000000231e004986 */ /* 0x0003e2000c101120 */
[----:B--2---:R-:W-:Y:S01]  /*10920*/  VIADD R25, R2, 0x1d ;  /* 0x0000001d02197836 */ /* 0x004fe20000000000 */
[----:B------:R-:W-:Y:S01]  /*10930*/  ISETP.LT.AND P4, PT, R3, UR6, !P2 ;  /* 0x0000000603007c0c */ /* 0x000fe2000d781270 */
[----:B------:R-:W-:Y:S01]  /*10940*/  IMAD.X R29, R32, 0x1, R21, P6 ;  /* 0x00000001201d7824 */ /* 0x000fe200030e0615 */
[C---:B------:R-:W-:Y:S01]  /*10950*/  IADD3 R26, P2, R16.reuse, R23, RZ ;  /* 0x00000017101a7210 */ /* 0x040fe20007f5e0ff */
[----:B------:R-:W-:Y:S01]  /*10960*/  ULDC UR6, c[0x0][0x228] ;  /* 0x00008a0000067ab9 */ /* 0x000fe20000000800 */
[----:B------:R-:W-:Y:S01]  /*10970*/  ISETP.GE.AND P1, PT, R25, UR4, PT ;  /* 0x0000000419007c0c */ /* 0x000fe2000bf26270 */
[----:B------:R-:W-:Y:S01]  /*10980*/  ULDC UR4, c[0x0][0x248] ;  /* 0x0000920000047ab9 */ /* 0x000fe20000000800 */
[----:B------:R2:W-:Y:S01]  /*10990*/  @P5 STG.E.U8 desc[UR32][R28.64], R33 ;  /* 0x000000211c005986 */ /* 0x0005e2000c101120 */
[----:B------:R-:W-:Y:S01]  /*109a0*/  VIADD R25, R16, UR4 ;  /* 0x0000000410197c36 */ /* 0x000fe20008000000 */
[----:B------:R-:W-:Y:S01]  /*109b0*/  ISETP.LT.AND P5, PT, R0, UR8, !P3 ;  /* 0x0000000800007c0c */ /* 0x000fe2000dfa1270 */
[----:B------:R-:W-:Y:S01]  /*109c0*/  IMAD.X R27, R32, 0x1, R24, P2 ;  /* 0x00000001201b7824 */ /* 0x000fe200010e0618 */
[----:B------:R-:W-:Y:S01]  /*109d0*/  ULDC UR4, c[0x0][0x22c] ;  /* 0x00008b0000047ab9 */ /* 0x000fe20000000800 */
[----:B-1----:R-:W-:Y:S01]  /*109e0*/  PRMT R31, R18, 0x7770, RZ ;  /* 0x00007770121f7816 */ /* 0x002fe200000000ff */
[----:B------:R-:W-:Y:S01]  /*109f0*/  ULDC UR8, c[0x0][0x228] ;  /* 0x00008a0000087ab9 */ /* 0x000fe20000000800 */
[----:B------:R-:W-:-:S02]  /*10a00*/  SHF.R.S32.HI R34, RZ, 0x1f, R25 ;  /* 0x0000001fff227819 */ /* 0x000fc40000011419 */
[----:B------:R-:W-:Y:S02]  /*10a10*/  IADD3 R16, P6, R25, R22, RZ ;  /* 0x0000001619107210 */ /* 0x000fe40007fde0ff */
[----:B--2---:R-:W-:Y:S01]  /*10a20*/  PRMT R33, R17, 0x7773, RZ ;  /* 0x0000777311217816 */ /* 0x004fe200000000ff */
[----:B------:R-:W-:Y:S02]  /*10a30*/  VIADD R28, R2, 0x1e ;  /* 0x0000001e021c7836 */ /* 0x000fe40000000000 */
[----:B------:R-:W-:Y:S02]  /*10a40*/  IMAD.X R17, R34, 0x1, R21, P6 ;  /* 0x0000000122117824 */ /* 0x000fe400030e0615 */
[----:B------:R1:W-:Y:S01]  /*10a50*/  @P4 STG.E.U8 desc[UR32][R26.64], R33 ;  /* 0x000000211a004986 */ /* 0x0003e2000c101120 */
[----:B------:R-:W-:Y:S01]  /*10a60*/  ISETP.GE.AND P2, PT, R28, UR4, PT ;  /* 0x000000041c007c0c */ /* 0x000fe2000bf46270 */
[----:B------:R-:W-:Y:S01]  /*10a70*/  ULDC UR4, c[0x0][0x248] ;  /* 0x0000920000047ab9 */ /* 0x000fe20000000800 */
[----:B------:R-:W-:Y:S01]  /*10a80*/  ISETP.LT.AND P4, PT, R3, UR6, !P3 ;  /* 0x0000000603007c0c */ /* 0x000fe2000df81270 */
[C---:B------:R-:W-:Y:S01]  /*10a90*/  VIADD R30, R25.reuse, UR4 ;  /* 0x00000004191e7c36 */ /* 0x040fe20008000000 */
[----:B------:R-:W-:Y:S01]  /*10aa0*/  IADD3 R28, P3, R25, R23, RZ ;  /* 0x00000017191c7210 */ /* 0x000fe20007f7e0ff */
[----:B------:R2:W-:Y:S01]  /*10ab0*/  @P5 STG.E.U8 desc[UR32][R16.64], R31 ;  /* 0x0000001f10005986 */ /* 0x0005e2000c101120 */
[----:B------:R-:W-:Y:S01]  /*10ac0*/  ISETP.LT.AND P5, PT, R0, UR8, !P1 ;  /* 0x0000000800007c0c */ /* 0x000fe2000cfa1270 */
[----:B------:R-:W-:Y:S01]  /*10ad0*/  VIADD R25, R2, 0x1f ;  /* 0x0000001f02197836 */ /* 0x000fe20000000000 */
[----:B------:R-:W-:Y:S01]  /*10ae0*/  ULDC UR4, c[0x0][0x228] ;  /* 0x00008a0000047ab9 */ /* 0x000fe20000000800 */
[----:B------:R-:W-:Y:S01]  /*10af0*/  IMAD.X R29, R34, 0x1, R24, P3 ;  /* 0x00000001221d7824 */ /* 0x000fe200018e0618 */
[----:B------:R-:W-:Y:S01]  /*10b00*/  ULDC UR6, c[0x0][0x22c] ;  /* 0x00008b0000067ab9 */ /* 0x000fe20000000800 */
[----:B-1----:R-:W-:Y:S01]  /*10b10*/  SHF.R.S32.HI R27, RZ, 0x1f, R30 ;  /* 0x0000001fff1b7819 */ /* 0x002fe2000001141e */
[----:B------:R-:W-:Y:S01]  /*10b20*/  ULDC UR8, c[0x0][0x228] ;  /* 0x00008a0000087ab9 */ /* 0x000fe20000000800 */
[----:B------:R-:W-:-:S02]  /*10b30*/  PRMT R33, R18, 0x7771, RZ ;  /* 0x0000777112217816 */ /* 0x000fc400000000ff */
[----:B------:R-:W-:Y:S01]  /*10b40*/  ISETP.GE.AND P3, PT, R25, UR6, PT ;  /* 0x0000000619007c0c */ /* 0x000fe2000bf66270 */
[----:B------:R-:W-:Y:S01]  /*10b50*/  VIADD R25, R2, 0x20 ;  /* 0x0000002002197836 */ /* 0x000fe20000000000 */
[-C--:B--2---:R-:W-:Y:S01]  /*10b60*/  IADD3 R16, P6, R30, R22.reuse, RZ ;  /* 0x000000161e107210 */ /* 0x084fe20007fde0ff */
[----:B------:R1:W-:Y:S01]  /*10b70*/  @P4 STG.E.U8 desc[UR32][R28.64], R33 ;  /* 0x000000211c004986 */ /* 0x0003e2000c101120 */
[----:B------:R-:W-:Y:S01]  /*10b80*/  PRMT R31, R18, 0x7772, RZ ;  /* 0x00007772121f7816 */ /* 0x000fe200000000ff */
[----:B------:R-:W-:Y:S01]  /*10b90*/  ULDC UR6, c[0x0][0x22c] ;  /* 0x00008b0000067ab9 */ /* 0x000fe20000000800 */
[----:B------:R-:W-:Y:S01]  /*10ba0*/  ISETP.LT.AND P4, PT, R3, UR4, !P1 ;  /* 0x0000000403007c0c */ /* 0x000fe2000cf81270 */
[C-C-:B------:R-:W-:Y:S01]  /*10bb0*/  IMAD.X R17, R27.reuse, 0x1, R21.reuse, P6 ;  /* 0x000000011b117824 */ /* 0x140fe200030e0615 */
[----:B------:R-:W-:Y:S01]  /*10bc0*/  ULDC UR4, c[0x0][0x248] ;  /* 0x0000920000047ab9 */ /* 0x000fe20000000800 */
[C---:B------:R-:W-:Y:S01]  /*10bd0*/  IADD3 R26, P1, R30.reuse, R23, RZ ;  /* 0x000000171e1a7210 */ /* 0x040fe20007f3e0ff */
[----:B------:R-:W-:Y:S01]  /*10be0*/  VIADD R30, R30, UR4 ;  /* 0x000000041e1e7c36 */ /* 0x000fe20008000000 */
[----:B------:R-:W-:Y:S01]  /*10bf0*/  ULDC UR4, c[0x0][0x22c] ;  /* 0x00008b0000047ab9 */ /* 0x000fe20000000800 */
[----:B------:R2:W-:Y:S01]  /*10c00*/  @P5 STG.E.U8 desc[UR32][R16.64], R31 ;  /* 0x0000001f10005986 */ /* 0x0005e2000c101120 */
[----:B------:R-:W-:Y:S01]  /*10c10*/  ISETP.LT.AND P5, PT, R0, UR8, !P2 ;  /* 0x0000000800007c0c */ /* 0x000fe2000d7a1270 */
[----:B------:R-:W-:Y:S01]  /*10c20*/  IMAD.X R27, R27, 0x1, R24, P1 ;  /* 0x000000011b1b7824 */ /* 0x000fe200008e0618 */
[----:B------:R-:W-:Y:S01]  /*10c30*/  ISETP.GE.AND P1, PT, R25, UR6, PT ;  /* 0x0000000619007c0c */ /* 0x000fe2000bf26270 */
[----:B------:R-:W-:Y:S01]  /*10c40*/  ULDC UR6, c[0x0][0x228] ;  /* 0x00008a0000067ab9 */ /* 0x000fe20000000800 */
[----:B-1----:R-:W-:Y:S01]  /*10c50*/  PRMT R29, R18, 0x7773, RZ ;  /* 0x00007773121d7816 */ /* 0x002fe200000000ff */
[----:B------:R-:W-:Y:S01]  /*10c60*/  VIADD R18, R2, 0x21 ;  /* 0x0000002102127836 */ /* 0x000fe20000000000 */
[----:B------:R-:W-:Y:S01]  /*10c70*/  SHF.R.S32.HI R25, RZ, 0x1f, R30 ;  /* 0x0000001fff197819 */ /* 0x000fe2000001141e */
[----:B------:R-:W-:Y:S01]  /*10c80*/  ULDC UR8, c[0x0][0x228] ;  /* 0x00008a0000087ab9 */ /* 0x000fe20000000800 */
[----:B------:R-:W-:Y:S01]  /*10c90*/  PRMT R33, R19, 0x7770, RZ ;  /* 0x0000777013217816 */ /* 0x000fe200000000ff */
[----:B------:R1:W-:Y:S01]  /*10ca0*/  @P4 STG.E.U8 desc[UR32][R26.64], R29 ;  /* 0x0000001d1a004986 */ /* 0x0003e2000c101120 */
[----:B------:R-:W-:Y:S01]  /*10cb0*/  ISETP.GE.AND P4, PT, R18, UR4, PT ;  /* 0x0000000412007c0c */ /* 0x000fe2000bf86270 */
[----:B------:R-:W-:Y:S01]  /*10cc0*/  ULDC UR4, c[0x0][0x248] ;  /* 0x0000920000047ab9 */ /* 0x000fe20000000800 */
[C---:B--2---:R-:W-:Y:S01]  /*10cd0*/  IADD3 R16, P6, R30.reuse, R22, RZ ;  /* 0x000000161e107210 */ /* 0x044fe20007fde0ff */
[----:B------:R-:W-:Y:S01]  /*10ce0*/  VIADD R18, R30, UR4 ;  /* 0x000000041e127c36 */ /* 0x000fe20008000000 */
[----:B------:R-:W-:Y:S01]  /*10cf0*/  ISETP.LT.AND P2, PT, R3, UR6, !P2 ;  /* 0x0000000603007c0c */ /* 0x000fe2000d741270 */
[----:B------:R-:W-:Y:S01]  /*10d00*/  ULDC UR6, c[0x0][0x228] ;  /* 0x00008a0000067ab9 */ /* 0x000fe20000000800 */
[----:B------:R-:W-:Y:S01]  /*10d10*/  PRMT R31, R19, 0x7772, RZ ;  /* 0x00007772131f7816 */ /* 0x000fe200000000ff */
[----:B------:R-:W-:Y:S01]  /*10d20*/  IMAD.X R17, R25, 0x1, R21, P6 ;  /* 0x0000000119117824 */ /* 0x000fe200030e0615 */
[----:B------:R-:W-:-:S02]  /*10d30*/  ULDC UR4, c[0x0][0x248] ;  /* 0x0000920000047ab9 */ /* 0x000fc40000000800 */
[----:B------:R-:W-:Y:S01]  /*10d40*/  VIADD R28, R18, UR4 ;  /* 0x00000004121c7c36 */ /* 0x000fe20008000000 */
[----:B-1----:R-:W-:Y:S01]  /*10d50*/  IADD3 R26, P6, R30, R23, RZ ;  /* 0x000000171e1a7210 */ /* 0x002fe20007fde0ff */
[----:B------:R1:W-:Y:S01]  /*10d60*/  @P5 STG.E.U8 desc[UR32][R16.64], R33 ;  /* 0x0000002110005986 */ /* 0x0003e2000c101120 */
[----:B------:R-:W-:Y:S01]  /*10d70*/  ISETP.LT.AND P5, PT, R0, UR6, !P3 ;  /* 0x0000000600007c0c */ /* 0x000fe2000dfa1270 */
[----:B------:R-:W-:Y:S01]  /*10d80*/  ULDC UR6, c[0x0][0x228] ;  /* 0x00008a0000067ab9 */ /* 0x000fe20000000800 */
[----:B------:R-:W-:Y:S01]  /*10d90*/  PRMT R29, R19, 0x7773, RZ ;  /* 0x00007773131d7816 */ /* 0x000fe200000000ff */
[----:B------:R-:W-:Y:S01]  /*10da0*/  IMAD.X R27, R25, 0x1, R24, P6 ;  /* 0x00000001191b7824 */ /* 0x000fe200030e0618 */
[----:B------:R-:W-:Y:S01]  /*10db0*/  PRMT R25, R19, 0x7771, RZ ;  /* 0x0000777113197816 */ /* 0x000fe200000000ff */
[----:B------:R-:W-:Y:S01]  /*10dc0*/  ULDC UR4, c[0x0][0x22c] ;  /* 0x00008b0000047ab9 */ /* 0x000fe20000000800 */
[----:B------:R-:W-:Y:S02]  /*10dd0*/  SHF.R.S32.HI R19, RZ, 0x1f, R18 ;  /* 0x0000001fff137819 */ /* 0x000fe40000011412 */
        /* <DEDUP_REMOVED lines=46> */
[----:B-1----:R-:W-:-:S02]  /*110c0*/  IADD3 R16, P6, R28, R22, RZ ;  /* 0x000000161c107210 */ /* 0x002fc40007fde0ff */
[C---:B------:R-:W-:Y:S02]  /*110d0*/  PRMT R25, R13.reuse, 0x7770, RZ ;  /* 0x000077700d197816 */ /* 0x040fe400000000ff */
[----:B------:R-:W-:Y:S01]  /*110e0*/  PRMT R31, R13, 0x7771, RZ ;  /* 0x000077710d1f7816 */ /* 0x000fe200000000ff */
[----:B------:R-:W-:Y:S01]  /*110f0*/  IMAD.X R17, R30, 0x1, R21, P6 ;  /* 0x000000011e117824 */ /* 0x000fe200030e0615 */
[----:B--2---:R-:W-:Y:S01]  /*11100*/  PRMT R29, R12, 0x7773, RZ ;  /* 0x000077730c1d7816 */ /* 0x004fe200000000ff */
[----:B------:R-:W-:-:S04]  /*11110*/  VIADD R18, R2, 0x24 ;  /* 0x0000002402127836 */ /* 0x000fc80000000000 */
        /* <DEDUP_REMOVED lines=11> */
[----:B------:R-:W-:Y:S01]  /*111d0*/  ULDC UR6, c[0x0][0x228] ;  /* 0x00008a0000067ab9 */ /* 0x000fe20000000800 */
[----:B-1----:R-:W-:Y:S01]  /*111e0*/  IADD3 R26, P6, R12, R22, RZ ;  /* 0x000000160c1a7210 */ /* 0x002fe20007fde0ff */
[----:B------:R-:W-:Y:S01]  /*111f0*/  ULDC UR8, c[0x0][0x228] ;  /* 0x00008a0000087ab9 */ /* 0x000fe20000000800 */
[----:B------:R-:W-:-:S02]  /*11200*/  PRMT R29, R13, 0x7772, RZ ;  /* 0x000077720d1d7816 */ /* 0x000fc400000000ff */
[----:B------:R1:W-:Y:S01]  /*11210*/  @P4 STG.E.U8 desc[UR32][R18.64], R31 ;  /* 0x0000001f12004986 */ /* 0x0003e2000c101120 */
[----:B------:R-:W-:Y:S01]  /*11220*/  IMAD.X R27, R28, 0x1, R21, P6 ;  /* 0x000000011c1b7824 */ /* 0x000fe200030e0615 */
[----:B------:R-:W-:Y:S01]  /*11230*/  ISETP.LT.AND P4, PT, R3, UR6, !P1 ;  /* 0x0000000603007c0c */ /* 0x000fe2000cf81270 */
        /* <DEDUP_REMOVED lines=10> */
[----:B-1----:R-:W-:-:S02]  /*112e0*/  VIADD R18, R2, 0x26 ;  /* 0x0000002602127836 */ /* 0x002fc40000000000 */
[--C-:B------:R-:W-:Y:S01]  /*112f0*/  IMAD.X R17, R28, 0x1, R24.reuse, P1 ;  /* 0x000000011c117824 */ /* 0x100fe200008e0618 */
[----:B------:R-:W-:Y:S02]  /*11300*/  SHF.R.S32.HI R30, RZ, 0x1f, R25 ;  /* 0x0000001fff1e7819 */ /* 0x000fe40000011419 */
[----:B------:R-:W-:Y:S02]  /*11310*/  IADD3 R12, P6, R25, R22, RZ ;  /* 0x00000016190c7210 */ /* 0x000fe40007fde0ff */
[----:B--2---:R-:W-:Y:S02]  /*11320*/  PRMT R29, R13, 0x7773, RZ ;  /* 0x000077730d1d7816 */ /* 0x004fe400000000ff */
[----:B------:R-:W-:Y:S01]  /*11330*/  PRMT R27, R14, 0x7770, RZ ;  /* 0x000077700e1b7816 */ /* 0x000fe200000000ff */
[----:B------:R-:W-:Y:S01]  /*11340*/  IMAD.X R13, R30, 0x1, R21, P6 ;  /* 0x000000011e0d7824 */ /* 0x000fe200030e0615 */
[----:B------:R-:W-:Y:S01]  /*11350*/  ISETP.GE.AND P1, PT, R18, UR4, PT ;  /* 0x0000000412007c0c */ /* 0x000fe2000bf26270 */
        /* <DEDUP_REMOVED lines=9> */
[----:B------:R-:W-:Y:S01]  /*113f0*/  ULDC UR8, c[0x0][0x228] ;  /* 0x00008a0000087ab9 */ /* 0x000fe20000000800 */
[----:B------:R-:W-:Y:S01]  /*11400*/  VIADD R25, R2, 0x27 ;  /* 0x0000002702197836 */ /* 0x000fe20000000000 */
[----:B------:R-:W-:Y:S01]  /*11410*/  ULDC UR6, c[0x0][0x22c] ;  /* 0x00008b0000067ab9 */ /* 0x000fe20000000800 */
[----:B-1----:R-:W-:-:S02]  /*11420*/  SHF.R.S32.HI R17, RZ, 0x1f, R26 ;  /* 0x0000001fff117819 */ /* 0x002fc4000001141a */
[----:B------:R-:W-:Y:S02]  /*11430*/  PRMT R29, R14, 0x7772, RZ ;  /* 0x000077720e1d7816 */ /* 0x000fe400000000ff */
[----:B------:R-:W-:Y:S01]  /*11440*/  ISETP.GE.AND P3, PT, R25, UR6, PT ;  /* 0x0000000619007c0c */ /* 0x000fe2000bf66270 */
[----:B------:R-:W-:Y:S01]  /*11450*/  VIADD R25, R2, 0x28 ;  /* 0x0000002802197836 */ /* 0x000fe20000000000 */
[----:B--2---:R-:W-:Y:S01]  /*11460*/  IADD3 R12, P6, R26, R22, RZ ;  /* 0x000000161a0c7210 */ /* 0x004fe20007fde0ff */
[----:B------:R-:W-:Y:S01]  /*11470*/  ULDC UR6, c[0x0][0x22c] ;  /* 0x00008b0000067ab9 */ /* 0x000fe20000000800 */
[----:B------:R-:W-:-:S03]  /*11480*/  PRMT R27, R14, 0x7771, RZ ;  /* 0x000077710e1b7816 */ /* 0x000fc600000000ff */
        /* <DEDUP_REMOVED lines=11> */
[----:B------:R-:W-:Y:S01]  /*11540*/  ULDC UR6, c[0x0][0x228] ;  /* 0x00008a0000067ab9 */ /* 0x000fe20000000800 */
[----:B------:R-:W-:Y:S01]  /*11550*/  PRMT R25, R15, 0x7773, RZ ;  /* 0x000077730f197816 */ /* 0x000fe200000000ff */
[----:B------:R-:W-:Y:S01]  /*11560*/  ULDC UR8, c[0x0][0x228] ;  /* 0x00008a0000087ab9 */ /* 0x000fe20000000800 */
[----:B-1----:R-:W-:Y:S01]  /*11570*/  PRMT R27, R14, 0x7773, RZ ;  /* 0x000077730e1b7816 */ /* 0x002fe200000000ff */
[----:B------:R-:W-:Y:S01]  /*11580*/  VIADD R14, R2, 0x29 ;  /* 0x00000029020e7836 */ /* 0x000fe20000000000 */
[----:B------:R-:W-:-:S02]  /*11590*/  SHF.R.S32.HI R18, RZ, 0x1f, R26 ;  /* 0x0000001fff127819 */ /* 0x000fc4000001141a */
[----:B--2---:R-:W-:Y:S01]  /*115a0*/  IADD3 R12, P6, R26, R22, RZ ;  /* 0x000000161a0c7210 */ /* 0x004fe20007fde0ff */
[----:B------:R1:W-:Y:S01]  /*115b0*/  @P4 STG.E.U8 desc[UR32][R16.64], R27 ;  /* 0x0000001b10004986 */ /* 0x0003e2000c101120 */
[----:B------:R-:W-:Y:S02]  /*115c0*/  PRMT R19, R15, 0x7770, RZ ;  /* 0x000077700f137816 */ /* 0x000fe400000000ff */
[----:B------:R-:W-:Y:S01]  /*115d0*/  ISETP.GE.AND P4, PT, R14, UR4, PT ;  /* 0x000000040e007c0c */ /* 0x000fe2000bf86270 */
[----:B------:R-:W-:Y:S01]  /*115e0*/  IMAD.X R13, R18, 0x1, R21, P6 ;  /* 0x00000001120d7824 */ /* 0x000fe200030e0615 */
[----:B------:R-:W-:Y:S01]  /*115f0*/  ISETP.LT.AND P1, PT, R3, UR6, !P1 ;  /* 0x0000000603007c0c */ /* 0x000fe2000cf21270 */
[----:B------:R-:W-:Y:S01]  /*11600*/  ULDC UR4, c[0x0][0x248] ;  /* 0x0000920000047ab9 */ /* 0x000fe20000000800 */
[----:B------:R-:W-:Y:S01]  /*11610*/  ULDC UR6, c[0x0][0x228] ;  /* 0x00008a0000067ab9 */ /* 0x000fe20000000800 */
[----:B------:R-:W-:Y:S01]  /*11620*/  VIADD R14, R26, UR4 ;  /* 0x000000041a0e7c36 */ /* 0x000fe20008000000 */
[----:B------:R2:W-:Y:S01]  /*11630*/  @P5 STG.E.U8 desc[UR32][R12.64], R19 ;  /* 0x000000130c005986 */ /* 0x0005e2000c101120 */
[----:B------:R-:W-:Y:S01]  /*11640*/  ISETP.LT.AND P5, PT, R0, UR6, !P3 ;  /* 0x0000000600007c0c */ /* 0x000fe2000dfa1270 */
[----:B------:R-:W-:Y:S01]  /*11650*/  ULDC UR6, c[0x0][0x228] ;  /* 0x00008a0000067ab9 */ /* 0x000fe20000000800 */
[----:B-1----:R-:W-:Y:S01]  /*11660*/  IADD3 R16, P6, R26, R23, RZ ;  /* 0x000000171a107210 */ /* 0x002fe20007fde0ff */
[----:B------:R-:W-:Y:S01]  /*11670*/  ULDC UR4, c[0x0][0x248] ;  /* 0x0000920000047ab9 */ /* 0x000fe20000000800 */
[----:B------:R-:W-:-:S02]  /*11680*/  PRMT R29, R15, 0x7771, RZ ;  /* 0x000077710f1d7816 */ /* 0x000fc400000000ff */
[----:B------:R-:W-:Y:S01]  /*11690*/  PRMT R27, R15, 0x7772, RZ ;  /* 0x000077720f1b7816 */ /* 0x000fe200000000ff */
[----:B------:R-:W-:Y:S01]  /*116a0*/  IMAD.X R17, R18, 0x1, R24, P6 ;  /* 0x0000000112117824 */ /* 0x000fe200030e0618 */
[----:B------:R-:W-:Y:S01]  /*116b0*/  SHF.R.S32.HI R15, RZ, 0x1f, R14 ;  /* 0x0000001fff0f7819 */ /* 0x000fe2000001140e */
[----:B------:R-:W-:Y:S01]  /*116c0*/  VIADD R18, R2, 0x2a ;  /* 0x0000002a02127836 */ /* 0x000fe20000000000 */
[----:B------:R-:W-:Y:S01]  /*116d0*/  ISETP.LT.AND P3, PT, R3, UR6, !P3 ;  /* 0x0000000603007c0c */ /* 0x000fe2000df61270 */
[C---:B--2---:R-:W-:Y:S01]  /*116e0*/  VIADD R19, R14.reuse, UR4 ;  /* 0x000000040e137c36 */ /* 0x044fe20008000000 */
[CC--:B------:R-:W-:Y:S01]  /*116f0*/  IADD3 R12, P6, R14.reuse, R22.reuse, RZ ;  /* 0x000000160e0c7210 */ /* 0x0c0fe20007fde0ff */
[----:B------:R1:W-:Y:S01]  /*11700*/  @P1 STG.E.U8 desc[UR32][R16.64], R29 ;  /* 0x0000001d10001986 */ /* 0x0003e2000c101120 */
[-C--:B------:R-:W-:Y:S01]  /*11710*/  IADD3 R14, P1, R14, R23.reuse, RZ ;  /* 0x000000170e0e7210 */ /* 0x080fe20007f3e0ff */
[----:B------:R-:W-:Y:S01]  /*11720*/  ULDC UR4, c[0x0][0x22c] ;  /* 0x00008b0000047ab9 */ /* 0x000fe20000000800 */
[----:B------:R-:W-:Y:S01]  /*11730*/  SHF.R.S32.HI R26, RZ, 0x1f, R19 ;  /* 0x0000001fff1a7819 */ /* 0x000fe20000011413 */
[C-C-:B------:R-:W-:Y:S01]  /*11740*/  IMAD.X R13, R15.reuse, 0x1, R21.reuse, P6 ;  /* 0x000000010f0d7824 */ /* 0x140fe200030e0615 */
[----:B------:R-:W-:Y:S01]  /*11750*/  ISETP.LT.AND P6, PT, R0, UR8, !P2 ;  /* 0x0000000800007c0c */ /* 0x000fe2000d7c1270 */
[----:B------:R-:W-:Y:S01]  /*11760*/  IMAD.X R15, R15, 0x1, R24, P1 ;  /* 0x000000010f0f7824 */ /* 0x000fe200008e0618 */
[----:B------:R-:W-:Y:S01]  /*11770*/  ISETP.GE.AND P1, PT, R18, UR4, PT ;  /* 0x0000000412007c0c */ /* 0x000fe2000bf26270 */
[----:B------:R-:W-:Y:S01]  /*11780*/  ULDC UR4, c[0x0][0x248] ;  /* 0x0000920000047ab9 */ /* 0x000fe20000000800 */
[----:B------:R2:W-:Y:S01]  /*11790*/  @P5 STG.E.U8 desc[UR32][R12.64], R27 ;  /* 0x0000001b0c005986 */ /* 0x0005e2000c101120 */
[----:B------:R-:W-:Y:S01]  /*117a0*/  ULDC UR6, c[0x0][0x228] ;  /* 0x00008a0000067ab9 */ /* 0x000fe20000000800 */
[----:B------:R-:W-:Y:S01]  /*117b0*/  ULDC UR8, c[0x0][0x228] ;  /* 0x00008a0000087ab9 */ /* 0x000fe20000000800 */
[CC--:B-1----:R-:W-:Y:S01]  /*117c0*/  IADD3 R16, P5, R19.reuse, R22.reuse, RZ ;  /* 0x0000001613107210 */ /* 0x0c2fe20007fbe0ff */
[----:B------:R1:W-:Y:S01]  /*117d0*/  @P3 STG.E.U8 desc[UR32][R14.64], R25 ;  /* 0x000000190e003986 */ /* 0x0003e2000c101120 */
[----:B----4-:R-:W-:Y:S01]  /*117e0*/  PRMT R29, R8, 0x7770, RZ ;  /* 0x00007770081d7816 */ /* 0x010fe200000000ff */
[----:B------:R-:W-:Y:S01]  /*117f0*/  VIADD R18, R19, UR4 ;  /* 0x0000000413127c36 */ /* 0x000fe20008000000 */
[----:B------:R-:W-:Y:S01]  /*11800*/  ISETP.LT.AND P3, PT, R3, UR6, !P2 ;  /* 0x0000000603007c0c */ /* 0x000fe2000d761270 */
[----:B------:R-:W-:Y:S01]  /*11810*/  IMAD.X R17, R26, 0x1, R21, P5 ;  /* 0x000000011a117824 */ /* 0x000fe200028e0615 */
[----:B------:R-:W-:Y:S01]  /*11820*/  ISETP.LT.AND P5, PT, R0, UR8, !P4 ;  /* 0x0000000800007c0c */ /* 0x000fe2000e7a1270 */
[----:B------:R-:W-:Y:S01]  /*11830*/  ULDC UR4, c[0x0][0x22c] ;  /* 0x00008b0000047ab9 */ /* 0x000fe20000000800 */
[----:B------:R-:W-:Y:S01]  /*11840*/  SHF.R.S32.HI R28, RZ, 0x1f, R18 ;  /* 0x0000001fff1c7819 */ /* 0x000fe20000011412 */
[----:B------:R-:W-:Y:S01]  /*11850*/  ULDC UR6, c[0x0][0x228] ;  /* 0x00008a0000067ab9 */ /* 0x000fe20000000800 */
[----:B------:R3:W-:Y:S01]  /*11860*/  @P6 STG.E.U8 desc[UR32][R16.64], R29 ;  /* 0x0000001d10006986 */ /* 0x0007e2000c101120 */
[----:B--2---:R-:W-:Y:S01]  /*11870*/  IADD3 R12, P2, R19, R23, RZ ;  /* 0x00000017130c7210 */ /* 0x004fe20007f5e0ff */
[----:B------:R-:W-:Y:S01]  /*11880*/  ULDC UR8, c[0x0][0x228] ;  /* 0x00008a0000087ab9 */ /* 0x000fe20000000800 */
[----:B-1----:R-:W-:-:S02]  /*11890*/  IADD3 R14, P6, R18, R22, RZ ;  /* 0x00000016120e7210 */ /* 0x002fc40007fde0ff */
[----:B------:R-:W-:Y:S01]  /*118a0*/  PRMT R27, R8, 0x7771, RZ ;  /* 0x00007771081b7816 */ /* 0x000fe200000000ff */
[----:B------:R-:W-:Y:S01]  /*118b0*/  IMAD.X R13, R26, 0x1, R24, P2 ;  /* 0x000000011a0d7824 */ /* 0x000fe200010e0618 */
[----:B------:R-:W-:Y:S01]  /*118c0*/  PRMT R25, R8, 0x7772, RZ ;  /* 0x0000777208197816 */ /* 0x000fe200000000ff */
[----:B------:R-:W-:Y:S01]  /*118d0*/  IMAD.X R15, R28, 0x1, R21, P6 ;  /* 0x000000011c0f7824 */ /* 0x000fe200030e0615 */
[----:B------:R-:W-:Y:S01]  /*118e0*/  ISETP.LT.AND P4, PT, R3, UR6, !P4 ;  /* 0x0000000603007c0c */ /* 0x000fe2000e781270 */
[----:B------:R-:W-:Y:S01]  /*118f0*/  ULDC UR6, c[0x0][0x228] ;  /* 0x00008a0000067ab9 */ /* 0x000fe20000000800 */
[----:B------:R1:W-:Y:S01]  /*11900*/  @P3 STG.E.U8 desc[UR32][R12.64], R27 ;  /* 0x0000001b0c003986 */ /* 0x0003e2000c101120 */
[----:B---3--:R-:W-:-:S03]  /*11910*/  VIADD R16, R2, 0x2b ;  /* 0x0000002b02107836 */ /* 0x008fc60000000000 */
        /* <DEDUP_REMOVED lines=8> */
[----:B-1----:R-:W-:Y:S02]  /*119a0*/  PRMT R27, R8, 0x7773, RZ ;  /* 0x00007773081b7816 */ /* 0x002fe400000000ff */
[----:B------:R-:W-:Y:S01]  /*119b0*/  IMAD.X R17, R28, 0x1, R24, P3 ;  /* 0x000000011c117824 */ /* 0x000fe200018e0618 */
[----:B------:R-:W-:Y:S01]  /*119c0*/  SHF.R.S32.HI R18, RZ, 0x1f, R19 ;  /* 0x0000001fff127819 */ /* 0x000fe20000011413 */
[----:B--2---:R-:W-:Y:S01]  /*119d0*/  VIADD R14, R2, 0x2c ;  /* 0x0000002c020e7836 */ /* 0x004fe20000000000 */
[----:B------:R-:W-:-:S02]  /*119e0*/  IADD3 R12, P6, R19, R22, RZ ;  /* 0x00000016130c7210 */ /* 0x000fc40007fde0ff */
[----:B------:R-:W-:Y:S01]  /*119f0*/  PRMT R25, R9, 0x7770, RZ ;  /* 0x0000777009197816 */ /* 0x000fe200000000ff */
[----:B------:R1:W-:Y:S01]  /*11a00*/  @P4 STG.E.U8 desc[UR32][R16.64], R27 ;  /* 0x0000001b10004986 */ /* 0x0003e2000c101120 */
[----:B------:R-:W-:Y:S01]  /*11a10*/  ISETP.GE.AND P3, PT, R14, UR4, PT ;  /* 0x000000040e007c0c */ /* 0x000fe2000bf66270 */
[----:B------:R-:W-:Y:S01]  /*11a20*/  IMAD.X R13, R18, 0x1, R21, P6 ;  /* 0x00000001120d7824 */ /* 0x000fe200030e0615 */
        /* <DEDUP_REMOVED lines=9> */
[----:B-1----:R-:W-:Y:S01]  /*11ac0*/  IADD3 R16, P6, R8, R22, RZ ;  /* 0x0000001608107210 */ /* 0x002fe20007fde0ff */
[----:B------:R-:W-:Y:S01]  /*11ad0*/  ULDC UR6, c[0x0][0x228] ;  /* 0x00008a0000067ab9 */ /* 0x000fe20000000800 */
[----:B------:R-:W-:Y:S01]  /*11ae0*/  PRMT R19, R9, 0x7772, RZ ;  /* 0x0000777209137816 */ /* 0x000fe200000000ff */
[----:B------:R-:W-:-:S02]  /*11af0*/  ULDC UR8, c[0x0][0x228] ;  /* 0x00008a0000087ab9 */ /* 0x000fc40000000800 */
[----:B------:R-:W-:Y:S02]  /*11b00*/  IMAD.X R17, R26, 0x1, R21, P6 ;  /* 0x000000011a117824 */ /* 0x000fe400030e0615 */
[----:B--2---:R-:W-:Y:S01]  /*11b10*/  VIADD R12, R2, 0x2d ;  /* 0x0000002d020c7836 */ /* 0x004fe20000000000 */
[----:B------:R-:W-:-:S04]  /*11b20*/  PRMT R25, R9, 0x7771, RZ ;  /* 0x0000777109197816 */ /* 0x000fc800000000ff */
[----:B------:R-:W-:Y:S01]  /*11b30*/  ISETP.GE.AND P1, PT, R12, UR4, PT ;  /* 0x000000040c007c0c */ /* 0x000fe2000bf26270 */
[----:B------:R-:W-:Y:S01]  /*11b40*/  ULDC UR4, c[0x0][0x248] ;  /* 0x0000920000047ab9 */ /* 0x000fe20000000800 */
[----:B------:R1:W-:Y:S01]  /*11b50*/  @P4 STG.E.U8 desc[UR32][R14.64], R25 ;  /* 0x000000190e004986 */ /* 0x0003e2000c101120 */
[----:B------:R-:W-:Y:S01]  /*11b60*/  VIADD R18, R8, UR4 ;  /* 0x0000000408127c36 */ /* 0x000fe20008000000 */
[----:B------:R-:W-:Y:S01]  /*11b70*/  ISETP.LT.AND P4, PT, R3, UR6, !P2 ;  /* 0x0000000603007c0c */ /* 0x000fe2000d781270 */
[----:B------:R-:W-:Y:S01]  /*11b80*/  ULDC UR4, c[0x0][0x22c] ;  /* 0x00008b0000047ab9 */ /* 0x000fe20000000800 */
[----:B------:R2:W-:Y:S01]  /*11b90*/  @P5 STG.E.U8 desc[UR32][R16.64], R19 ;  /* 0x0000001310005986 */ /* 0x0005e2000c101120 */
[----:B------:R-:W-:Y:S01]  /*11ba0*/  ISETP.LT.AND P5, PT, R0, UR8, !P3 ;  /* 0x0000000800007c0c */ /* 0x000fe2000dfa1270 */
[----:B------:R-:W-:Y:S01]  /*11bb0*/  ULDC UR6, c[0x0][0x228] ;  /* 0x00008a0000067ab9 */ /* 0x000fe20000000800 */
[----:B------:R-:W-:Y:S01]  /*11bc0*/  IADD3 R12, P2, R8, R23, RZ ;  /* 0x00000017080c7210 */ /* 0x000fe20007f5e0ff */
[----:B------:R-:W-:Y:S01]  /*11bd0*/  ULDC UR8, c[0x0][0x228] ;  /* 0x00008a0000087ab9 */ /* 0x000fe20000000800 */
[----:B------:R-:W-:-:S02]  /*11be0*/  SHF.R.S32.HI R27, RZ, 0x1f, R18 ;  /* 0x0000001fff1b7819 */ /* 0x000fc40000011412 */
[-C--:B------:R-:W-:Y:S01]  /*11bf0*/  IADD3 R8, P6, R18, R22.reuse, RZ ;  /* 0x0000001612087210 */ /* 0x080fe20007fde0ff */
[----:B-1----:R-:W-:Y:S01]  /*11c00*/  VIADD R14, R2, 0x2e ;  /* 0x0000002e020e7836 */ /* 0x002fe20000000000 */
[----:B------:R-:W-:Y:S01]  /*11c10*/  ISETP.LT.AND P3, PT, R3, UR6, !P3 ;  /* 0x0000000603007c0c */ /* 0x000fe2000df61270 */
[----:B------:R-:W-:Y:S01]  /*11c20*/  IMAD.X R13, R26, 0x1, R24, P2 ;  /* 0x000000011a0d7824 */ /* 0x000fe200010e0618 */
[C---:B------:R-:W-:Y:S01]  /*11c30*/  PRMT R25, R10.reuse, 0x7771, RZ ;  /* 0x000077710a197816 */ /* 0x040fe200000000ff */
[----:B------:R-:W-:Y:S01]  /*11c40*/  ULDC UR6, c[0x0][0x228] ;  /* 0x00008a0000067ab9 */ /* 0x000fe20000000800 */
[----:B--2---:R-:W-:Y:S01]  /*11c50*/  PRMT R19, R9, 0x7773, RZ ;  /* 0x0000777309137816 */ /* 0x004fe200000000ff */
[C---:B------:R-:W-:Y:S01]  /*11c60*/  IMAD.X R9, R27.reuse, 0x1, R21, P6 ;  /* 0x000000011b097824 */ /* 0x040fe200030e0615 */
[----:B------:R-:W-:Y:S02]  /*11c70*/  PRMT R17, R10, 0x7770, RZ ;  /* 0x000077700a117816 */ /* 0x000fe400000000ff */
[----:B------:R-:W-:Y:S01]  /*11c80*/  ISETP.GE.AND P2, PT, R14, UR4, PT ;  /* 0x000000040e007c0c */ /* 0x000fe2000bf46270 */
[----:B------:R-:W-:Y:S01]  /*11c90*/  ULDC UR4, c[0x0][0x248] ;  /* 0x0000920000047ab9 */ /* 0x000fe20000000800 */
[----:B------:R1:W-:Y:S01]  /*11ca0*/  @P4 STG.E.U8 desc[UR32][R12.64], R19 ;  /* 0x000000130c004986 */ /* 0x0003e2000c101120 */
[C---:B------:R-:W-:Y:S01]  /*11cb0*/  VIADD R16, R18.reuse, UR4 ;  /* 0x0000000412107c36 */ /* 0x040fe20008000000 */
[----:B------:R-:W-:Y:S01]  /*11cc0*/  IADD3 R14, P4, R18, R23, RZ ;  /* 0x00000017120e7210 */ /* 0x000fe20007f9e0ff */
[----:B------:R-:W-:Y:S01]  /*11cd0*/  ULDC UR4, c[0x0][0x22c] ;  /* 0x00008b0000047ab9 */ /* 0x000fe20000000800 */
[----:B------:R2:W-:Y:S01]  /*11ce0*/  @P5 STG.E.U8 desc[UR32][R8.64], R17 ;  /* 0x0000001108005986 */ /* 0x0005e2000c101120 */
[----:B------:R-:W-:Y:S01]  /*11cf0*/  ISETP.LT.AND P5, PT, R0, UR8, !P1 ;  /* 0x0000000800007c0c */ /* 0x000fe2000cfa1270 */
[----:B------:R-:W-:Y:S01]  /*11d00*/  ULDC UR8, c[0x0][0x228] ;  /* 0x00008a0000087ab9 */ /* 0x000fe20000000800 */
[----:B------:R-:W-:Y:S01]  /*11d10*/  SHF.R.S32.HI R18, RZ, 0x1f, R16 ;  /* 0x0000001fff127819 */ /* 0x000fe20000011410 */
[----:B------:R-:W-:Y:S01]  /*11d20*/  IMAD.X R15, R27, 0x1, R24, P4 ;  /* 0x000000011b0f7824 */ /* 0x000fe200020e0618 */
[----:B------:R-:W-:Y:S01]  /*11d30*/  ISETP.LT.AND P1, PT, R3, UR6, !P1 ;  /* 0x0000000603007c0c */ /* 0x000fe2000cf21270 */
[----:B------:R-:W-:Y:S01]  /*11d40*/  ULDC UR6, c[0x0][0x228] ;  /* 0x00008a0000067ab9 */ /* 0x000fe20000000800 */
[----:B-1----:R-:W-:-:S02]  /*11d50*/  IADD3 R12, P6, R16, R22, RZ ;  /* 0x00000016100c7210 */ /* 0x002fc40007fde0ff */
[----:B------:R1:W-:Y:S01]  /*11d60*/  @P3 STG.E.U8 desc[UR32][R14.64], R25 ;  /* 0x000000190e003986 */ /* 0x0003e2000c101120 */
[----:B------:R-:W-:Y:S01]  /*11d70*/  PRMT R19, R10, 0x7772, RZ ;  /* 0x000077720a137816 */ /* 0x000fe200000000ff */
[----:B--2---:R-:W-:Y:S01]  /*11d80*/  VIADD R8, R2, 0x2f ;  /* 0x0000002f02087836 */ /* 0x004fe20000000000 */
[----:B------:R-:W-:Y:S01]  /*11d90*/  ISETP.LT.AND P3, PT, R0, UR8, !P2 ;  /* 0x0000000800007c0c */ /* 0x000fe2000d761270 */
[----:B------:R-:W-:Y:S01]  /*11da0*/  IMAD.X R13, R18, 0x1, R21, P6 ;  /* 0x00000001120d7824 */ /* 0x000fe200030e0615 */
[----:B------:R-:W-:Y:S01]  /*11db0*/  ULDC UR8, c[0x0][0x228] ;  /* 0x00008a0000087ab9 */ /* 0x000fe20000000800 */
[----:B------:R-:W-:Y:S01]  /*11dc0*/  ISETP.LT.AND P2, PT, R3, UR6, !P2 ;  /* 0x0000000603007c0c */ /* 0x000fe2000d741270 */
[----:B------:R-:W-:Y:S01]  /*11dd0*/  ULDC UR6, c[0x0][0x22c] ;  /* 0x00008b0000067ab9 */ /* 0x000fe20000000800 */
[----:B------:R-:W-:Y:S01]  /*11de0*/  ISETP.GE.AND P4, PT, R8, UR4, PT ;  /* 0x0000000408007c0c */ /* 0x000fe2000bf86270 */
[----:B------:R-:W-:Y:S01]  /*11df0*/  ULDC UR4, c[0x0][0x248] ;  /* 0x0000920000047ab9 */ /* 0x000fe20000000800 */
[----:B------:R2:W-:Y:S01]  /*11e00*/  @P5 STG.E.U8 desc[UR32][R12.64], R19 ;  /* 0x000000130c005986 */ /* 0x0005e2000c101120 */
[C---:B------:R-:W-:Y:S01]  /*11e10*/  VIADD R17, R16.reuse, UR4 ;  /* 0x0000000410117c36 */ /* 0x040fe20008000000 */
[----:B------:R-:W-:Y:S01]  /*11e20*/  IADD3 R8, P5, R16, R23, RZ ;  /* 0x0000001710087210 */ /* 0x000fe20007fbe0ff */
[----:B------:R-:W-:Y:S01]  /*11e30*/  ULDC UR4, c[0x0][0x22c] ;  /* 0x00008b0000047ab9 */ /* 0x000fe20000000800 */
[----:B-1----:R-:W-:Y:S01]  /*11e40*/  PRMT R25, R10, 0x7773, RZ ;  /* 0x000077730a197816 */ /* 0x002fe200000000ff */
[----:B------:R-:W-:Y:S01]  /*11e50*/  VIADD R10, R2, 0x31 ;  /* 0x00000031020a7836 */ /* 0x000fe20000000000 */
[----:B------:R-:W-:Y:S01]  /*11e60*/  SHF.R.S32.HI R26, RZ, 0x1f, R17 ;  /* 0x0000001fff1a7819 */ /* 0x000fe20000011411 */
[----:B------:R-:W-:Y:S01]  /*11e70*/  IMAD.X R9, R18, 0x1, R24, P5 ;  /* 0x0000000112097824 */ /* 0x000fe200028e0618 */
[----:B------:R-:W-:Y:S01]  /*11e80*/  IADD3 R14, P6, R17, R22, RZ ;  /* 0x00000016110e7210 */ /* 0x000fe20007fde0ff */
[----:B--2---:R-:W-:Y:S01]  /*11e90*/  VIADD R12, R2, 0x30 ;  /* 0x00000030020c7836 */ /* 0x004fe20000000000 */
[----:B------:R-:W-:-:S03]  /*11ea0*/  PRMT R19, R11, 0x7770, RZ ;  /* 0x000077700b137816 */ /* 0x000fc600000000ff */
[----:B------:R-:W-:Y:S01]  /*11eb0*/  IMAD.X R15, R26, 0x1, R21, P6 ;  /* 0x000000011a0f7824 */ /* 0x000fe200030e0615 */
[----:B------:R1:W-:Y:S01]  /*11ec0*/  @P1 STG.E.U8 desc[UR32][R8.64], R25 ;  /* 0x0000001908001986 */ /* 0x0003e2000c101120 */
        /* <DEDUP_REMOVED lines=8> */
[----:B------:R-:W-:Y:S01]  /*11f50*/  ISETP.LT.AND P4, PT, R3, UR8, !P4 ;  /* 0x0000000803007c0c */ /* 0x000fe2000e781270 */
[----:B------:R-:W-:Y:S01]  /*11f60*/  ULDC UR8, c[0x0][0x228] ;  /* 0x00008a0000087ab9 */ /* 0x000fe20000000800 */
[----:B------:R-:W-:Y:S01]  /*11f70*/  SHF.R.S32.HI R18, RZ, 0x1f, R16 ;  /* 0x0000001fff127819 */ /* 0x000fe20000011410 */
[----:B------:R-:W-:Y:S01]  /*11f80*/  IMAD.X R13, R26, 0x1, R24, P3 ;  /* 0x000000011a0d7824 */ /* 0x000fe200018e0618 */
[----:B-1----:R-:W-:-:S02]  /*11f90*/  IADD3 R8, P6, R16, R22, RZ ;  /* 0x0000001610087210 */ /* 0x002fc40007fde0ff */
[C---:B------:R-:W-:Y:S02]  /*11fa0*/  PRMT R25, R11.reuse, 0x7771, RZ ;  /* 0x000077710b197816 */ /* 0x040fe400000000ff */
[----:B--2---:R-:W-:Y:S01]  /*11fb0*/  PRMT R19, R11, 0x7772, RZ ;  /* 0x000077720b137816 */ /* 0x004fe200000000ff */
[----:B------:R-:W-:Y:S01]  /*11fc0*/  IMAD.X R9, R18, 0x1, R21, P6 ;  /* 0x0000000112097824 */ /* 0x000fe200030e0615 */
[----:B------:R-:W-:Y:S01]  /*11fd0*/  ISETP.GE.AND P3, PT, R10, UR4, PT ;  /* 0x000000040a007c0c */ /* 0x000fe2000bf66270 */
[----:B------:R1:W-:Y:S01]  /*11fe0*/  @P2 STG.E.U8 desc[UR32][R12.64], R25 ;  /* 0x000000190c002986 */ /* 0x0003e2000c101120 */
[----:B------:R-:W-:Y:S01]  /*11ff0*/  ULDC UR4, c[0x0][0x248] ;  /* 0x0000920000047ab9 */ /* 0x000fe20000000800 */
[----:B------:R-:W-:Y:S01]  /*12000*/  ISETP.LT.AND P6, PT, R0, UR10, !P5 ;  /* 0x0000000a00007c0c */ /* 0x000fe2000efc1270 */
[C---:B------:R-:W-:Y:S01]  /*12010*/  VIADD R17, R16.reuse, UR4 ;  /* 0x0000000410117c36 */ /* 0x040fe20008000000 */
[----:B------:R2:W-:Y:S01]  /*12020*/  @P1 STG.E.U8 desc[UR32][R8.64], R19 ;  /* 0x0000001308001986 */ /* 0x0005e2000c101120 */
[----:B------:R-:W-:Y:S01]  /*12030*/  IADD3 R14, P1, R16, R23, RZ ;  /* 0x00000017100e7210 */ /* 0x000fe20007f3e0ff */
[----:B------:R-:W-:Y:S01]  /*12040*/  VIADD R10, R2, 0x32 ;  /* 0x00000032020a7836 */ /* 0x000fe20000000000 */
[----:B------:R-:W-:Y:S01]  /*12050*/  ULDC UR4, c[0x0][0x22c] ;  /* 0x00008b0000047ab9 */ /* 0x000fe20000000800 */
[----:B------:R-:W-:-:S02]  /*12060*/  ULDC UR10, c[0x0][0x228] ;  /* 0x00008a00000a7ab9 */ /* 0x000fc40000000800 */
[----:B------:R-:W-:Y:S01]  /*12070*/  IMAD.X R15, R18, 0x1, R24, P1 ;  /* 0x00000001120f7824 */ /* 0x000fe200008e0618 */
[----:B------:R-:W-:Y:S01]  /*12080*/  ISETP.GE.AND P2, PT, R10, UR6, PT ;  /* 0x000000060a007c0c */ /* 0x000fe2000bf46270 */
[C---:B------:R-:W-:Y:S01]  /*12090*/  VIADD R10, R2.reuse, 0x33 ;  /* 0x00000033020a7836 */ /* 0x040fe20000000000 */
[----:B-1----:R-:W-:Y:S01]  /*120a0*/  SHF.R.S32.HI R25, RZ, 0x1f, R17 ;  /* 0x0000001fff197819 */ /* 0x002fe20000011411 */
[----:B------:R-:W-:Y:S01]  /*120b0*/  ULDC UR6, c[0x0][0x228] ;  /* 0x00008a0000067ab9 */ /* 0x000fe20000000800 */
[----:B------:R-:W-:Y:S01]  /*120c0*/  PRMT R13, R11, 0x7773, RZ ;  /* 0x000077730b0d7816 */ /* 0x000fe200000000ff */
[----:B------:R-:W-:Y:S01]  /*120d0*/  VIADD R12, R2, 0x34 ;  /* 0x00000034020c7836 */ /* 0x000fe20000000000 */
[----:B--2---:R-:W-:Y:S02]  /*120e0*/  IADD3 R8, P1, R17, R22, RZ ;  /* 0x0000001611087210 */ /* 0x004fe40007f3e0ff */
[----:B0-----:R-:W-:Y:S01]  /*120f0*/  PRMT R19, R4, 0x7770, RZ ;  /* 0x0000777004137816 */ /* 0x001fe200000000ff */
[----:B------:R0:W-:Y:S01]  /*12100*/  @P4 STG.E.U8 desc[UR32][R14.64], R13 ;  /* 0x0000000d0e004986 */ /* 0x0001e2000c101120 */
[----:B------:R-:W-:Y:S01]  /*12110*/  ISETP.LT.AND P4, PT, R3, UR6, !P5 ;  /* 0x0000000603007c0c */ /* 0x000fe2000ef81270 */
[----:B------:R-:W-:Y:S01]  /*12120*/  IMAD.X R9, R25, 0x1, R21, P1 ;  /* 0x0000000119097824 */ /* 0x000fe200008e0615 */
[----:B------:R-:W-:Y:S01]  /*12130*/  ISETP.GE.AND P1, PT, R10, UR4, PT ;  /* 0x000000040a007c0c */ /* 0x000fe2000bf26270 */
[----:B------:R-:W-:Y:S01]  /*12140*/  ULDC UR4, c[0x0][0x248] ;  /* 0x0000920000047ab9 */ /* 0x000fe20000000800 */
[----:B------:R-:W-:Y:S01]  /*12150*/  ISETP.LT.AND P5, PT, R0, UR8, !P3 ;  /* 0x0000000800007c0c */ /* 0x000fe2000dfa1270 */
[C---:B------:R-:W-:Y:S01]  /*12160*/  VIADD R16, R17.reuse, UR4 ;  /* 0x0000000411107c36 */ /* 0x040fe20008000000 */
[----:B------:R1:W-:Y:S01]  /*12170*/  @P6 STG.E.U8 desc[UR32][R8.64], R19 ;  /* 0x0000001308006986 */ /* 0x0003e2000c101120 */
[----:B------:R-:W-:Y:S01]  /*12180*/  IADD3 R10, P6, R17, R23, RZ ;  /* 0x00000017110a7210 */ /* 0x000fe20007fde0ff */
[----:B------:R-:W-:Y:S01]  /*12190*/  ULDC UR6, c[0x0][0x22c] ;  /* 0x00008b0000067ab9 */ /* 0x000fe20000000800 */
[----:B------:R-:W-:Y:S01]  /*121a0*/  ISETP.LT.AND P3, PT, R3, UR10, !P3 ;  /* 0x0000000a03007c0c */ /* 0x000fe2000df61270 */
[----:B------:R-:W-:Y:S01]  /*121b0*/  ULDC UR4, c[0x0][0x248] ;  /* 0x0000920000047ab9 */ /* 0x000fe20000000800 */
[----:B0-----:R-:W-:Y:S01]  /*121c0*/  SHF.R.S32.HI R13, RZ, 0x1f, R16 ;  /* 0x0000001fff0d7819 */ /* 0x001fe20000011410 */
[----:B------:R-:W-:Y:S01]  /*121d0*/  IMAD.X R11, R25, 0x1, R24, P6 ;  /* 0x00000001190b7824 */ /* 0x000fe200030e0618 */
[C---:B------:R-:W-:Y:S01]  /*121e0*/  PRMT R15, R4.reuse, 0x7772, RZ ;  /* 0x00007772040f7816 */ /* 0x040fe200000000ff */
[----:B------:R-:W-:Y:S01]  /*121f0*/  ULDC UR8, c[0x0][0x228] ;  /* 0x00008a0000087ab9 */ /* 0x000fe20000000800 */
[----:B------:R-:W-:-:S02]  /*12200*/  PRMT R17, R4, 0x7773, RZ ;  /* 0x0000777304117816 */ /* 0x000fc400000000ff */
[----:B------:R-:W-:Y:S02]  /*12210*/  PRMT R25, R7, 0x7771, RZ ;  /* 0x0000777107197816 */ /* 0x000fe400000000ff */
[----:B-1----:R-:W-:Y:S01]  /*12220*/  PRMT R19, R4, 0x7771, RZ ;  /* 0x0000777104137816 */ /* 0x002fe200000000ff */
[----:B------:R-:W-:Y:S01]  /*12230*/  VIADD R4, R2, 0x35 ;  /* 0x0000003502047836 */ /* 0x000fe20000000000 */
[----:B------:R-:W-:-:S03]  /*12240*/  IADD3 R8, P6, R16, R22, RZ ;  /* 0x0000001610087210 */ /* 0x000fc60007fde0ff */
[----:B------:R0:W-:Y:S01]  /*12250*/  @P4 STG.E.U8 desc[UR32][R10.64], R19 ;  /* 0x000000130a004986 */ /* 0x0001e2000c101120 */
[----:B------:R-:W-:Y:S01]  /*12260*/  ISETP.GE.AND P4, PT, R12, UR6, PT ;  /* 0x000000060c007c0c */ /* 0x000fe2000bf86270 */
[C-C-:B------:R-:W-:Y:S01]  /*12270*/  IMAD.X R9, R13.reuse, 0x1, R21.reuse, P6 ;  /* 0x000000010d097824 */ /* 0x140fe200030e0615 */
[CC--:B------:R-:W-:Y:S01]  /*12280*/  IADD3 R12, P6, R16.reuse, R23.reuse, RZ ;  /* 0x00000017100c7210 */ /* 0x0c0fe20007fde0ff */
[----:B------:R-:W-:Y:S01]  /*12290*/  ULDC UR6, c[0x0][0x228] ;  /* 0x00008a0000067ab9 */ /* 0x000fe20000000800 */
[----:B------:R-:W-:Y:S01]  /*122a0*/  VIADD R16, R16, UR4 ;  /* 0x0000000410107c36 */ /* 0x000fe20008000000 */
[----:B------:R-:W-:Y:S01]  /*122b0*/  ULDC UR4, c[0x0][0x248] ;  /* 0x0000920000047ab9 */ /* 0x000fe20000000800 */
[----:B------:R1:W-:Y:S01]  /*122c0*/  @P5 STG.E.U8 desc[UR32][R8.64], R15 ;  /* 0x0000000f08005986 */ /* 0x0003e2000c101120 */
[----:B------:R-:W-:Y:S01]  /*122d0*/  IMAD.X R13, R13, 0x1, R24, P6 ;  /* 0x000000010d0d7824 */ /* 0x000fe200030e0618 */
[----:B------:R-:W-:Y:S01]  /*122e0*/  ISETP.LT.AND P5, PT, R0, UR6, !P2 ;  /* 0x0000000600007c0c */ /* 0x000fe2000d7a1270 */
[----:B------:R-:W-:Y:S01]  /*122f0*/  ULDC UR6, c[0x0][0x228] ;  /* 0x00008a0000067ab9 */ /* 0x000fe20000000800 */
[----:B------:R-:W-:Y:S01]  /*12300*/  SHF.R.S32.HI R18, RZ, 0x1f, R16 ;  /* 0x0000001fff127819 */ /* 0x000fe20000011410 */
[C---:B------:R-:W-:Y:S01]  /*12310*/  VIADD R14, R16.reuse, UR4 ;  /* 0x00000004100e7c36 */ /* 0x040fe20008000000 */
[----:B------:R2:W-:Y:S01]  /*12320*/  @P3 STG.E.U8 desc[UR32][R12.64], R17 ;  /* 0x000000110c003986 */ /* 0x0005e2000c101120 */
[----:B0-----:R-:W-:Y:S01]  /*12330*/  IADD3 R10, P3, R16, R22, RZ ;  /* 0x00000016100a7210 */ /* 0x001fe20007f7e0ff */
[----:B------:R-:W-:Y:S01]  /*12340*/  ULDC UR4, c[0x0][0x248] ;  /* 0x0000920000047ab9 */ /* 0x000fe20000000800 */
[----:B------:R-:W-:Y:S01]  /*12350*/  ISETP.LT.AND P2, PT, R3, UR6, !P2 ;  /* 0x0000000603007c0c */ /* 0x000fe2000d741270 */
[----:B------:R-:W-:Y:S01]  /*12360*/  ULDC UR6, c[0x0][0x228] ;  /* 0x00008a0000067ab9 */ /* 0x000fe20000000800 */
[----:B------:R-:W-:Y:S01]  /*12370*/  ISETP.LT.AND P6, PT, R0, UR8, !P1 ;  /* 0x0000000800007c0c */ /* 0x000fe2000cfc1270 */
[----:B------:R-:W-:Y:S01]  /*12380*/  IMAD.X R11, R18, 0x1, R21, P3 ;  /* 0x00000001120b7824 */ /* 0x000fe200018e0615 */
[----:B-1----:R-:W-:Y:S01]  /*12390*/  PRMT R15, R5, 0x7770, RZ ;  /* 0x00007770050f7816 */ /* 0x002fe200000000ff */
[----:B------:R-:W-:Y:S01]  /*123a0*/  ULDC UR8, c[0x0][0x228] ;  /* 0x00008a0000087ab9 */ /* 0x000fe20000000800 */
[----:B------:R-:W-:-:S02]  /*123b0*/  IADD3 R8, P3, R16, R23, RZ ;  /* 0x0000001710087210 */ /* 0x000fc40007f7e0ff */
[----:B------:R-:W-:Y:S01]  /*123c0*/  SHF.R.S32.HI R16, RZ, 0x1f, R14 ;  /* 0x0000001fff107819 */ /* 0x000fe2000001140e */
[----:B------:R0:W-:Y:S01]  /*123d0*/  @P5 STG.E.U8 desc[UR32][R10.64], R15 ;  /* 0x0000000f0a005986 */ /* 0x0001e2000c101120 */
[-C--:B--2---:R-:W-:Y:S01]  /*123e0*/  IADD3 R12, P5, R14, R22.reuse, RZ ;  /* 0x000000160e0c7210 */ /* 0x084fe20007fbe0ff */
[--C-:B------:R-:W-:Y:S01]  /*123f0*/  IMAD.X R9, R18, 0x1, R24.reuse, P3 ;  /* 0x0000000112097824 */ /* 0x100fe200018e0618 */
[----:B------:R-:W-:Y:S02]  /*12400*/  PRMT R19, R5, 0x7771, RZ ;  /* 0x0000777105137816 */ /* 0x000fe400000000ff */
[----:B------:R-:W-:Y:S01]  /*12410*/  ISETP.LT.AND P1, PT, R3, UR6, !P1 ;  /* 0x0000000603007c0c */ /* 0x000fe2000cf21270 */
[----:B------:R-:W-:Y:S01]  /*12420*/  IMAD.X R13, R16, 0x1, R21, P5 ;  /* 0x00000001100d7824 */ /* 0x000fe200028e0615 */
[----:B------:R-:W-:Y:S01]  /*12430*/  PRMT R17, R5, 0x7772, RZ ;  /* 0x0000777205117816 */ /* 0x000fe200000000ff */
[----:B------:R1:W-:Y:S01]  /*12440*/  @P2 STG.E.U8 desc[UR32][R8.64], R19 ;  /* 0x0000001308002986 */ /* 0x0003e2000c101120 */
[----:B------:R-:W-:Y:S01]  /*12450*/  ISETP.LT.AND P5, PT, R0, UR8, !P4 ;  /* 0x0000000800007c0c */ /* 0x000fe2000e7a1270 */
[----:B------:R-:W-:Y:S01]  /*12460*/  ULDC UR6, c[0x0][0x228] ;  /* 0x00008a0000067ab9 */ /* 0x000fe20000000800 */
[----:B------:R-:W-:Y:S01]  /*12470*/  ISETP.GE.AND P3, PT, R4, UR23, PT ;  /* 0x0000001704007c0c */ /* 0x000fe2000bf66270 */
[C---:B0-----:R-:W-:Y:S01]  /*12480*/  VIADD R15, R14.reuse, UR4 ;  /* 0x000000040e0f7c36 */ /* 0x041fe20008000000 */
[----:B------:R-:W-:Y:S01]  /*12490*/  IADD3 R10, P2, R14, R23, RZ ;  /* 0x000000170e0a7210 */ /* 0x000fe20007f5e0ff */
[----:B------:R0:W-:Y:S01]  /*124a0*/  @P6 STG.E.U8 desc[UR32][R12.64], R17 ;  /* 0x000000110c006986 */ /* 0x0001e2000c101120 */
[----:B------:R-:W-:Y:S01]  /*124b0*/  VIADD R14, R2, 0x36 ;  /* 0x00000036020e7836 */ /* 0x000fe20000000000 */
[----:B------:R-:W-:Y:S01]  /*124c0*/  ISETP.LT.AND P4, PT, R3, UR6, !P4 ;  /* 0x0000000603007c0c */ /* 0x000fe2000e781270 */
[----:B------:R-:W-:Y:S01]  /*124d0*/  ULDC UR4, c[0x0][0x248] ;  /* 0x0000920000047ab9 */ /* 0x000fe20000000800 */
[----:B------:R-:W-:Y:S01]  /*124e0*/  IMAD.X R11, R16, 0x1, R24, P2 ;  /* 0x00000001100b7824 */ /* 0x000fe200010e0618 */
[----:B------:R-:W-:Y:S01]  /*124f0*/  SHF.R.S32.HI R18, RZ, 0x1f, R15 ;  /* 0x0000001fff127819 */ /* 0x000fe2000001140f */
[----:B-1----:R-:W-:Y:S01]  /*12500*/  VIADD R8, R2, 0x37 ;  /* 0x0000003702087836 */ /* 0x002fe20000000000 */
[C---:B------:R-:W-:Y:S01]  /*12510*/  IADD3 R4, P6, R15.reuse, R22, RZ ;  /* 0x000000160f047210 */ /* 0x040fe20007fde0ff */
[----:B------:R-:W-:Y:S01]  /*12520*/  ULDC UR8, c[0x0][0x228] ;  /* 0x00008a0000087ab9 */ /* 0x000fe20000000800 */
[----:B------:R-:W-:Y:S01]  /*12530*/  ISETP.GE.AND P2, PT, R14, UR21, PT ;  /* 0x000000150e007c0c */ /* 0x000fe2000bf46270 */
[----:B------:R-:W-:Y:S01]  /*12540*/  VIADD R14, R15, UR4 ;  /* 0x000000040f0e7c36 */ /* 0x000fe20008000000 */
[----:B------:R-:W-:Y:S01]  /*12550*/  ULDC UR6, c[0x0][0x228] ;  /* 0x00008a0000067ab9 */ /* 0x000fe20000000800 */
[----:B0-----:R-:W-:Y:S01]  /*12560*/  PRMT R17, R5, 0x7773, RZ ;  /* 0x0000777305117816 */ /* 0x001fe200000000ff */
[----:B------:R-:W-:Y:S01]  /*12570*/  IMAD.X R5, R18, 0x1, R21, P6 ;  /* 0x0000000112057824 */ /* 0x000fe200030e0615 */
[C---:B------:R-:W-:Y:S01]  /*12580*/  PRMT R13, R6.reuse, 0x7770, RZ ;  /* 0x00007770060d7816 */ /* 0x040fe200000000ff */
[----:B------:R-:W-:Y:S01]  /*12590*/  ULDC UR4, c[0x0][0x248] ;  /* 0x0000920000047ab9 */ /* 0x000fe20000000800 */
[----:B------:R-:W-:Y:S01]  /*125a0*/  PRMT R19, R6, 0x7773, RZ ;  /* 0x0000777306137816 */ /* 0x000fe200000000ff */
[----:B------:R0:W-:Y:S01]  /*125b0*/  @P1 STG.E.U8 desc[UR32][R10.64], R17 ;  /* 0x000000110a001986 */ /* 0x0001e2000c101120 */
[----:B------:R-:W-:-:S02]  /*125c0*/  ISETP.GE.AND P1, PT, R8, UR19, PT ;  /* 0x0000001308007c0c */ /* 0x000fc4000bf26270 */
[-C--:B------:R-:W-:Y:S01]  /*125d0*/  IADD3 R8, P6, R15, R23.reuse, RZ ;  /* 0x000000170f087210 */ /* 0x080fe20007fde0ff */
[----:B------:R1:W-:Y:S01]  /*125e0*/  @P5 STG.E.U8 desc[UR32][R4.64], R13 ;  /* 0x0000000d04005986 */ /* 0x0003e2000c101120 */
[----:B------:R-:W-:Y:S02]  /*125f0*/  SHF.R.S32.HI R15, RZ, 0x1f, R14 ;  /* 0x0000001fff0f7819 */ /* 0x000fe4000001140e */
[----:B------:R-:W-:Y:S01]  /*12600*/  ISETP.LT.AND P5, PT, R0, UR8, !P3 ;  /* 0x0000000800007c0c */ /* 0x000fe2000dfa1270 */
[----:B------:R-:W-:Y:S01]  /*12610*/  IMAD.X R9, R18, 0x1, R24, P6 ;  /* 0x0000000112097824 */ /* 0x000fe200030e0618 */
[----:B------:R-:W-:Y:S01]  /*12620*/  ISETP.LT.AND P3, PT, R3, UR6, !P3 ;  /* 0x0000000603007c0c */ /* 0x000fe2000df61270 */
[----:B------:R-:W-:Y:S01]  /*12630*/  ULDC UR6, c[0x0][0x228] ;  /* 0x00008a0000067ab9 */ /* 0x000fe20000000800 */
[----:B------:R-:W-:Y:S01]  /*12640*/  ULDC UR8, c[0x0][0x228] ;  /* 0x00008a0000087ab9 */ /* 0x000fe20000000800 */
[----:B0-----:R-:W-:Y:S01]  /*12650*/  PRMT R11, R6, 0x7771, RZ ;  /* 0x00007771060b7816 */ /* 0x001fe200000000ff */
[----:B------:R-:W-:Y:S01]  /*12660*/  VIADD R10, R2, 0x38 ;  /* 0x00000038020a7836 */ /* 0x000fe20000000000 */
[----:B------:R-:W-:Y:S01]  /*12670*/  PRMT R17, R6, 0x7772, RZ ;  /* 0x0000777206117816 */ /* 0x000fe200000000ff */
[C---:B------:R-:W-:Y:S01]  /*12680*/  VIADD R6, R14.reuse, UR4 ;  /* 0x000000040e067c36 */ /* 0x040fe20008000000 */
[----:B-1----:R-:W-:Y:S01]  /*12690*/  IADD3 R4, P6, R14, R22, RZ ;  /* 0x000000160e047210 */ /* 0x002fe20007fde0ff */
[----:B------:R-:W-:Y:S01]  /*126a0*/  @P4 STG.E.U8 desc[UR32][R8.64], R11 ;  /* 0x0000000b08004986 */ /* 0x000fe2000c101120 */
[----:B------:R-:W-:Y:S01]  /*126b0*/  ISETP.GE.AND P4, PT, R10, UR17, PT ;  /* 0x000000110a007c0c */ /* 0x000fe2000bf86270 */
[----:B------:R-:W-:Y:S01]  /*126c0*/  ULDC UR4, c[0x0][0x248] ;  /* 0x0000920000047ab9 */ /* 0x000fe20000000800 */
[----:B------:R-:W-:Y:S01]  /*126d0*/  SHF.R.S32.HI R18, RZ, 0x1f, R6 ;  /* 0x0000001fff127819 */ /* 0x000fe20000011406 */
[----:B------:R-:W-:Y:S01]  /*126e0*/  IMAD.X R5, R15, 0x1, R21, P6 ;  /* 0x000000010f057824 */ /* 0x000fe200030e0615 */
[----:B------:R-:W-:Y:S01]  /*126f0*/  IADD3 R12, P6, R14, R23, RZ ;  /* 0x000000170e0c7210 */ /* 0x000fe20007fde0ff */
[----:B------:R0:W1:Y:S01]  /*12700*/  LDS.128 R8, [R20] ;  /* 0x0000000014087984 */ /* 0x0000620000000c00 */
[----:B------:R-:W-:Y:S01]  /*12710*/  VIADD R16, R6, UR4 ;  /* 0x0000000406107c36 */ /* 0x000fe20008000000 */
[----:B------:R-:W-:-:S02]  /*12720*/  ULDC UR4, c[0x0][0x248] ;  /* 0x0000920000047ab9 */ /* 0x000fc40000000800 */
[----:B------:R-:W-:Y:S01]  /*12730*/  IMAD.X R13, R15, 0x1, R24, P6 ;  /* 0x000000010f0d7824 */ /* 0x000fe200030e0618 */
[----:B------:R2:W-:Y:S01]  /*12740*/  @P5 STG.E.U8 desc[UR32][R4.64], R17 ;  /* 0x0000001104005986 */ /* 0x0005e2000c101120 */
[C---:B------:R-:W-:Y:S01]  /*12750*/  ISETP.LT.AND P5, PT, R0.reuse, UR6, !P2 ;  /* 0x0000000600007c0c */ /* 0x040fe2000d7a1270 */
[----:B------:R-:W-:Y:S01]  /*12760*/  ULDC UR6, c[0x0][0x228] ;  /* 0x00008a0000067ab9 */ /* 0x000fe20000000800 */
[----:B------:R-:W-:Y:S01]  /*12770*/  ISETP.LT.AND P6, PT, R0, UR8, !P1 ;  /* 0x0000000800007c0c */ /* 0x000fe2000cfc1270 */
[----:B------:R3:W-:Y:S01]  /*12780*/  @P3 STG.E.U8 desc[UR32][R12.64], R19 ;  /* 0x000000130c003986 */ /* 0x0007e2000c101120 */
[----:B------:R-:W-:Y:S01]  /*12790*/  IADD3 R14, P3, R6, R22, RZ ;  /* 0x00000016060e7210 */ /* 0x000fe20007f7e0ff */
[----:B------:R-:W-:Y:S01]  /*127a0*/  ULDC UR8, c[0x0][0x228] ;  /* 0x00008a0000087ab9 */ /* 0x000fe20000000800 */
[C---:B------:R-:W-:Y:S01]  /*127b0*/  ISETP.LT.AND P2, PT, R3.reuse, UR6, !P2 ;  /* 0x0000000603007c0c */ /* 0x040fe2000d741270 */
[----:B------:R-:W-:Y:S01]  /*127c0*/  ULDC UR6, c[0x0][0x228] ;  /* 0x00008a0000067ab9 */ /* 0x000fe20000000800 */
[----:B0-----:R-:W-:Y:S01]  /*127d0*/  SHF.R.S32.HI R20, RZ, 0x1f, R16 ;  /* 0x0000001fff147819 */ /* 0x001fe20000011410 */
[----:B------:R-:W-:Y:S01]  /*127e0*/  IMAD.X R15, R18, 0x1, R21, P3 ;  /* 0x00000001120f7824 */ /* 0x000fe200018e0615 */
[----:B------:R-:W-:Y:S01]  /*127f0*/  ISETP.LT.AND P1, PT, R3, UR6, !P1 ;  /* 0x0000000603007c0c */ /* 0x000fe2000cf21270 */
[----:B------:R-:W-:Y:S01]  /*12800*/  ULDC UR6, c[0x0][0x228] ;  /* 0x00008a0000067ab9 */ /* 0x000fe20000000800 */
[----:B--2---:R-:W-:-:S02]  /*12810*/  PRMT R17, R7, 0x7770, RZ ;  /* 0x0000777007117816 */ /* 0x004fc400000000ff */
[-C--:B------:R-:W-:Y:S01]  /*12820*/  IADD3 R4, P3, R6, R23.reuse, RZ ;  /* 0x0000001706047210 */ /* 0x080fe20007f7e0ff */
[----:B------:R-:W-:Y:S01]  /*12830*/  VIADD R6, R2, 0x39 ;  /* 0x0000003902067836 */ /* 0x000fe20000000000 */
[----:B---3--:R-:W-:Y:S01]  /*12840*/  PRMT R19, R7, 0x7772, RZ ;  /* 0x0000777207137816 */ /* 0x008fe200000000ff */
[----:B------:R0:W-:Y:S01]  /*12850*/  @P5 STG.E.U8 desc[UR32][R14.64], R17 ;  /* 0x000000110e005986 */ /* 0x0001e2000c101120 */
[----:B------:R-:W-:Y:S01]  /*12860*/  IADD3 R12, P5, R16, R22, RZ ;  /* 0x00000016100c7210 */ /* 0x000fe20007fbe0ff */
[----:B------:R-:W-:Y:S01]  /*12870*/  IMAD.X R5, R18, 0x1, R24, P3 ;  /* 0x0000000112057824 */ /* 0x000fe200018e0618 */
[----:B------:R-:W-:Y:S01]  /*12880*/  ISETP.GE.AND P3, PT, R6, UR15, PT ;  /* 0x0000000f06007c0c */ /* 0x000fe2000bf66270 */
[----:B------:R-:W-:Y:S02]  /*12890*/  VIADD R6, R2, 0x3a ;  /* 0x0000003a02067836 */ /* 0x000fe40000000000 */
[----:B------:R-:W-:Y:S01]  /*128a0*/  IMAD.X R13, R20, 0x1, R21, P5 ;  /* 0x00000001140d7824 */ /* 0x000fe200028e0615 */
[----:B------:R2:W-:Y:S01]  /*128b0*/  @P2 STG.E.U8 desc[UR32][R4.64], R25 ;  /* 0x0000001904002986 */ /* 0x0005e2000c101120 */
[----:B------:R-:W-:Y:S01]  /*128c0*/  ISETP.LT.AND P5, PT, R0, UR8, !P4 ;  /* 0x0000000800007c0c */ /* 0x000fe2000e7a1270 */
[----:B------:R-:W-:Y:S01]  /*128d0*/  ULDC UR8, c[0x0][0x228] ;  /* 0x00008a0000087ab9 */ /* 0x000fe20000000800 */
[----:B------:R-:W-:Y:S01]  /*128e0*/  ISETP.LT.AND P4, PT, R3, UR6, !P4 ;  /* 0x0000000603007c0c */ /* 0x000fe2000e781270 */
[----:B------:R3:W-:Y:S01]  /*128f0*/  @P6 STG.E.U8 desc[UR32][R12.64], R19 ;  /* 0x000000130c006986 */ /* 0x0007e2000c101120 */
[C---:B0-----:R-:W-:Y:S01]  /*12900*/  IADD3 R14, P2, R16.reuse, R23, RZ ;  /* 0x00000017100e7210 */ /* 0x041fe20007f5e0ff */
[----:B------:R-:W-:Y:S01]  /*12910*/  VIADD R17, R16, UR4 ;  /* 0x0000000410117c36 */ /* 0x000fe20008000000 */
[----:B------:R-:W-:Y:S01]  /*12920*/  ULDC UR4, c[0x0][0x248] ;  /* 0x0000920000047ab9 */ /* 0x000fe20000000800 */
[----:B------:R-:W-:-:S02]  /*12930*/  ULDC UR6, c[0x0][0x228] ;  /* 0x00008a0000067ab9 */ /* 0x000fc40000000800 */
[----:B------:R-:W-:Y:S01]  /*12940*/  IMAD.X R15, R20, 0x1, R24, P2 ;  /* 0x00000001140f7824 */ /* 0x000fe200010e0618 */
[----:B------:R-:W-:Y:S01]  /*12950*/  ISETP.GE.AND P2, PT, R6, UR13, PT ;  /* 0x0000000d06007c0c */ /* 0x000fe2000bf46270 */
[C---:B------:R-:W-:Y:S01]  /*12960*/  VIADD R6, R2.reuse, 0x3b ;  /* 0x0000003b02067836 */ /* 0x040fe20000000000 */
[----:B------:R-:W-:Y:S01]  /*12970*/  SHF.R.S32.HI R18, RZ, 0x1f, R17 ;  /* 0x0000001fff127819 */ /* 0x000fe20000011411 */
[C---:B------:R-:W-:Y:S01]  /*12980*/  VIADD R16, R17.reuse, UR4 ;  /* 0x0000000411107c36 */ /* 0x040fe20008000000 */
[----:B--2---:R-:W-:Y:S01]  /*12990*/  IADD3 R4, P6, R17, R22, RZ ;  /* 0x0000001611047210 */ /* 0x004fe20007fde0ff */
[----:B---3--:R-:W-:Y:S01]  /*129a0*/  VIADD R12, R2, 0x3c ;  /* 0x0000003c020c7836 */ /* 0x008fe20000000000 */
[----:B------:R-:W-:Y:S01]  /*129b0*/  PRMT R13, R7, 0x7773, RZ ;  /* 0x00007773070d7816 */ /* 0x000fe200000000ff */
[----:B------:R-:W-:Y:S01]  /*129c0*/  ULDC UR4, c[0x0][0x248] ;  /* 0x0000920000047ab9 */ /* 0x000fe20000000800 */
[----:B-1----:R-:W-:Y:S01]  /*129d0*/  PRMT R19, R8, 0x7770, RZ ;  /* 0x0000777008137816 */ /* 0x002fe200000000ff */
[----:B------:R-:W-:Y:S01]  /*129e0*/  IMAD.X R5, R18, 0x1, R21, P6 ;  /* 0x0000000112057824 */ /* 0x000fe200030e0615 */
[----:B------:R-:W-:Y:S01]  /*129f0*/  PRMT R25, R10, 0x7772, RZ ;  /* 0x000077720a197816 */ /* 0x000fe200000000ff */
[----:B------:R0:W-:Y:S01]  /*12a00*/  @P1 STG.E.U8 desc[UR32][R14.64], R13 ;  /* 0x0000000d0e001986 */ /* 0x0001e2000c101120 */
[----:B------:R-:W-:-:S02]  /*12a10*/  ISETP.GE.AND P1, PT, R6, UR11, PT ;  /* 0x0000000b06007c0c */ /* 0x000fc4000bf26270 */
[----:B------:R-:W-:Y:S01]  /*12a20*/  IADD3 R6, P6, R17, R23, RZ ;  /* 0x0000001711067210 */ /* 0x000fe20007fde0ff */
[----:B------:R1:W-:Y:S01]  /*12a30*/  @P5 STG.E.U8 desc[UR32][R4.64], R19 ;  /* 0x0000001304005986 */ /* 0x0003e2000c101120 */
[----:B------:R-:W-:Y:S01]  /*12a40*/  ISETP.LT.AND P5, PT, R0, UR8, !P3 ;  /* 0x0000000800007c0c */ /* 0x000fe2000dfa1270 */
[----:B------:R-:W-:Y:S01]  /*12a50*/  ULDC UR8, c[0x0][0x228] ;  /* 0x00008a0000087ab9 */ /* 0x000fe20000000800 */
[----:B------:R-:W-:Y:S01]  /*12a60*/  ISETP.LT.AND P3, PT, R3, UR6, !P3 ;  /* 0x0000000603007c0c */ /* 0x000fe2000df61270 */
[----:B------:R-:W-:Y:S01]  /*12a70*/  IMAD.X R7, R18, 0x1, R24, P6 ;  /* 0x0000000112077824 */ /* 0x000fe200030e0618 */
[C---:B------:R-:W-:Y:S01]  /*12a80*/  PRMT R17, R8.reuse, 0x7773, RZ ;  /* 0x0000777308117816 */ /* 0x040fe200000000ff */
[----:B------:R-:W-:Y:S01]  /*12a90*/  ULDC UR6, c[0x0][0x228] ;  /* 0x00008a0000067ab9 */ /* 0x000fe20000000800 */
[----:B0-----:R-:W-:Y:S02]  /*12aa0*/  SHF.R.S32.HI R13, RZ, 0x1f, R16 ;  /* 0x0000001fff0d7819 */ /* 0x001fe40000011410 */
[----:B------:R-:W-:-:S02]  /*12ab0*/  PRMT R15, R8, 0x7772, RZ ;  /* 0x00007772080f7816 */ /* 0x000fc400000000ff */
[----:B-1----:R-:W-:Y:S01]  /*12ac0*/  PRMT R19, R8, 0x7771, RZ ;  /* 0x0000777108137816 */ /* 0x002fe200000000ff */
[----:B------:R-:W-:Y:S01]  /*12ad0*/  VIADD R8, R2, 0x3d ;  /* 0x0000003d02087836 */ /* 0x000fe20000000000 */
[----:B------:R-:W-:Y:S01]  /*12ae0*/  IADD3 R4, P6, R16, R22, RZ ;  /* 0x0000001610047210 */ /* 0x000fe20007fde0ff */
[----:B------:R-:W-:Y:S02]  /*12af0*/  VIADD R2, R2, 0x3e ;  /* 0x0000003e02027836 */ /* 0x000fe40000000000 */
[----:B------:R0:W-:Y:S01]  /*12b00*/  @P4 STG.E.U8 desc[UR32][R6.64], R19 ;  /* 0x0000001306004986 */ /* 0x0001e2000c101120 */
[----:B------:R-:W-:Y:S01]  /*12b10*/  ISETP.GE.AND P4, PT, R12, UR9, PT ;  /* 0x000000090c007c0c */ /* 0x000fe2000bf86270 */
[----:B------:R-:W-:Y:S01]  /*12b20*/  IMAD.X R5, R13, 0x1, R21, P6 ;  /* 0x000000010d057824 */ /* 0x000fe200030e0615 */
[C---:B------:R-:W-:Y:S01]  /*12b30*/  IADD3 R12, P6, R16.reuse, R23, RZ ;  /* 0x00000017100c7210 */ /* 0x040fe20007fde0ff */
[----:B------:R-:W-:Y:S01]  /*12b40*/  VIADD R16, R16, UR4 ;  /* 0x0000000410107c36 */ /* 0x000fe20008000000 */
[----:B------:R-:W-:-:S02]  /*12b50*/  ULDC UR4, c[0x0][0x248] ;  /* 0x0000920000047ab9 */ /* 0x000fc40000000800 */
        /* <DEDUP_REMOVED lines=11> */
[C---:B------:R-:W-:Y:S01]  /*12c10*/  PRMT R19, R9.reuse, 0x7771, RZ ;  /* 0x0000777109137816 */ /* 0x040fe200000000ff */
[----:B------:R-:W-:Y:S01]  /*12c20*/  IMAD.X R7, R18, 0x1, R21, P3 ;  /* 0x0000000112077824 */ /* 0x000fe200018e0615 */
[----:B-1----:R-:W-:-:S02]  /*12c30*/  PRMT R15, R9, 0x7770, RZ ;  /* 0x00007770090f7816 */ /* 0x002fc400000000ff */
[----:B------:R-:W-:Y:S01]  /*12c40*/  ISETP.LT.AND P3, PT, R3, UR6, !P2 ;  /* 0x0000000603007c0c */ /* 0x000fe2000d761270 */
[----:B------:R-:W-:Y:S01]  /*12c50*/  ULDC UR6, c[0x0][0x228] ;  /* 0x00008a0000067ab9 */ /* 0x000fe20000000800 */
[-C--:B------:R-:W-:Y:S01]  /*12c60*/  IADD3 R4, P2, R16, R23.reuse, RZ ;  /* 0x0000001710047210 */ /* 0x080fe20007f5e0ff */
[----:B------:R0:W-:Y:S01]  /*12c70*/  @P5 STG.E.U8 desc[UR32][R6.64], R15 ;  /* 0x0000000f06005986 */ /* 0x0001e2000c101120 */
[----:B------:R-:W-:Y:S02]  /*12c80*/  SHF.R.S32.HI R16, RZ, 0x1f, R14 ;  /* 0x0000001fff107819 */ /* 0x000fe4000001140e */
[-C--:B--2---:R-:W-:Y:S01]  /*12c90*/  IADD3 R12, P5, R14, R22.reuse, RZ ;  /* 0x000000160e0c7210 */ /* 0x084fe20007fbe0ff */
[--C-:B------:R-:W-:Y:S01]  /*12ca0*/  IMAD.X R5, R18, 0x1, R24.reuse, P2 ;  /* 0x0000000112057824 */ /* 0x100fe200010e0618 */
[----:B------:R-:W-:Y:S02]  /*12cb0*/  PRMT R17, R9, 0x7772, RZ ;  /* 0x0000777209117816 */ /* 0x000fe400000000ff */
[----:B------:R-:W-:Y:S01]  /*12cc0*/  ISETP.GE.AND P2, PT, R8, UR7, PT ;  /* 0x0000000708007c0c */ /* 0x000fe2000bf46270 */
[----:B------:R-:W-:Y:S01]  /*12cd0*/  IMAD.X R13, R16, 0x1, R21, P5 ;  /* 0x00000001100d7824 */ /* 0x000fe200028e0615 */
[----:B------:R-:W-:Y:S01]  /*12ce0*/  ULDC UR7, c[0x0][0x228] ;  /* 0x00008a0000077ab9 */ /* 0x000fe20000000800 */
[----:B------:R1:W-:Y:S01]  /*12cf0*/  @P3 STG.E.U8 desc[UR32][R4.64], R19 ;  /* 0x0000001304003986 */ /* 0x0003e2000c101120 */
[C---:B------:R-:W-:Y:S01]  /*12d00*/  ISETP.LT.AND P1, PT, R3.reuse, UR6, !P1 ;  /* 0x0000000603007c0c */ /* 0x040fe2000cf21270 */
[----:B0-----:R-:W-:Y:S01]  /*12d10*/  VIADD R15, R14, UR4 ;  /* 0x000000040e0f7c36 */ /* 0x001fe20008000000 */
[----:B------:R-:W-:Y:S01]  /*12d20*/  ISETP.LT.AND P5, PT, R0, UR7, !P4 ;  /* 0x0000000700007c0c */ /* 0x000fe2000e7a1270 */
[----:B------:R0:W-:Y:S01]  /*12d30*/  @P6 STG.E.U8 desc[UR32][R12.64], R17 ;  /* 0x000000110c006986 */ /* 0x0001e2000c101120 */
[-C--:B------:R-:W-:Y:S01]  /*12d40*/  IADD3 R6, P6, R14, R23.reuse, RZ ;  /* 0x000000170e067210 */ /* 0x080fe20007fde0ff */
[----:B------:R-:W-:Y:S01]  /*12d50*/  ULDC UR4, c[0x0][0x248] ;  /* 0x0000920000047ab9 */ /* 0x000fe20000000800 */
[----:B------:R-:W-:Y:S01]  /*12d60*/  SHF.R.S32.HI R14, RZ, 0x1f, R15 ;  /* 0x0000001fff0e7819 */ /* 0x000fe2000001140f */
[----:B------:R-:W-:Y:S01]  /*12d70*/  ULDC UR6, c[0x0][0x228] ;  /* 0x00008a0000067ab9 */ /* 0x000fe20000000800 */
[----:B------:R-:W-:Y:S01]  /*12d80*/  ISETP.LT.AND P4, PT, R3, UR8, !P4 ;  /* 0x0000000803007c0c */ /* 0x000fe2000e781270 */
[--C-:B------:R-:W-:Y:S01]  /*12d90*/  IMAD.X R7, R16, 0x1, R24.reuse, P6 ;  /* 0x0000000110077824 */ /* 0x100fe200030e0618 */
[----:B------:R-:W-:Y:S01]  /*12da0*/  ISETP.GE.AND P6, PT, R2, UR5, PT ;  /* 0x0000000502007c0c */ /* 0x000fe2000bfc6270 */
[----:B------:R-:W-:Y:S01]  /*12db0*/  ULDC UR5, c[0x0][0x248] ;  /* 0x0000920000057ab9 */ /* 0x000fe20000000800 */
[----:B-1----:R-:W-:Y:S01]  /*12dc0*/  IADD3 R4, P3, R15, R22, RZ ;  /* 0x000000160f047210 */ /* 0x002fe20007f7e0ff */
[----:B------:R-:W-:Y:S01]  /*12dd0*/  ULDC UR7, c[0x0][0x228] ;  /* 0x00008a0000077ab9 */ /* 0x000fe20000000800 */
[----:B------:R-:W-:Y:S01]  /*12de0*/  PRMT R19, R9, 0x7773, RZ ;  /* 0x0000777309137816 */ /* 0x000fe200000000ff */
[----:B------:R-:W-:Y:S01]  /*12df0*/  ULDC UR8, c[0x0][0x228] ;  /* 0x00008a0000087ab9 */ /* 0x000fe20000000800 */
[----:B0-----:R-:W-:Y:S01]  /*12e00*/  PRMT R17, R10, 0x7770, RZ ;  /* 0x000077700a117816 */ /* 0x001fe200000000ff */
[----:B------:R-:W-:Y:S01]  /*12e10*/  IMAD.X R5, R14, 0x1, R21, P3 ;  /* 0x000000010e057824 */ /* 0x000fe200018e0615 */
[C---:B------:R-:W-:Y:S01]  /*12e20*/  IADD3 R8, P3, R15.reuse, R23, RZ ;  /* 0x000000170f087210 */ /* 0x040fe20007f7e0ff */
[----:B------:R-:W-:Y:S01]  /*12e30*/  VIADD R15, R15, UR4 ;  /* 0x000000040f0f7c36 */ /* 0x000fe20008000000 */
[----:B------:R-:W-:Y:S01]  /*12e40*/  PRMT R13, R10, 0x7771, RZ ;  /* 0x000077710a0d7816 */ /* 0x000fe200000000ff */
[----:B------:R0:W-:Y:S01]  /*12e50*/  @P1 STG.E.U8 desc[UR32][R6.64], R19 ;  /* 0x0000001306001986 */ /* 0x0001e2000c101120 */
[----:B------:R-:W-:Y:S01]  /*12e60*/  ULDC UR4, c[0x0][0x248] ;  /* 0x0000920000047ab9 */ /* 0x000fe20000000800 */
[----:B------:R-:W-:Y:S01]  /*12e70*/  IMAD.X R9, R14, 0x1, R24, P3 ;  /* 0x000000010e097824 */ /* 0x000fe200018e0618 */
[----:B------:R-:W-:Y:S01]  /*12e80*/  ISETP.LT.AND P1, PT, R0, UR8, !P0 ;  /* 0x0000000800007c0c */ /* 0x000fe2000c721270 */
[----:B------:R1:W-:Y:S01]  /*12e90*/  @P5 STG.E.U8 desc[UR32][R4.64], R17 ;  /* 0x0000001104005986 */ /* 0x0003e2000c101120 */
[----:B------:R-:W-:Y:S01]  /*12ea0*/  VIADD R12, R15, UR5 ;  /* 0x000000050f0c7c36 */ /* 0x000fe20008000000 */
[----:B------:R-:W-:-:S02]  /*12eb0*/  ULDC UR5, c[0x0][0x228] ;  /* 0x00008a0000057ab9 */ /* 0x000fc40000000800 */
[----:B------:R2:W-:Y:S01]  /*12ec0*/  @P4 STG.E.U8 desc[UR32][R8.64], R13 ;  /* 0x0000000d08004986 */ /* 0x0005e2000c101120 */
[----:B------:R-:W-:Y:S01]  /*12ed0*/  VIADD R2, R12, UR4 ;  /* 0x000000040c027c36 */ /* 0x000fe20008000000 */
[----:B------:R-:W-:Y:S01]  /*12ee0*/  ULDC UR4, c[0x0][0x228] ;  /* 0x00008a0000047ab9 */ /* 0x000fe20000000800 */
[----:B------:R-:W-:Y:S02]  /*12ef0*/  ISETP.LT.AND P0, PT, R3, UR5, !P0 ;  /* 0x0000000503007c0c */ /* 0x000fe4000c701270 */
[----:B0-----:R-:W-:Y:S02]  /*12f00*/  SHF.R.S32.HI R7, RZ, 0x1f, R15 ;  /* 0x0000001fff077819 */ /* 0x001fe4000001140f */
[C---:B------:R-:W-:Y:S02]  /*12f10*/  IADD3 R6, P4, R15.reuse, R23, RZ ;  /* 0x000000170f067210 */ /* 0x040fe40007f9e0ff */
[----:B-1----:R-:W-:Y:S02]  /*12f20*/  IADD3 R4, P3, R15, R22, RZ ;  /* 0x000000160f047210 */ /* 0x002fe40007f7e0ff */
[----:B------:R-:W-:-:S02]  /*12f30*/  SHF.R.S32.HI R16, RZ, 0x1f, R2 ;  /* 0x0000001fff107819 */ /* 0x000fc40000011402 */
[----:B--2---:R-:W-:Y:S01]  /*12f40*/  SHF.R.S32.HI R13, RZ, 0x1f, R12 ;  /* 0x0000001fff0d7819 */ /* 0x004fe2000001140c */
[C-C-:B------:R-:W-:Y:S01]  /*12f50*/  IMAD.X R5, R7.reuse, 0x1, R21.reuse, P3 ;  /* 0x0000000107057824 */ /* 0x140fe200018e0615 */
[CC--:B------:R-:W-:Y:S01]  /*12f60*/  IADD3 R8, P5, R12.reuse, R22.reuse, RZ ;  /* 0x000000160c087210 */ /* 0x0c0fe20007fbe0ff */
[--C-:B------:R-:W-:Y:S01]  /*12f70*/  IMAD.X R7, R7, 0x1, R24.reuse, P4 ;  /* 0x0000000107077824 */ /* 0x100fe200020e0618 */
[----:B------:R-:W-:Y:S02]  /*12f80*/  IADD3 R12, P4, R12, R23, RZ ;  /* 0x000000170c0c7210 */ /* 0x000fe40007f9e0ff */
[----:B------:R-:W-:Y:S01]  /*12f90*/  IADD3 R14, P3, R2, R22, RZ ;  /* 0x00000016020e7210 */ /* 0x000fe20007f7e0ff */
[C-C-:B------:R-:W-:Y:S01]  /*12fa0*/  IMAD.X R9, R13.reuse, 0x1, R21.reuse, P5 ;  /* 0x000000010d097824 */ /* 0x140fe200028e0615 */
[C---:B------:R-:W-:Y:S01]  /*12fb0*/  ISETP.LT.AND P5, PT, R0.reuse, UR6, !P2 ;  /* 0x0000000600007c0c */ /* 0x040fe2000d7a1270 */
[----:B------:R-:W-:Y:S01]  /*12fc0*/  IMAD.X R13, R13, 0x1, R24, P4 ;  /* 0x000000010d0d7824 */ /* 0x000fe200020e0618 */
[C---:B------:R-:W-:Y:S01]  /*12fd0*/  ISETP.LT.AND P2, PT, R3.reuse, UR4, !P2 ;  /* 0x0000000403007c0c */ /* 0x040fe2000d741270 */
[----:B------:R-:W-:Y:S01]  /*12fe0*/  ULDC UR4, c[0x0][0x228] ;  /* 0x00008a0000047ab9 */ /* 0x000fe20000000800 */
[----:B------:R-:W-:Y:S01]  /*12ff0*/  ISETP.LT.AND P4, PT, R0, UR7, !P6 ;  /* 0x0000000700007c0c */ /* 0x000fe2000f781270 */
[----:B------:R-:W-:Y:S01]  /*13000*/  IMAD.X R15, R16, 0x1, R21, P3 ;  /* 0x00000001100f7824 */ /* 0x000fe200018e0615 */
[----:B------:R-:W-:-:S02]  /*13010*/  ISETP.LT.AND P6, PT, R3, UR4, !P6 ;  /* 0x0000000403007c0c */ /* 0x000fc4000f7c1270 */
[----:B------:R-:W-:Y:S02]  /*13020*/  IADD3 R2, P3, R2, R23, RZ ;  /* 0x0000001702027210 */ /* 0x000fe40007f7e0ff */
[----:B------:R-:W-:Y:S02]  /*13030*/  PRMT R23, R10, 0x7773, RZ ;  /* 0x000077730a177816 */ /* 0x000fe400000000ff */
[C---:B------:R-:W-:Y:S01]  /*13040*/  PRMT R17, R11.reuse, 0x7773, RZ ;  /* 0x000077730b117816 */ /* 0x040fe200000000ff */
[----:B------:R0:W-:Y:S01]  /*13050*/  @P5 STG.E.U8 desc[UR32][R4.64], R25 ;  /* 0x0000001904005986 */ /* 0x0001e2000c101120 */
[C---:B------:R-:W-:Y:S01]  /*13060*/  PRMT R19, R11.reuse, 0x7772, RZ ;  /* 0x000077720b137816 */ /* 0x040fe200000000ff */
[----:B------:R-:W-:Y:S01]  /*13070*/  IMAD.X R3, R16, 0x1, R24, P3 ;  /* 0x0000000110037824 */ /* 0x000fe200018e0618 */
[C---:B------:R-:W-:Y:S01]  /*13080*/  PRMT R21, R11.reuse, 0x7771, RZ ;  /* 0x000077710b157816 */ /* 0x040fe200000000ff */
[----:B------:R0:W-:Y:S01]  /*13090*/  @P2 STG.E.U8 desc[UR32][R6.64], R23 ;  /* 0x0000001706002986 */ /* 0x0001e2000c101120 */
[----:B------:R-:W-:-:S05]  /*130a0*/  PRMT R11, R11, 0x7770, RZ ;  /* 0x000077700b0b7816 */ /* 0x000fca00000000ff */
[----:B------:R0:W-:Y:S04]  /*130b0*/  @P4 STG.E.U8 desc[UR32][R8.64], R11 ;  /* 0x0000000b08004986 */ /* 0x0001e8000c101120 */
[----:B------:R0:W-:Y:S04]  /*130c0*/  @P6 STG.E.U8 desc[UR32][R12.64], R21 ;  /* 0x000000150c006986 */ /* 0x0001e8000c101120 */
[----:B------:R0:W-:Y:S01]  /*130d0*/  @P1 STG.E.U8 desc[UR32][R14.64], R19 ;  /* 0x000000130e001986 */ /* 0x0001e2000c101120 */
[----:B------:R-:W-:Y:S05]  /*130e0*/  @!P0 EXIT ;  /* 0x000000000000894d */ /* 0x000fea0003800000 */
[----:B------:R-:W-:Y:S01]  /*130f0*/  STG.E.U8 desc[UR32][R2.64], R17 ;  /* 0x0000001102007986 */ /* 0x000fe2000c101120 */
[----:B------:R-:W-:Y:S05]  /*13100*/  EXIT ;  /* 0x000000000000794d */ /* 0x000fea0003800000 */
.L_x_3:
[----:B------:R-:W-:-:S00]  /*13110*/  BRA `(.L_x_3) ;  /* 0xfffffffc00fc7947 */ /* 0x000fc0000383ffff */
[----:B------:R-:W-:-:S00]  /*13120*/  NOP ;  /* 0x0000000000007918 */ /* 0x000fc00000000000 */
        /* <DEDUP_REMOVED lines=13> */
.L_x_4:


//--------------------- .nv.shared.matmul_kernel  --------------------------
	.section	.nv.shared.matmul_kernel,"aw",@nobits
	.sectionflags	@""
	.align	16
	.zero		1024


//--------------------- .nv.shared.reserved.0     --------------------------
	.section	.nv.shared.reserved.0,"aw",@nobits
	.weak		__nv_reservedSMEM_offset_0_alias
	.size		__nv_reservedSMEM_offset_0_alias, 0, 0
	.other		__nv_reservedSMEM_offset_0_alias,@"STO_CUDA_RESERVED_SHARED STV_DEFAULT"
__nv_reservedSMEM_offset_0_alias:
	.zero		0


//--------------------- .nv.constant0.matmul_kernel --------------------------
	.section	.nv.constant0.matmul_kernel,"a",@progbits
	.sectionflags	@""
	.align	4
.nv.constant0.matmul_kernel:
	.zero		608


//--------------------- SYMBOLS --------------------------

	.type		.nv.reservedSmem.offset0,@object
	.size		.nv.reservedSmem.offset0,0x4
